// auto-generated by cutlass_sweep.gemm — config: {"arch": "sm_100", "cluster_m": 2, "cluster_n": 4, "dtype": "nvfp4", "dtype_b": "nvfp4", "layout": "nt", "stages": 0, "tile_k": 128, "tile_m": 128, "tile_n": 64}
#include "cutlass/cutlass.h"
#include "cutlass/gemm/collective/collective_builder.hpp"
#include "cutlass/gemm/device/gemm_universal_adapter.h"
#include "cutlass/gemm/kernel/gemm_universal.hpp"
#include "cutlass/epilogue/collective/collective_builder.hpp"

using ElemA = cutlass::nv_float4_t<cutlass::float_e2m1_t>;
using ElemB = cutlass::nv_float4_t<cutlass::float_e2m1_t>;
using ElemCD = cutlass::bfloat16_t;
using Acc  = float;
using TileShape    = cute::Shape<cute::_128, cute::_64, cute::_128>;
using ClusterShape = cute::Shape<cute::_2, cute::_4, cute::_1>;

using CollectiveEpilogue = typename cutlass::epilogue::collective::CollectiveBuilder<
    cutlass::arch::Sm100, cutlass::arch::OpClassTensorOp,
    TileShape, ClusterShape,
    cutlass::epilogue::collective::EpilogueTileAuto,
    Acc, Acc,
    ElemCD, cutlass::layout::RowMajor, 128 / cutlass::sizeof_bits<ElemCD>::value,
    ElemCD, cutlass::layout::RowMajor, 128 / cutlass::sizeof_bits<ElemCD>::value,
    cutlass::epilogue::collective::EpilogueScheduleAuto
  >::CollectiveOp;

using CollectiveMainloop = typename cutlass::gemm::collective::CollectiveBuilder<
    cutlass::arch::Sm100, cutlass::arch::OpClassBlockScaledTensorOp,
    ElemA, cutlass::layout::RowMajor, 32,
    ElemB, cutlass::layout::ColumnMajor, 32,
    Acc,
    TileShape, ClusterShape,
    cutlass::gemm::collective::StageCountAutoCarveout<static_cast<int>(sizeof(typename CollectiveEpilogue::SharedStorage))>,
    cutlass::gemm::collective::KernelScheduleAuto
  >::CollectiveOp;

using GemmKernel = cutlass::gemm::kernel::GemmUniversal<
    cute::Shape<int,int,int,int>,
    CollectiveMainloop,
    CollectiveEpilogue
>;
using Gemm = cutlass::gemm::device::GemmUniversalAdapter<GemmKernel>;

// Force the device kernel symbol into the cubin without needing a host main.
auto* _anchor = &cutlass::device_kernel<GemmKernel>;


// ===== COMPILED SASS (sm_100a) =====

	.target	sm_100a

	.elftype	@"ET_EXEC"


//--------------------- .note.nv.tkinfo           --------------------------
	.section	.note.nv.tkinfo,"",@"SHT_NOTE"
	.sectionflags	@"SHF_NOTE_NV_TKINFO"
	.tkinfo
        /*0018*/ 	.word	0x00000002
        /*0030*/ 	.string	""
        /*0030*/ 	.string	"ptxas"
        /*0030*/ 	.string	"Cuda compilation tools, release 13.0, V13.0.88"
        /*0030*/ 	.string	"Build cuda_13.0.r13.0/compiler.36424714_0"
        /*0030*/ 	.string	"-arch sm_100a -m 64 "



//--------------------- .note.nv.cuinfo           --------------------------
	.section	.note.nv.cuinfo,"",@"SHT_NOTE"
	.sectionflags	@"SHF_NOTE_NV_CUINFO"
        /*0018*/ 	.short	0x0002
        /*001a*/ 	.short	0x0064
        /*001c*/ 	.short	0x0082
	.zero		2


//--------------------- .nv.info                  --------------------------
	.section	.nv.info,"",@"SHT_CUDA_INFO"
	.align	4


	//----- nvinfo : EIATTR_REGCOUNT
	.align		4
        /*0000*/ 	.byte	0x04, 0x2f
        /*0002*/ 	.short	(.L_19 - .L_18)
	.align		4
.L_18:
        /*0004*/ 	.word	index@(_ZN7cutlass13device_kernelINS_4gemm6kernel13GemmUniversalIN4cute5tupleIJiiiiEEENS1_10collective13CollectiveMmaINS1_46MainloopSm100TmaUmmaWarpSpecializedBlockScaledILi15ELi2ELi2ENS5_IJNS4_1CILi2EEENSA_ILi4EEENSA_ILi1EEEEEEEENS5_IJNSA_ILi128EEENSA_ILi64EEESG_EEENS5_IJNS_12float_e2m1_tENS_13float_ue4m3_tEEEENS5_IJNS5_IJlSD_lEEENS4_6LayoutINS5_IJNS5_IJNS5_IJNSA_ILi32EEESC_EEEiEEENS5_IJNS5_IJNSA_ILi16EEESC_EEEiEEENS5_IJSD_iEEEEEENS5_IJST_NS5_IJNS5_IJNSA_ILi0EEESD_EEENSA_ILi512EEEEEENS5_IJSW_iEEEEEEEEEEESL_S13_NS4_8TiledMMAINS4_8MMA_AtomIJNS4_17SM100_MMA_MXF4_SSISJ_SJ_fSK_Li128ELi64ELi16ELNS4_4UMMA5MajorE0ELS18_0ELNS17_7ScaleInE0ELS19_0EEEEEENSN_INS5_IJSD_SD_SD_EEENS5_IJSW_SW_SW_EEEEENS5_IJNS4_10UnderscoreES1F_S1F_EEEEENS5_IJNS4_23SM90_TMA_LOAD_MULTICASTES1I_EEENS5_IJNS4_14ComposedLayoutINS4_7SwizzleILi2ELi4ELi3EEENS4_18smem_ptr_flag_bitsILi4EEENSN_INS5_IJNSA_ILi8EEESG_EEENS5_IJSG_SD_EEEEEEENSN_INS5_IJNS5_IJNS5_IJSP_SD_EEESS_EEESD_NS5_IJSD_SB_EEEEEENS5_IJNS5_IJNS5_IJSS_SY_EEESX_EEESW_NS5_IJSC_SY_EEEEEEEEEEEvNS4_8identityES1J_S23_vS24_EENS_8epilogue10collective18CollectiveEpilogueINS26_23Sm100TmaWarpSpecializedILi3ELi2ELi16ELb1ELb0EEEJNS5_IJSH_SH_SG_EEENS5_IJNSN_ISH_SD_EENSN_INS5_IJSR_SB_EEENS5_IJSD_SO_EEEEEEEENS_10bfloat16_tESM_S2H_SM_NS26_6fusion15FusionCallbacksIS2A_NS2I_17LinearCombinationIS2H_fS2H_fLNS_15FloatRoundStyleE2EEES2B_S2G_JEEENS4_5SM1004TMEM4LOAD26SM100_TMEM_LOAD_32dp32b16xENS4_13SM90_TMA_LOADENS1K_INS1L_ILi1ELi4ELi3EEENS1N_ILi16EEENSN_INS5_IJS1P_SR_EEENS5_IJSR_SD_EEEEEEENS4_39AutoVectorizingCopyWithAssumedAlignmentILi128EEENS4_14SM90_TMA_STOREES2Y_S30_S30_EEEvvEEEEvNT_6ParamsE)
        /*0008*/ 	.word	0x00000076


	//----- nvinfo : EIATTR_FRAME_SIZE
	.align		4
.L_19:
        /*000c*/ 	.byte	0x04, 0x11
        /*000e*/ 	.short	(.L_21 - .L_20)
	.align		4
.L_20:
        /*0010*/ 	.word	index@($__internal_2_$__cuda_sm10x_tcgen05_guardrail_trap_unallocated_columns_being_dealloced)
        /*0014*/ 	.word	0x00000000


	//----- nvinfo : EIATTR_FRAME_SIZE
	.align		4
.L_21:
        /*0018*/ 	.byte	0x04, 0x11
        /*001a*/ 	.short	(.L_23 - .L_22)
	.align		4
.L_22:
        /*001c*/ 	.word	index@($__internal_1_$__cuda_sm10x_tcgen05_guardrail_trap_phase_invalid_during_alloc)
        /*0020*/ 	.word	0x00000000


	//----- nvinfo : EIATTR_FRAME_SIZE
	.align		4
.L_23:
        /*0024*/ 	.byte	0x04, 0x11
        /*0026*/ 	.short	(.L_25 - .L_24)
	.align		4
.L_24:
        /*0028*/ 	.word	index@($__internal_0_$__cuda_sm10x_tcgen05_guardrail_trap_col_being_dealloced_not_returned_by_alloc)
        /*002c*/ 	.word	0x00000000


	//----- nvinfo : EIATTR_FRAME_SIZE
	.align		4
.L_25:
        /*0030*/ 	.byte	0x04, 0x11
        /*0032*/ 	.short	(.L_27 - .L_26)
	.align		4
.L_26:
        /*0034*/ 	.word	index@(_ZN7cutlass13device_kernelINS_4gemm6kernel13GemmUniversalIN4cute5tupleIJiiiiEEENS1_10collective13CollectiveMmaINS1_46MainloopSm100TmaUmmaWarpSpecializedBlockScaledILi15ELi2ELi2ENS5_IJNS4_1CILi2EEENSA_ILi4EEENSA_ILi1EEEEEEEENS5_IJNSA_ILi128EEENSA_ILi64EEESG_EEENS5_IJNS_12float_e2m1_tENS_13float_ue4m3_tEEEENS5_IJNS5_IJlSD_lEEENS4_6LayoutINS5_IJNS5_IJNS5_IJNSA_ILi32EEESC_EEEiEEENS5_IJNS5_IJNSA_ILi16EEESC_EEEiEEENS5_IJSD_iEEEEEENS5_IJST_NS5_IJNS5_IJNSA_ILi0EEESD_EEENSA_ILi512EEEEEENS5_IJSW_iEEEEEEEEEEESL_S13_NS4_8TiledMMAINS4_8MMA_AtomIJNS4_17SM100_MMA_MXF4_SSISJ_SJ_fSK_Li128ELi64ELi16ELNS4_4UMMA5MajorE0ELS18_0ELNS17_7ScaleInE0ELS19_0EEEEEENSN_INS5_IJSD_SD_SD_EEENS5_IJSW_SW_SW_EEEEENS5_IJNS4_10UnderscoreES1F_S1F_EEEEENS5_IJNS4_23SM90_TMA_LOAD_MULTICASTES1I_EEENS5_IJNS4_14ComposedLayoutINS4_7SwizzleILi2ELi4ELi3EEENS4_18smem_ptr_flag_bitsILi4EEENSN_INS5_IJNSA_ILi8EEESG_EEENS5_IJSG_SD_EEEEEEENSN_INS5_IJNS5_IJNS5_IJSP_SD_EEESS_EEESD_NS5_IJSD_SB_EEEEEENS5_IJNS5_IJNS5_IJSS_SY_EEESX_EEESW_NS5_IJSC_SY_EEEEEEEEEEEvNS4_8identityES1J_S23_vS24_EENS_8epilogue10collective18CollectiveEpilogueINS26_23Sm100TmaWarpSpecializedILi3ELi2ELi16ELb1ELb0EEEJNS5_IJSH_SH_SG_EEENS5_IJNSN_ISH_SD_EENSN_INS5_IJSR_SB_EEENS5_IJSD_SO_EEEEEEEENS_10bfloat16_tESM_S2H_SM_NS26_6fusion15FusionCallbacksIS2A_NS2I_17LinearCombinationIS2H_fS2H_fLNS_15FloatRoundStyleE2EEES2B_S2G_JEEENS4_5SM1004TMEM4LOAD26SM100_TMEM_LOAD_32dp32b16xENS4_13SM90_TMA_LOADENS1K_INS1L_ILi1ELi4ELi3EEENS1N_ILi16EEENSN_INS5_IJS1P_SR_EEENS5_IJSR_SD_EEEEEEENS4_39AutoVectorizingCopyWithAssumedAlignmentILi128EEENS4_14SM90_TMA_STOREES2Y_S30_S30_EEEvvEEEEvNT_6ParamsE)
        /*0038*/ 	.word	0x00000000


	//----- nvinfo : EIATTR_MIN_STACK_SIZE
	.align		4
.L_27:
        /*003c*/ 	.byte	0x04, 0x12
        /*003e*/ 	.short	(.L_29 - .L_28)
	.align		4
.L_28:
        /*0040*/ 	.word	index@(_ZN7cutlass13device_kernelINS_4gemm6kernel13GemmUniversalIN4cute5tupleIJiiiiEEENS1_10collective13CollectiveMmaINS1_46MainloopSm100TmaUmmaWarpSpecializedBlockScaledILi15ELi2ELi2ENS5_IJNS4_1CILi2EEENSA_ILi4EEENSA_ILi1EEEEEEEENS5_IJNSA_ILi128EEENSA_ILi64EEESG_EEENS5_IJNS_12float_e2m1_tENS_13float_ue4m3_tEEEENS5_IJNS5_IJlSD_lEEENS4_6LayoutINS5_IJNS5_IJNS5_IJNSA_ILi32EEESC_EEEiEEENS5_IJNS5_IJNSA_ILi16EEESC_EEEiEEENS5_IJSD_iEEEEEENS5_IJST_NS5_IJNS5_IJNSA_ILi0EEESD_EEENSA_ILi512EEEEEENS5_IJSW_iEEEEEEEEEEESL_S13_NS4_8TiledMMAINS4_8MMA_AtomIJNS4_17SM100_MMA_MXF4_SSISJ_SJ_fSK_Li128ELi64ELi16ELNS4_4UMMA5MajorE0ELS18_0ELNS17_7ScaleInE0ELS19_0EEEEEENSN_INS5_IJSD_SD_SD_EEENS5_IJSW_SW_SW_EEEEENS5_IJNS4_10UnderscoreES1F_S1F_EEEEENS5_IJNS4_23SM90_TMA_LOAD_MULTICASTES1I_EEENS5_IJNS4_14ComposedLayoutINS4_7SwizzleILi2ELi4ELi3EEENS4_18smem_ptr_flag_bitsILi4EEENSN_INS5_IJNSA_ILi8EEESG_EEENS5_IJSG_SD_EEEEEEENSN_INS5_IJNS5_IJNS5_IJSP_SD_EEESS_EEESD_NS5_IJSD_SB_EEEEEENS5_IJNS5_IJNS5_IJSS_SY_EEESX_EEESW_NS5_IJSC_SY_EEEEEEEEEEEvNS4_8identityES1J_S23_vS24_EENS_8epilogue10collective18CollectiveEpilogueINS26_23Sm100TmaWarpSpecializedILi3ELi2ELi16ELb1ELb0EEEJNS5_IJSH_SH_SG_EEENS5_IJNSN_ISH_SD_EENSN_INS5_IJSR_SB_EEENS5_IJSD_SO_EEEEEEEENS_10bfloat16_tESM_S2H_SM_NS26_6fusion15FusionCallbacksIS2A_NS2I_17LinearCombinationIS2H_fS2H_fLNS_15FloatRoundStyleE2EEES2B_S2G_JEEENS4_5SM1004TMEM4LOAD26SM100_TMEM_LOAD_32dp32b16xENS4_13SM90_TMA_LOADENS1K_INS1L_ILi1ELi4ELi3EEENS1N_ILi16EEENSN_INS5_IJS1P_SR_EEENS5_IJSR_SD_EEEEEEENS4_39AutoVectorizingCopyWithAssumedAlignmentILi128EEENS4_14SM90_TMA_STOREES2Y_S30_S30_EEEvvEEEEvNT_6ParamsE)
        /*0044*/ 	.word	0x00000000
.L_29:


//--------------------- .nv.compat                --------------------------
	.section	.nv.compat,"",@"SHT_CUDA_COMPAT_INFO"
	.align	4
        /*0000*/ 	.byte	0x02, 0x09, 0x01, 0x00, 0x02, 0x02, 0x02, 0x00, 0x02, 0x05, 0x05, 0x00, 0x03, 0x07, 0x01, 0x01
        /*0010*/ 	.byte	0x02, 0x03, 0x01, 0x00, 0x02, 0x06, 0x01, 0x00, 0x04, 0x0b, 0x08, 0x00, 0x09, 0x00, 0x00, 0x00
        /*0020*/ 	.byte	0x00, 0x00, 0x00, 0x00


//--------------------- .nv.info._ZN7cutlass13device_kernelINS_4gemm6kernel13GemmUniversalIN4cute5tupleIJiiiiEEENS1_10collective13CollectiveMmaINS1_46MainloopSm100TmaUmmaWarpSpecializedBlockScaledILi15ELi2ELi2ENS5_IJNS4_1CILi2EEENSA_ILi4EEENSA_ILi1EEEEEEEENS5_IJNSA_ILi128EEENSA_ILi64EEESG_EEENS5_IJNS_12float_e2m1_tENS_13float_ue4m3_tEEEENS5_IJNS5_IJlSD_lEEENS4_6LayoutINS5_IJNS5_IJNS5_IJNSA_ILi32EEESC_EEEiEEENS5_IJNS5_IJNSA_ILi16EEESC_EEEiEEENS5_IJSD_iEEEEEENS5_IJST_NS5_IJNS5_IJNSA_ILi0EEESD_EEENSA_ILi512EEEEEENS5_IJSW_iEEEEEEEEEEESL_S13_NS4_8TiledMMAINS4_8MMA_AtomIJNS4_17SM100_MMA_MXF4_SSISJ_SJ_fSK_Li128ELi64ELi16ELNS4_4UMMA5MajorE0ELS18_0ELNS17_7ScaleInE0ELS19_0EEEEEENSN_INS5_IJSD_SD_SD_EEENS5_IJSW_SW_SW_EEEEENS5_IJNS4_10UnderscoreES1F_S1F_EEEEENS5_IJNS4_23SM90_TMA_LOAD_MULTICASTES1I_EEENS5_IJNS4_14ComposedLayoutINS4_7SwizzleILi2ELi4ELi3EEENS4_18smem_ptr_flag_bitsILi4EEENSN_INS5_IJNSA_ILi8EEESG_EEENS5_IJSG_SD_EEEEEEENSN_INS5_IJNS5_IJNS5_IJSP_SD_EEESS_EEESD_NS5_IJSD_SB_EEEEEENS5_IJNS5_IJNS5_IJSS_SY_EEESX_EEESW_NS5_IJSC_SY_EEEEEEEEEEEvNS4_8identityES1J_S23_vS24_EENS_8epilogue10collective18CollectiveEpilogueINS26_23Sm100TmaWarpSpecializedILi3ELi2ELi16ELb1ELb0EEEJNS5_IJSH_SH_SG_EEENS5_IJNSN_ISH_SD_EENSN_INS5_IJSR_SB_EEENS5_IJSD_SO_EEEEEEEENS_10bfloat16_tESM_S2H_SM_NS26_6fusion15FusionCallbacksIS2A_NS2I_17LinearCombinationIS2H_fS2H_fLNS_15FloatRoundStyleE2EEES2B_S2G_JEEENS4_5SM1004TMEM4LOAD26SM100_TMEM_LOAD_32dp32b16xENS4_13SM90_TMA_LOADENS1K_INS1L_ILi1ELi4ELi3EEENS1N_ILi16EEENSN_INS5_IJS1P_SR_EEENS5_IJSR_SD_EEEEEEENS4_39AutoVectorizingCopyWithAssumedAlignmentILi128EEENS4_14SM90_TMA_STOREES2Y_S30_S30_EEEvvEEEEvNT_6ParamsE --------------------------
	.section	.nv.info._ZN7cutlass13device_kernelINS_4gemm6kernel13GemmUniversalIN4cute5tupleIJiiiiEEENS1_10collective13CollectiveMmaINS1_46MainloopSm100TmaUmmaWarpSpecializedBlockScaledILi15ELi2ELi2ENS5_IJNS4_1CILi2EEENSA_ILi4EEENSA_ILi1EEEEEEEENS5_IJNSA_ILi128EEENSA_ILi64EEESG_EEENS5_IJNS_12float_e2m1_tENS_13float_ue4m3_tEEEENS5_IJNS5_IJlSD_lEEENS4_6LayoutINS5_IJNS5_IJNS5_IJNSA_ILi32EEESC_EEEiEEENS5_IJNS5_IJNSA_ILi16EEESC_EEEiEEENS5_IJSD_iEEEEEENS5_IJST_NS5_IJNS5_IJNSA_ILi0EEESD_EEENSA_ILi512EEEEEENS5_IJSW_iEEEEEEEEEEESL_S13_NS4_8TiledMMAINS4_8MMA_AtomIJNS4_17SM100_MMA_MXF4_SSISJ_SJ_fSK_Li128ELi64ELi16ELNS4_4UMMA5MajorE0ELS18_0ELNS17_7ScaleInE0ELS19_0EEEEEENSN_INS5_IJSD_SD_SD_EEENS5_IJSW_SW_SW_EEEEENS5_IJNS4_10UnderscoreES1F_S1F_EEEEENS5_IJNS4_23SM90_TMA_LOAD_MULTICASTES1I_EEENS5_IJNS4_14ComposedLayoutINS4_7SwizzleILi2ELi4ELi3EEENS4_18smem_ptr_flag_bitsILi4EEENSN_INS5_IJNSA_ILi8EEESG_EEENS5_IJSG_SD_EEEEEEENSN_INS5_IJNS5_IJNS5_IJSP_SD_EEESS_EEESD_NS5_IJSD_SB_EEEEEENS5_IJNS5_IJNS5_IJSS_SY_EEESX_EEESW_NS5_IJSC_SY_EEEEEEEEEEEvNS4_8identityES1J_S23_vS24_EENS_8epilogue10collective18CollectiveEpilogueINS26_23Sm100TmaWarpSpecializedILi3ELi2ELi16ELb1ELb0EEEJNS5_IJSH_SH_SG_EEENS5_IJNSN_ISH_SD_EENSN_INS5_IJSR_SB_EEENS5_IJSD_SO_EEEEEEEENS_10bfloat16_tESM_S2H_SM_NS26_6fusion15FusionCallbacksIS2A_NS2I_17LinearCombinationIS2H_fS2H_fLNS_15FloatRoundStyleE2EEES2B_S2G_JEEENS4_5SM1004TMEM4LOAD26SM100_TMEM_LOAD_32dp32b16xENS4_13SM90_TMA_LOADENS1K_INS1L_ILi1ELi4ELi3EEENS1N_ILi16EEENSN_INS5_IJS1P_SR_EEENS5_IJSR_SD_EEEEEEENS4_39AutoVectorizingCopyWithAssumedAlignmentILi128EEENS4_14SM90_TMA_STOREES2Y_S30_S30_EEEvvEEEEvNT_6ParamsE,"",@"SHT_CUDA_INFO"
	.sectionflags	@""
	.align	4


	//----- nvinfo : EIATTR_CUDA_API_VERSION
	.align		4
        /*0000*/ 	.byte	0x04, 0x37
        /*0002*/ 	.short	(.L_31 - .L_30)
.L_30:
        /*0004*/ 	.word	0x00000082


	//----- nvinfo : EIATTR_KPARAM_INFO
	.align		4
.L_31:
        /*0008*/ 	.byte	0x04, 0x17
        /*000a*/ 	.short	(.L_33 - .L_32)
.L_32:
        /*000c*/ 	.word	0x00000000
        /*0010*/ 	.short	0x0000
        /*0012*/ 	.short	0x0000
        /*0014*/ 	.byte	0x00, 0xf0, 0x01, 0x30


	//----- nvinfo : EIATTR_AT_ENTRY_FRAGMENTS
	.align		4
.L_33:
        /*0018*/ 	.byte	0x04, 0x4f
        /*001a*/ 	.short	(.L_35 - .L_34)


	//   ....[0]....
.L_34:
        /*001c*/ 	.word	0x00000006


	//----- nvinfo : EIATTR_RESERVED_SMEM_USED
	.align		4
.L_35:
        /*0020*/ 	.byte	0x01, 0x41
	.zero		2


	//----- nvinfo : EIATTR_SPARSE_MMA_MASK
	.align		4
        /*0024*/ 	.byte	0x03, 0x50
        /*0026*/ 	.short	0x0000


	//----- nvinfo : EIATTR_TCGEN05_1CTA_USED
	.align		4
        /*0028*/ 	.byte	0x01, 0x51
	.zero		2


	//----- nvinfo : EIATTR_MAXREG_COUNT
	.align		4
        /*002c*/ 	.byte	0x03, 0x1b
        /*002e*/ 	.short	0x00ff


	//----- nvinfo : EIATTR_NUM_BARRIERS
	.align		4
        /*0030*/ 	.byte	0x02, 0x4c
        /*0032*/ 	.byte	0x07
	.zero		1


	//----- nvinfo : EIATTR_EXTERNS
	.align		4
        /*0034*/ 	.byte	0x04, 0x0f
        /*0036*/ 	.short	(.L_37 - .L_36)


	//   ....[0]....
	.align		4
.L_36:
        /*0038*/ 	.word	index@(__assertfail)


	//----- nvinfo : EIATTR_MERCURY_ISA_VERSION
	.align		4
.L_37:
        /*003c*/ 	.byte	0x03, 0x5f
        /*003e*/ 	.short	0x0101


	//----- nvinfo : EIATTR_INT_WARP_WIDE_INSTR_OFFSETS
	.align		4
        /*0040*/ 	.byte	0x04, 0x31
        /*0042*/ 	.short	(.L_39 - .L_38)


	//   ....[0]....
.L_38:
        /*0044*/ 	.word	0x00004fd0


	//   ....[1]....
        /*0048*/ 	.word	0x00005000


	//   ....[2]....
        /*004c*/ 	.word	0x00005020


	//   ....[3]....
        /*0050*/ 	.word	0x00005bc0


	//   ....[4]....
        /*0054*/ 	.word	0x00005c90


	//   ....[5]....
        /*0058*/ 	.word	0x00005d00


	//   ....[6]....
        /*005c*/ 	.word	0x00005e50


	//   ....[7]....
        /*0060*/ 	.word	0x00005f20


	//   ....[8]....
        /*0064*/ 	.word	0x00005f70


	//   ....[9]....
        /*0068*/ 	.word	0x000060b0


	//   ....[10]....
        /*006c*/ 	.word	0x00006160


	//   ....[11]....
        /*0070*/ 	.word	0x000061c0


	//   ....[12]....
        /*0074*/ 	.word	0x000062f0


	//   ....[13]....
        /*0078*/ 	.word	0x00006410


	//   ....[14]....
        /*007c*/ 	.word	0x00006440


	//----- nvinfo : EIATTR_COOP_GROUP_MASK_REGIDS
	.align		4
.L_39:
        /*0080*/ 	.byte	0x04, 0x29
        /*0082*/ 	.short	(.L_41 - .L_40)


	//   ....[0]....
.L_40:
        /*0084*/ 	.word	0xffffffff


	//   ....[1]....
        /*0088*/ 	.word	0xffffffff


	//   ....[2]....
        /*008c*/ 	.word	0xffffffff


	//   ....[3]....
        /*0090*/ 	.word	0xffffffff


	//   ....[4]....
        /*0094*/ 	.word	0xffffffff


	//   ....[5]....
        /*0098*/ 	.word	0xffffffff


	//   ....[6]....
        /*009c*/ 	.word	0xffffffff


	//   ....[7]....
        /*00a0*/ 	.word	0xffffffff


	//   ....[8]....
        /*00a4*/ 	.word	0xffffffff


	//   ....[9]....
        /*00a8*/ 	.word	0xffffffff


	//   ....[10]....
        /*00ac*/ 	.word	0xffffffff


	//   ....[11]....
        /*00b0*/ 	.word	0xffffffff


	//   ....[12]....
        /*00b4*/ 	.word	0xffffffff


	//   ....[13]....
        /*00b8*/ 	.word	0xffffffff


	//----- nvinfo : EIATTR_COOP_GROUP_INSTR_OFFSETS
	.align		4
.L_41:
        /*00bc*/ 	.byte	0x04, 0x28
        /*00be*/ 	.short	(.L_43 - .L_42)


	//   ....[0]....
.L_42:
        /*00c0*/ 	.word	0x00000080


	//   ....[1]....
        /*00c4*/ 	.word	0x00000540


	//   ....[2]....
        /*00c8*/ 	.word	0x00000880


	//   ....[3]....
        /*00cc*/ 	.word	0x00000a00


	//   ....[4]....
        /*00d0*/ 	.word	0x00000b00


	//   ....[5]....
        /*00d4*/ 	.word	0x00000c70


	//   ....[6]....
        /*00d8*/ 	.word	0x00000dd0


	//   ....[7]....
        /*00dc*/ 	.word	0x00000f80


	//   ....[8]....
        /*00e0*/ 	.word	0x00002750


	//   ....[9]....
        /*00e4*/ 	.word	0x00003c40


	//   ....[10]....
        /*00e8*/ 	.word	0x00003e50


	//   ....[11]....
        /*00ec*/ 	.word	0x00003e80


	//   ....[12]....
        /*00f0*/ 	.word	0x00004eb0


	//   ....[13]....
        /*00f4*/ 	.word	0x000050e0


	//----- nvinfo : EIATTR_VRC_CTA_INIT_COUNT
	.align		4
.L_43:
        /*00f8*/ 	.byte	0x02, 0x4a
        /*00fa*/ 	.byte	0x80
	.zero		1


	//----- nvinfo : EIATTR_SYSCALL_OFFSETS
	.align		4
        /*00fc*/ 	.byte	0x04, 0x46
        /*00fe*/ 	.short	(.L_45 - .L_44)


	//   ....[0]....
.L_44:
        /*0100*/ 	.word	0x00007130


	//   ....[1]....
        /*0104*/ 	.word	0x00007220


	//   ....[2]....
        /*0108*/ 	.word	0x00007bb0


	//   ....[3]....
        /*010c*/ 	.word	0x00007d20


	//   ....[4]....
        /*0110*/ 	.word	0x00008b00


	//   ....[5]....
        /*0114*/ 	.word	0x00008c70


	//   ....[6]....
        /*0118*/ 	.word	0x00009ab0


	//   ....[7]....
        /*011c*/ 	.word	0x00009c20


	//   ....[8]....
        /*0120*/ 	.word	0x0000aa00


	//   ....[9]....
        /*0124*/ 	.word	0x0000ab70


	//----- nvinfo : EIATTR_MBARRIER_INSTR_OFFSETS
	.align		4
.L_45:
        /*0128*/ 	.byte	0x04, 0x39
        /*012a*/ 	.short	(.L_47 - .L_46)


	//   ....[0]....
.L_46:
        /*012c*/ 	.word	0x00000680
        /*0130*/ 	.word	0x000000ff
        /*0134*/ 	.word	0x00000000
        /*0138*/ 	.short	0x0100
        /*013a*/ 	.byte	0x04
	.zero		1


	//   ....[1]....
        /*013c*/ 	.word	0x00000690
        /*0140*/ 	.word	0x000000ff
        /*0144*/ 	.word	0x00000078
        /*0148*/ 	.short	0x0100
        /*014a*/ 	.byte	0x04
	.zero		1


	//   ....[2]....
        /*014c*/ 	.word	0x000006a0
        /*0150*/ 	.word	0x000000ff
        /*0154*/ 	.word	0x00000008
        /*0158*/ 	.short	0x0100
        /*015a*/ 	.byte	0x04
	.zero		1


	//   ....[3]....
        /*015c*/ 	.word	0x000006b0
        /*0160*/ 	.word	0x000000ff
        /*0164*/ 	.word	0x00000080
        /*0168*/ 	.short	0x0100
        /*016a*/ 	.byte	0x04
	.zero		1


	//   ....[4]....
        /*016c*/ 	.word	0x000006c0
        /*0170*/ 	.word	0x000000ff
        /*0174*/ 	.word	0x00000010
        /*0178*/ 	.short	0x0100
        /*017a*/ 	.byte	0x04
	.zero		1


	//   ....[5]....
        /*017c*/ 	.word	0x000006d0
        /*0180*/ 	.word	0x000000ff
        /*0184*/ 	.word	0x00000088
        /*0188*/ 	.short	0x0100
        /*018a*/ 	.byte	0x04
	.zero		1


	//   ....[6]....
        /*018c*/ 	.word	0x000006e0
        /*0190*/ 	.word	0x000000ff
        /*0194*/ 	.word	0x00000018
        /*0198*/ 	.short	0x0100
        /*019a*/ 	.byte	0x04
	.zero		1


	//   ....[7]....
        /*019c*/ 	.word	0x000006f0
        /*01a0*/ 	.word	0x000000ff
        /*01a4*/ 	.word	0x00000090
        /*01a8*/ 	.short	0x0100
        /*01aa*/ 	.byte	0x04
	.zero		1


	//   ....[8]....
        /*01ac*/ 	.word	0x00000700
        /*01b0*/ 	.word	0x000000ff
        /*01b4*/ 	.word	0x00000020
        /*01b8*/ 	.short	0x0100
        /*01ba*/ 	.byte	0x04
	.zero		1


	//   ....[9]....
        /*01bc*/ 	.word	0x00000710
        /*01c0*/ 	.word	0x000000ff
        /*01c4*/ 	.word	0x00000098
        /*01c8*/ 	.short	0x0100
        /*01ca*/ 	.byte	0x04
	.zero		1


	//   ....[10]....
        /*01cc*/ 	.word	0x00000720
        /*01d0*/ 	.word	0x000000ff
        /*01d4*/ 	.word	0x00000028
        /*01d8*/ 	.short	0x0100
        /*01da*/ 	.byte	0x04
	.zero		1


	//   ....[11]....
        /*01dc*/ 	.word	0x00000730
        /*01e0*/ 	.word	0x000000ff
        /*01e4*/ 	.word	0x000000a0
        /*01e8*/ 	.short	0x0100
        /*01ea*/ 	.byte	0x04
	.zero		1


	//   ....[12]....
        /*01ec*/ 	.word	0x00000740
        /*01f0*/ 	.word	0x000000ff
        /*01f4*/ 	.word	0x00000030
        /*01f8*/ 	.short	0x0100
        /*01fa*/ 	.byte	0x04
	.zero		1


	//   ....[13]....
        /*01fc*/ 	.word	0x00000750
        /*0200*/ 	.word	0x000000ff
        /*0204*/ 	.word	0x000000a8
        /*0208*/ 	.short	0x0100
        /*020a*/ 	.byte	0x04
	.zero		1


	//   ....[14]....
        /*020c*/ 	.word	0x00000760
        /*0210*/ 	.word	0x000000ff
        /*0214*/ 	.word	0x00000038
        /*0218*/ 	.short	0x0100
        /*021a*/ 	.byte	0x04
	.zero		1


	//   ....[15]....
        /*021c*/ 	.word	0x00000770
        /*0220*/ 	.word	0x000000ff
        /*0224*/ 	.word	0x000000b0
        /*0228*/ 	.short	0x0100
        /*022a*/ 	.byte	0x04
	.zero		1


	//   ....[16]....
        /*022c*/ 	.word	0x00000780
        /*0230*/ 	.word	0x000000ff
        /*0234*/ 	.word	0x00000040
        /*0238*/ 	.short	0x0100
        /*023a*/ 	.byte	0x04
	.zero		1


	//   ....[17]....
        /*023c*/ 	.word	0x00000790
        /*0240*/ 	.word	0x000000ff
        /*0244*/ 	.word	0x000000b8
        /*0248*/ 	.short	0x0100
        /*024a*/ 	.byte	0x04
	.zero		1


	//   ....[18]....
        /*024c*/ 	.word	0x000007a0
        /*0250*/ 	.word	0x000000ff
        /*0254*/ 	.word	0x00000048
        /*0258*/ 	.short	0x0100
        /*025a*/ 	.byte	0x04
	.zero		1


	//   ....[19]....
        /*025c*/ 	.word	0x000007b0
        /*0260*/ 	.word	0x000000ff
        /*0264*/ 	.word	0x000000c0
        /*0268*/ 	.short	0x0100
        /*026a*/ 	.byte	0x04
	.zero		1


	//   ....[20]....
        /*026c*/ 	.word	0x000007c0
        /*0270*/ 	.word	0x000000ff
        /*0274*/ 	.word	0x00000050
        /*0278*/ 	.short	0x0100
        /*027a*/ 	.byte	0x04
	.zero		1


	//   ....[21]....
        /*027c*/ 	.word	0x000007d0
        /*0280*/ 	.word	0x000000ff
        /*0284*/ 	.word	0x000000c8
        /*0288*/ 	.short	0x0100
        /*028a*/ 	.byte	0x04
	.zero		1


	//   ....[22]....
        /*028c*/ 	.word	0x000007e0
        /*0290*/ 	.word	0x000000ff
        /*0294*/ 	.word	0x00000058
        /*0298*/ 	.short	0x0100
        /*029a*/ 	.byte	0x04
	.zero		1


	//   ....[23]....
        /*029c*/ 	.word	0x000007f0
        /*02a0*/ 	.word	0x000000ff
        /*02a4*/ 	.word	0x000000d0
        /*02a8*/ 	.short	0x0100
        /*02aa*/ 	.byte	0x04
	.zero		1


	//   ....[24]....
        /*02ac*/ 	.word	0x00000800
        /*02b0*/ 	.word	0x000000ff
        /*02b4*/ 	.word	0x00000060
        /*02b8*/ 	.short	0x0100
        /*02ba*/ 	.byte	0x04
	.zero		1


	//   ....[25]....
        /*02bc*/ 	.word	0x00000810
        /*02c0*/ 	.word	0x000000ff
        /*02c4*/ 	.word	0x000000d8
        /*02c8*/ 	.short	0x0100
        /*02ca*/ 	.byte	0x04
	.zero		1


	//   ....[26]....
        /*02cc*/ 	.word	0x00000820
        /*02d0*/ 	.word	0x000000ff
        /*02d4*/ 	.word	0x00000068
        /*02d8*/ 	.short	0x0100
        /*02da*/ 	.byte	0x04
	.zero		1


	//   ....[27]....
        /*02dc*/ 	.word	0x00000830
        /*02e0*/ 	.word	0x000000ff
        /*02e4*/ 	.word	0x000000e0
        /*02e8*/ 	.short	0x0100
        /*02ea*/ 	.byte	0x04
	.zero		1


	//   ....[28]....
        /*02ec*/ 	.word	0x00000840
        /*02f0*/ 	.word	0x000000ff
        /*02f4*/ 	.word	0x00000070
        /*02f8*/ 	.short	0x0100
        /*02fa*/ 	.byte	0x04
	.zero		1


	//   ....[29]....
        /*02fc*/ 	.word	0x00000850
        /*0300*/ 	.word	0x000000ff
        /*0304*/ 	.word	0x000000e8
        /*0308*/ 	.short	0x0100
        /*030a*/ 	.byte	0x04
	.zero		1


	//   ....[30]....
        /*030c*/ 	.word	0x00000990
        /*0310*/ 	.word	0x000000ff
        /*0314*/ 	.word	0x000000f0
        /*0318*/ 	.short	0x0100
        /*031a*/ 	.byte	0x04
	.zero		1


	//   ....[31]....
        /*031c*/ 	.word	0x000009a0
        /*0320*/ 	.word	0x000000ff
        /*0324*/ 	.word	0x00000108
        /*0328*/ 	.short	0x0100
        /*032a*/ 	.byte	0x04
	.zero		1


	//   ....[32]....
        /*032c*/ 	.word	0x000009b0
        /*0330*/ 	.word	0x000000ff
        /*0334*/ 	.word	0x000000f8
        /*0338*/ 	.short	0x0100
        /*033a*/ 	.byte	0x04
	.zero		1


	//   ....[33]....
        /*033c*/ 	.word	0x000009c0
        /*0340*/ 	.word	0x000000ff
        /*0344*/ 	.word	0x00000110
        /*0348*/ 	.short	0x0100
        /*034a*/ 	.byte	0x04
	.zero		1


	//   ....[34]....
        /*034c*/ 	.word	0x000009d0
        /*0350*/ 	.word	0x000000ff
        /*0354*/ 	.word	0x00000100
        /*0358*/ 	.short	0x0100
        /*035a*/ 	.byte	0x04
	.zero		1


	//   ....[35]....
        /*035c*/ 	.word	0x000009e0
        /*0360*/ 	.word	0x000000ff
        /*0364*/ 	.word	0x00000118
        /*0368*/ 	.short	0x0100
        /*036a*/ 	.byte	0x04
	.zero		1


	//   ....[36]....
        /*036c*/ 	.word	0x00000ad0
        /*0370*/ 	.word	0x000000ff
        /*0374*/ 	.word	0x00000120
        /*0378*/ 	.short	0x0100
        /*037a*/ 	.byte	0x06
	.zero		1


	//   ....[37]....
        /*037c*/ 	.word	0x00000ae0
        /*0380*/ 	.word	0x000000ff
        /*0384*/ 	.word	0x00000128
        /*0388*/ 	.short	0x0100
        /*038a*/ 	.byte	0x06
	.zero		1


	//   ....[38]....
        /*038c*/ 	.word	0x00000c20
        /*0390*/ 	.word	0x000000ff
        /*0394*/ 	.word	0x00000130
        /*0398*/ 	.short	0x0100
        /*039a*/ 	.byte	0x06
	.zero		1


	//   ....[39]....
        /*039c*/ 	.word	0x00000c30
        /*03a0*/ 	.word	0x000000ff
        /*03a4*/ 	.word	0x00000140
        /*03a8*/ 	.short	0x0100
        /*03aa*/ 	.byte	0x06
	.zero		1


	//   ....[40]....
        /*03ac*/ 	.word	0x00000c40
        /*03b0*/ 	.word	0x000000ff
        /*03b4*/ 	.word	0x00000138
        /*03b8*/ 	.short	0x0100
        /*03ba*/ 	.byte	0x06
	.zero		1


	//   ....[41]....
        /*03bc*/ 	.word	0x00000c50
        /*03c0*/ 	.word	0x000000ff
        /*03c4*/ 	.word	0x00000148
        /*03c8*/ 	.short	0x0100
        /*03ca*/ 	.byte	0x06
	.zero		1


	//   ....[42]....
        /*03cc*/ 	.word	0x00000d80
        /*03d0*/ 	.word	0x000000ff
        /*03d4*/ 	.word	0x00000150
        /*03d8*/ 	.short	0x0100
        /*03da*/ 	.byte	0x04
	.zero		1


	//   ....[43]....
        /*03dc*/ 	.word	0x00000d90
        /*03e0*/ 	.word	0x000000ff
        /*03e4*/ 	.word	0x00000160
        /*03e8*/ 	.short	0x0100
        /*03ea*/ 	.byte	0x04
	.zero		1


	//   ....[44]....
        /*03ec*/ 	.word	0x00000da0
        /*03f0*/ 	.word	0x000000ff
        /*03f4*/ 	.word	0x00000158
        /*03f8*/ 	.short	0x0100
        /*03fa*/ 	.byte	0x04
	.zero		1


	//   ....[45]....
        /*03fc*/ 	.word	0x00000db0
        /*0400*/ 	.word	0x000000ff
        /*0404*/ 	.word	0x00000168
        /*0408*/ 	.short	0x0100
        /*040a*/ 	.byte	0x04
	.zero		1


	//   ....[46]....
        /*040c*/ 	.word	0x00000ea0
        /*0410*/ 	.word	0x000000ff
        /*0414*/ 	.word	0x00000170
        /*0418*/ 	.short	0x0100
        /*041a*/ 	.byte	0x04
	.zero		1


	//   ....[47]....
        /*041c*/ 	.word	0x00000eb0
        /*0420*/ 	.word	0x000000ff
        /*0424*/ 	.word	0x00000180
        /*0428*/ 	.short	0x0100
        /*042a*/ 	.byte	0x04
	.zero		1


	//   ....[48]....
        /*042c*/ 	.word	0x00000ec0
        /*0430*/ 	.word	0x000000ff
        /*0434*/ 	.word	0x00000178
        /*0438*/ 	.short	0x0100
        /*043a*/ 	.byte	0x04
	.zero		1


	//   ....[49]....
        /*043c*/ 	.word	0x00000ed0
        /*0440*/ 	.word	0x000000ff
        /*0444*/ 	.word	0x00000188
        /*0448*/ 	.short	0x0100
        /*044a*/ 	.byte	0x04
	.zero		1


	//   ....[50]....
        /*044c*/ 	.word	0x00001cb0
        /*0450*/ 	.word	0x00000000
        /*0454*/ 	.word	0x00000180
        /*0458*/ 	.short	0x010a
        /*045a*/ 	.byte	0xff
	.zero		1


	//   ....[51]....
        /*045c*/ 	.word	0x00001ce0
        /*0460*/ 	.word	0x00000000
        /*0464*/ 	.word	0x00000170
        /*0468*/ 	.short	0x0101
        /*046a*/ 	.byte	0xff
	.zero		1


	//   ....[52]....
        /*046c*/ 	.word	0x00001dc0
        /*0470*/ 	.word	0x000000ff
        /*0474*/ 	.word	0x00000078
        /*0478*/ 	.short	0x010a
        /*047a*/ 	.byte	0x04
	.zero		1


	//   ....[53]....
        /*047c*/ 	.word	0x00001e70
        /*0480*/ 	.word	0x000000ff
        /*0484*/ 	.word	0x00000078
        /*0488*/ 	.short	0x010a
        /*048a*/ 	.byte	0x21
	.zero		1


	//   ....[54]....
        /*048c*/ 	.word	0x00001fb0
        /*0490*/ 	.word	0x000000ff
        /*0494*/ 	.word	0x00000078
        /*0498*/ 	.short	0x010a
        /*049a*/ 	.byte	0x06
	.zero		1


	//   ....[55]....
        /*049c*/ 	.word	0x000022a0
        /*04a0*/ 	.word	0x000000ff
        /*04a4*/ 	.word	0x00000128
        /*04a8*/ 	.short	0x0101
        /*04aa*/ 	.byte	0x07
	.zero		1


	//   ....[56]....
        /*04ac*/ 	.word	0x000022c0
        /*04b0*/ 	.word	0x000000ff
        /*04b4*/ 	.word	0x00000078
        /*04b8*/ 	.short	0x010a
        /*04ba*/ 	.byte	0x04
	.zero		1


	//   ....[57]....
        /*04bc*/ 	.word	0x00002340
        /*04c0*/ 	.word	0x000000ff
        /*04c4*/ 	.word	0x00000078
        /*04c8*/ 	.short	0x010a
        /*04ca*/ 	.byte	0x21
	.zero		1


	//   ....[58]....
        /*04cc*/ 	.word	0x00002480
        /*04d0*/ 	.word	0x000000ff
        /*04d4*/ 	.word	0x00000078
        /*04d8*/ 	.short	0x010a
        /*04da*/ 	.byte	0x04
	.zero		1


	//   ....[59]....
        /*04dc*/ 	.word	0x00002780
        /*04e0*/ 	.word	0x00000003
        /*04e4*/ 	.word	0x00000130
        /*04e8*/ 	.short	0x010a
        /*04ea*/ 	.byte	0xff
	.zero		1


	//   ....[60]....
        /*04ec*/ 	.word	0x000028d0
        /*04f0*/ 	.word	0x00000000
        /*04f4*/ 	.word	0x00000000
        /*04f8*/ 	.short	0x0101
        /*04fa*/ 	.byte	0xff
	.zero		1


	//   ....[61]....
        /*04fc*/ 	.word	0x00002e90
        /*0500*/ 	.word	0x000000ff
        /*0504*/ 	.word	0x00000000
        /*0508*/ 	.short	0x010a
        /*050a*/ 	.byte	0x04
	.zero		1


	//   ....[62]....
        /*050c*/ 	.word	0x00002f20
        /*0510*/ 	.word	0x000000ff
        /*0514*/ 	.word	0x00000000
        /*0518*/ 	.short	0x010a
        /*051a*/ 	.byte	0x05
	.zero		1


	//   ....[63]....
        /*051c*/ 	.word	0x00002fb0
        /*0520*/ 	.word	0x000000ff
        /*0524*/ 	.word	0x00000000
        /*0528*/ 	.short	0x010a
        /*052a*/ 	.byte	0x05
	.zero		1


	//   ....[64]....
        /*052c*/ 	.word	0x00003040
        /*0530*/ 	.word	0x000000ff
        /*0534*/ 	.word	0x00000000
        /*0538*/ 	.short	0x010a
        /*053a*/ 	.byte	0x05
	.zero		1


	//   ....[65]....
        /*053c*/ 	.word	0x000030d0
        /*0540*/ 	.word	0x000000ff
        /*0544*/ 	.word	0x00000000
        /*0548*/ 	.short	0x010a
        /*054a*/ 	.byte	0x05
	.zero		1


	//   ....[66]....
        /*054c*/ 	.word	0x00003160
        /*0550*/ 	.word	0x000000ff
        /*0554*/ 	.word	0x00000000
        /*0558*/ 	.short	0x010a
        /*055a*/ 	.byte	0x05
	.zero		1


	//   ....[67]....
        /*055c*/ 	.word	0x000031f0
        /*0560*/ 	.word	0x000000ff
        /*0564*/ 	.word	0x00000000
        /*0568*/ 	.short	0x010a
        /*056a*/ 	.byte	0x05
	.zero		1


	//   ....[68]....
        /*056c*/ 	.word	0x00003280
        /*0570*/ 	.word	0x000000ff
        /*0574*/ 	.word	0x00000000
        /*0578*/ 	.short	0x010a
        /*057a*/ 	.byte	0x05
	.zero		1


	//   ....[69]....
        /*057c*/ 	.word	0x00003310
        /*0580*/ 	.word	0x000000ff
        /*0584*/ 	.word	0x00000000
        /*0588*/ 	.short	0x010a
        /*058a*/ 	.byte	0x05
	.zero		1


	//   ....[70]....
        /*058c*/ 	.word	0x000033a0
        /*0590*/ 	.word	0x000000ff
        /*0594*/ 	.word	0x00000000
        /*0598*/ 	.short	0x010a
        /*059a*/ 	.byte	0x05
	.zero		1


	//   ....[71]....
        /*059c*/ 	.word	0x00003430
        /*05a0*/ 	.word	0x000000ff
        /*05a4*/ 	.word	0x00000000
        /*05a8*/ 	.short	0x010a
        /*05aa*/ 	.byte	0x05
	.zero		1


	//   ....[72]....
        /*05ac*/ 	.word	0x000034c0
        /*05b0*/ 	.word	0x000000ff
        /*05b4*/ 	.word	0x00000000
        /*05b8*/ 	.short	0x010a
        /*05ba*/ 	.byte	0x05
	.zero		1


	//   ....[73]....
        /*05bc*/ 	.word	0x00003550
        /*05c0*/ 	.word	0x000000ff
        /*05c4*/ 	.word	0x00000000
        /*05c8*/ 	.short	0x010a
        /*05ca*/ 	.byte	0x05
	.zero		1


	//   ....[74]....
        /*05cc*/ 	.word	0x000035e0
        /*05d0*/ 	.word	0x000000ff
        /*05d4*/ 	.word	0x00000000
        /*05d8*/ 	.short	0x010a
        /*05da*/ 	.byte	0x05
	.zero		1


	//   ....[75]....
        /*05dc*/ 	.word	0x00003680
        /*05e0*/ 	.word	0x00000000
        /*05e4*/ 	.word	0x00000000
        /*05e8*/ 	.short	0x010a
        /*05ea*/ 	.byte	0xff
	.zero		1


	//   ....[76]....
        /*05ec*/ 	.word	0x000037a0
        /*05f0*/ 	.word	0x00000002
        /*05f4*/ 	.word	0x00000170
        /*05f8*/ 	.short	0x010a
        /*05fa*/ 	.byte	0xff
	.zero		1


	//   ....[77]....
        /*05fc*/ 	.word	0x00003810
        /*0600*/ 	.word	0x00000002
        /*0604*/ 	.word	0x00000000
        /*0608*/ 	.short	0x0101
        /*060a*/ 	.byte	0xff
	.zero		1


	//   ....[78]....
        /*060c*/ 	.word	0x00003830
        /*0610*/ 	.word	0x000000ff
        /*0614*/ 	.word	0x00000140
        /*0618*/ 	.short	0x010a
        /*061a*/ 	.byte	0x04
	.zero		1


	//   ....[79]....
        /*061c*/ 	.word	0x00003950
        /*0620*/ 	.word	0x00000002
        /*0624*/ 	.word	0x00000130
        /*0628*/ 	.short	0x010a
        /*062a*/ 	.byte	0xff
	.zero		1


	//   ....[80]....
        /*062c*/ 	.word	0x00003a50
        /*0630*/ 	.word	0x00000002
        /*0634*/ 	.word	0x00000000
        /*0638*/ 	.short	0x0101
        /*063a*/ 	.byte	0xff
	.zero		1


	//   ....[81]....
        /*063c*/ 	.word	0x00003ae0
        /*0640*/ 	.word	0x000000ff
        /*0644*/ 	.word	0x00000140
        /*0648*/ 	.short	0x0106
        /*064a*/ 	.byte	0x04
	.zero		1


	//   ....[82]....
        /*064c*/ 	.word	0x00003b00
        /*0650*/ 	.word	0x000000ff
        /*0654*/ 	.word	0x00000140
        /*0658*/ 	.short	0x010a
        /*065a*/ 	.byte	0x04
	.zero		1


	//   ....[83]....
        /*065c*/ 	.word	0x00003b90
        /*0660*/ 	.word	0x000000ff
        /*0664*/ 	.word	0x00000140
        /*0668*/ 	.short	0x0106
        /*066a*/ 	.byte	0x07
	.zero		1


	//   ....[84]....
        /*066c*/ 	.word	0x00003bd0
        /*0670*/ 	.word	0x00000000
        /*0674*/ 	.word	0x00000140
        /*0678*/ 	.short	0x010a
        /*067a*/ 	.byte	0xff
	.zero		1


	//   ....[85]....
        /*067c*/ 	.word	0x000041c0
        /*0680*/ 	.word	0x00000002
        /*0684*/ 	.word	0x00000130
        /*0688*/ 	.short	0x010a
        /*068a*/ 	.byte	0xff
	.zero		1


	//   ....[86]....
        /*068c*/ 	.word	0x000042e0
        /*0690*/ 	.word	0x00000000
        /*0694*/ 	.word	0x00000000
        /*0698*/ 	.short	0x0101
        /*069a*/ 	.byte	0xff
	.zero		1


	//   ....[87]....
        /*069c*/ 	.word	0x00004810
        /*06a0*/ 	.word	0x000000ff
        /*06a4*/ 	.word	0x00000000
        /*06a8*/ 	.short	0x010a
        /*06aa*/ 	.byte	0x04
	.zero		1


	//   ....[88]....
        /*06ac*/ 	.word	0x00004860
        /*06b0*/ 	.word	0x000000ff
        /*06b4*/ 	.word	0x00000160
        /*06b8*/ 	.short	0x010a
        /*06ba*/ 	.byte	0x2c
	.zero		1


	//   ....[89]....
        /*06bc*/ 	.word	0x000049e0
        /*06c0*/ 	.word	0x000000ff
        /*06c4*/ 	.word	0x00000000
        /*06c8*/ 	.short	0x010a
        /*06ca*/ 	.byte	0x07
	.zero		1


	//   ....[90]....
        /*06cc*/ 	.word	0x00004b10
        /*06d0*/ 	.word	0x000000ff
        /*06d4*/ 	.word	0x00000000
        /*06d8*/ 	.short	0x010a
        /*06da*/ 	.byte	0x04
	.zero		1


	//   ....[91]....
        /*06dc*/ 	.word	0x00004e00
        /*06e0*/ 	.word	0x000000ff
        /*06e4*/ 	.word	0x00000000
        /*06e8*/ 	.short	0x010a
        /*06ea*/ 	.byte	0x04
	.zero		1


	//   ....[92]....
        /*06ec*/ 	.word	0x00004e90
        /*06f0*/ 	.word	0x000000ff
        /*06f4*/ 	.word	0x00000000
        /*06f8*/ 	.short	0x010a
        /*06fa*/ 	.byte	0x04
	.zero		1


	//   ....[93]....
        /*06fc*/ 	.word	0x00005320
        /*0700*/ 	.word	0x0000000c
        /*0704*/ 	.word	0x00000130
        /*0708*/ 	.short	0x010a
        /*070a*/ 	.byte	0xff
	.zero		1


	//   ....[94]....
        /*070c*/ 	.word	0x00005490
        /*0710*/ 	.word	0x00000000
        /*0714*/ 	.word	0x00000000
        /*0718*/ 	.short	0x0101
        /*071a*/ 	.byte	0xff
	.zero		1


	//   ....[95]....
        /*071c*/ 	.word	0x00005910
        /*0720*/ 	.word	0x000000ff
        /*0724*/ 	.word	0x00000128
        /*0728*/ 	.short	0x010a
        /*072a*/ 	.byte	0x1d
	.zero		1


	//   ....[96]....
        /*072c*/ 	.word	0x00005ad0
        /*0730*/ 	.word	0x000000ff
        /*0734*/ 	.word	0x00000108
        /*0738*/ 	.short	0x010a
        /*073a*/ 	.byte	0x04
	.zero		1


	//   ....[97]....
        /*073c*/ 	.word	0x00005d20
        /*0740*/ 	.word	0x000000ff
        /*0744*/ 	.word	0x000000f0
        /*0748*/ 	.short	0x010b
        /*074a*/ 	.byte	0x04
	.zero		1


	//   ....[98]....
        /*074c*/ 	.word	0x00005d30
        /*0750*/ 	.word	0x000000ff
        /*0754*/ 	.word	0x00000000
        /*0758*/ 	.short	0x0101
        /*075a*/ 	.byte	0x06
	.zero		1


	//   ....[99]....
        /*075c*/ 	.word	0x00005d40
        /*0760*/ 	.word	0x000000ff
        /*0764*/ 	.word	0x00000108
        /*0768*/ 	.short	0x010a
        /*076a*/ 	.byte	0x07
	.zero		1


	//   ....[100]....
        /*076c*/ 	.word	0x00005f90
        /*0770*/ 	.word	0x000000ff
        /*0774*/ 	.word	0x000000f0
        /*0778*/ 	.short	0x010b
        /*077a*/ 	.byte	0x07
	.zero		1


	//   ....[101]....
        /*077c*/ 	.word	0x00005fa0
        /*0780*/ 	.word	0x000000ff
        /*0784*/ 	.word	0x00000000
        /*0788*/ 	.short	0x0101
        /*078a*/ 	.byte	0x04
	.zero		1


	//   ....[102]....
        /*078c*/ 	.word	0x00005fb0
        /*0790*/ 	.word	0x000000ff
        /*0794*/ 	.word	0x00000108
        /*0798*/ 	.short	0x010a
        /*079a*/ 	.byte	0x05
	.zero		1


	//   ....[103]....
        /*079c*/ 	.word	0x000061f0
        /*07a0*/ 	.word	0x000000ff
        /*07a4*/ 	.word	0x000000f0
        /*07a8*/ 	.short	0x010b
        /*07aa*/ 	.byte	0x05
	.zero		1


	//   ....[104]....
        /*07ac*/ 	.word	0x00006200
        /*07b0*/ 	.word	0x000000ff
        /*07b4*/ 	.word	0x00000000
        /*07b8*/ 	.short	0x0101
        /*07ba*/ 	.byte	0x06
	.zero		1


	//   ....[105]....
        /*07bc*/ 	.word	0x00006210
        /*07c0*/ 	.word	0x000000ff
        /*07c4*/ 	.word	0x00000108
        /*07c8*/ 	.short	0x010a
        /*07ca*/ 	.byte	0x04
	.zero		1


	//   ....[106]....
        /*07cc*/ 	.word	0x00006460
        /*07d0*/ 	.word	0x000000ff
        /*07d4*/ 	.word	0x000000f0
        /*07d8*/ 	.short	0x010b
        /*07da*/ 	.byte	0x04
	.zero		1


	//   ....[107]....
        /*07dc*/ 	.word	0x00006490
        /*07e0*/ 	.word	0x000000ff
        /*07e4*/ 	.word	0x00000000
        /*07e8*/ 	.short	0x0101
        /*07ea*/ 	.byte	0x05
	.zero		1


	//   ....[108]....
        /*07ec*/ 	.word	0x00006520
        /*07f0*/ 	.word	0x000000ff
        /*07f4*/ 	.word	0x00000000
        /*07f8*/ 	.short	0x010a
        /*07fa*/ 	.byte	0x04
	.zero		1


	//   ....[109]....
        /*07fc*/ 	.word	0x000065b0
        /*0800*/ 	.word	0x000000ff
        /*0804*/ 	.word	0x00000000
        /*0808*/ 	.short	0x010a
        /*080a*/ 	.byte	0x05
	.zero		1


	//   ....[110]....
        /*080c*/ 	.word	0x00006650
        /*0810*/ 	.word	0x00000000
        /*0814*/ 	.word	0x00000000
        /*0818*/ 	.short	0x010a
        /*081a*/ 	.byte	0xff
	.zero		1


	//   ....[111]....
        /*081c*/ 	.word	0x00006990
        /*0820*/ 	.word	0x00000000
        /*0824*/ 	.word	0x00000130
        /*0828*/ 	.short	0x010a
        /*082a*/ 	.byte	0xff
	.zero		1


	//   ....[112]....
        /*082c*/ 	.word	0x00006a60
        /*0830*/ 	.word	0x00000000
        /*0834*/ 	.word	0x00000000
        /*0838*/ 	.short	0x0101
        /*083a*/ 	.byte	0xff
	.zero		1


	//   ....[113]....
        /*083c*/ 	.word	0x000076d0
        /*0840*/ 	.word	0x00000000
        /*0844*/ 	.word	0x000000f0
        /*0848*/ 	.short	0x010a
        /*084a*/ 	.byte	0xff
	.zero		1


	//   ....[114]....
        /*084c*/ 	.word	0x00007730
        /*0850*/ 	.word	0x0000006a
        /*0854*/ 	.word	0x00000150
        /*0858*/ 	.short	0x010a
        /*085a*/ 	.byte	0xff
	.zero		1


	//   ....[115]....
        /*085c*/ 	.word	0x00007820
        /*0860*/ 	.word	0x00000000
        /*0864*/ 	.word	0x000000f0
        /*0868*/ 	.short	0x010a
        /*086a*/ 	.byte	0xff
	.zero		1


	//   ....[116]....
        /*086c*/ 	.word	0x00007940
        /*0870*/ 	.word	0x0000006a
        /*0874*/ 	.word	0x00000150
        /*0878*/ 	.short	0x010a
        /*087a*/ 	.byte	0xff
	.zero		1


	//   ....[117]....
        /*087c*/ 	.word	0x000087c0
        /*0880*/ 	.word	0x00000000
        /*0884*/ 	.word	0x00000000
        /*0888*/ 	.short	0x0101
        /*088a*/ 	.byte	0xff
	.zero		1


	//   ....[118]....
        /*088c*/ 	.word	0x000087d0
        /*0890*/ 	.word	0x00000002
        /*0894*/ 	.word	0x000000f0
        /*0898*/ 	.short	0x010a
        /*089a*/ 	.byte	0xff
	.zero		1


	//   ....[119]....
        /*089c*/ 	.word	0x00008890
        /*08a0*/ 	.word	0x00000002
        /*08a4*/ 	.word	0x000000f0
        /*08a8*/ 	.short	0x010a
        /*08aa*/ 	.byte	0xff
	.zero		1


	//   ....[120]....
        /*08ac*/ 	.word	0x00009770
        /*08b0*/ 	.word	0x00000002
        /*08b4*/ 	.word	0x00000000
        /*08b8*/ 	.short	0x0101
        /*08ba*/ 	.byte	0xff
	.zero		1


	//   ....[121]....
        /*08bc*/ 	.word	0x00009790
        /*08c0*/ 	.word	0x00000015
        /*08c4*/ 	.word	0x000000f0
        /*08c8*/ 	.short	0x010a
        /*08ca*/ 	.byte	0xff
	.zero		1


	//   ....[122]....
        /*08cc*/ 	.word	0x00009850
        /*08d0*/ 	.word	0x00000015
        /*08d4*/ 	.word	0x000000f0
        /*08d8*/ 	.short	0x010a
        /*08da*/ 	.byte	0xff
	.zero		1


	//   ....[123]....
        /*08dc*/ 	.word	0x0000a710
        /*08e0*/ 	.word	0x00000003
        /*08e4*/ 	.word	0x00000000
        /*08e8*/ 	.short	0x0101
        /*08ea*/ 	.byte	0xff
	.zero		1


	//   ....[124]....
        /*08ec*/ 	.word	0x0000a730
        /*08f0*/ 	.word	0x00000000
        /*08f4*/ 	.word	0x000000f0
        /*08f8*/ 	.short	0x010a
        /*08fa*/ 	.byte	0xff
	.zero		1


	//   ....[125]....
        /*08fc*/ 	.word	0x0000a7e0
        /*0900*/ 	.word	0x00000000
        /*0904*/ 	.word	0x000000f0
        /*0908*/ 	.short	0x010a
        /*090a*/ 	.byte	0xff
	.zero		1


	//   ....[126]....
        /*090c*/ 	.word	0x0000b080
        /*0910*/ 	.word	0x000000ff
        /*0914*/ 	.word	0x00000000
        /*0918*/ 	.short	0x0101
        /*091a*/ 	.byte	0x04
	.zero		1


	//   ....[127]....
        /*091c*/ 	.word	0x0000b6e0
        /*0920*/ 	.word	0x00000000
        /*0924*/ 	.word	0x00000000
        /*0928*/ 	.short	0x0101
        /*092a*/ 	.byte	0xff
	.zero		1


	//   ....[128]....
        /*092c*/ 	.word	0x0000b9a0
        /*0930*/ 	.word	0x000000ff
        /*0934*/ 	.word	0x00000000
        /*0938*/ 	.short	0x0101
        /*093a*/ 	.byte	0x06
	.zero		1


	//   ....[129]....
        /*093c*/ 	.word	0x0000b9c0
        /*0940*/ 	.word	0x00000000
        /*0944*/ 	.word	0x00000180
        /*0948*/ 	.short	0x010a
        /*094a*/ 	.byte	0xff
	.zero		1


	//   ....[130]....
        /*094c*/ 	.word	0x0000ba20
        /*0950*/ 	.word	0x00000000
        /*0954*/ 	.word	0x00000078
        /*0958*/ 	.short	0x010a
        /*095a*/ 	.byte	0xff
	.zero		1


	//   ....[131]....
        /*095c*/ 	.word	0x0000ba80
        /*0960*/ 	.word	0x00000000
        /*0964*/ 	.word	0x00000078
        /*0968*/ 	.short	0x010a
        /*096a*/ 	.byte	0xff
	.zero		1


	//   ....[132]....
        /*096c*/ 	.word	0x0000bad0
        /*0970*/ 	.word	0x00000003
        /*0974*/ 	.word	0x00000130
        /*0978*/ 	.short	0x010a
        /*097a*/ 	.byte	0xff
	.zero		1


	//   ....[133]....
        /*097c*/ 	.word	0x0000bb30
        /*0980*/ 	.word	0x00000000
        /*0984*/ 	.word	0x00000000
        /*0988*/ 	.short	0x010a
        /*098a*/ 	.byte	0xff
	.zero		1


	//   ....[134]....
        /*098c*/ 	.word	0x0000bb90
        /*0990*/ 	.word	0x00000000
        /*0994*/ 	.word	0x00000000
        /*0998*/ 	.short	0x010a
        /*099a*/ 	.byte	0xff
	.zero		1


	//   ....[135]....
        /*099c*/ 	.word	0x0000bbf0
        /*09a0*/ 	.word	0x00000000
        /*09a4*/ 	.word	0x00000000
        /*09a8*/ 	.short	0x010a
        /*09aa*/ 	.byte	0xff
	.zero		1


	//   ....[136]....
        /*09ac*/ 	.word	0x0000bc50
        /*09b0*/ 	.word	0x00000000
        /*09b4*/ 	.word	0x00000000
        /*09b8*/ 	.short	0x010a
        /*09ba*/ 	.byte	0xff
	.zero		1


	//   ....[137]....
        /*09bc*/ 	.word	0x0000bcb0
        /*09c0*/ 	.word	0x00000000
        /*09c4*/ 	.word	0x00000000
        /*09c8*/ 	.short	0x010a
        /*09ca*/ 	.byte	0xff
	.zero		1


	//   ....[138]....
        /*09cc*/ 	.word	0x0000bd10
        /*09d0*/ 	.word	0x00000000
        /*09d4*/ 	.word	0x00000000
        /*09d8*/ 	.short	0x010a
        /*09da*/ 	.byte	0xff
	.zero		1


	//   ....[139]....
        /*09dc*/ 	.word	0x0000bd70
        /*09e0*/ 	.word	0x00000000
        /*09e4*/ 	.word	0x00000000
        /*09e8*/ 	.short	0x010a
        /*09ea*/ 	.byte	0xff
	.zero		1


	//   ....[140]....
        /*09ec*/ 	.word	0x0000bdd0
        /*09f0*/ 	.word	0x00000000
        /*09f4*/ 	.word	0x00000000
        /*09f8*/ 	.short	0x010a
        /*09fa*/ 	.byte	0xff
	.zero		1


	//   ....[141]....
        /*09fc*/ 	.word	0x0000be30
        /*0a00*/ 	.word	0x00000000
        /*0a04*/ 	.word	0x00000000
        /*0a08*/ 	.short	0x010a
        /*0a0a*/ 	.byte	0xff
	.zero		1


	//   ....[142]....
        /*0a0c*/ 	.word	0x0000be90
        /*0a10*/ 	.word	0x00000000
        /*0a14*/ 	.word	0x00000000
        /*0a18*/ 	.short	0x010a
        /*0a1a*/ 	.byte	0xff
	.zero		1


	//   ....[143]....
        /*0a1c*/ 	.word	0x0000bef0
        /*0a20*/ 	.word	0x00000000
        /*0a24*/ 	.word	0x00000000
        /*0a28*/ 	.short	0x010a
        /*0a2a*/ 	.byte	0xff
	.zero		1


	//   ....[144]....
        /*0a2c*/ 	.word	0x0000bf50
        /*0a30*/ 	.word	0x00000000
        /*0a34*/ 	.word	0x00000000
        /*0a38*/ 	.short	0x010a
        /*0a3a*/ 	.byte	0xff
	.zero		1


	//   ....[145]....
        /*0a3c*/ 	.word	0x0000bfb0
        /*0a40*/ 	.word	0x00000000
        /*0a44*/ 	.word	0x00000000
        /*0a48*/ 	.short	0x010a
        /*0a4a*/ 	.byte	0xff
	.zero		1


	//   ....[146]....
        /*0a4c*/ 	.word	0x0000c010
        /*0a50*/ 	.word	0x00000000
        /*0a54*/ 	.word	0x00000000
        /*0a58*/ 	.short	0x010a
        /*0a5a*/ 	.byte	0xff
	.zero		1


	//   ....[147]....
        /*0a5c*/ 	.word	0x0000c060
        /*0a60*/ 	.word	0x00000002
        /*0a64*/ 	.word	0x00000170
        /*0a68*/ 	.short	0x010a
        /*0a6a*/ 	.byte	0xff
	.zero		1


	//   ....[148]....
        /*0a6c*/ 	.word	0x0000c0c0
        /*0a70*/ 	.word	0x00000002
        /*0a74*/ 	.word	0x00000140
        /*0a78*/ 	.short	0x010a
        /*0a7a*/ 	.byte	0xff
	.zero		1


	//   ....[149]....
        /*0a7c*/ 	.word	0x0000c110
        /*0a80*/ 	.word	0x00000002
        /*0a84*/ 	.word	0x00000130
        /*0a88*/ 	.short	0x010a
        /*0a8a*/ 	.byte	0xff
	.zero		1


	//   ....[150]....
        /*0a8c*/ 	.word	0x0000c170
        /*0a90*/ 	.word	0x00000000
        /*0a94*/ 	.word	0x00000140
        /*0a98*/ 	.short	0x010a
        /*0a9a*/ 	.byte	0xff
	.zero		1


	//   ....[151]....
        /*0a9c*/ 	.word	0x0000c1c0
        /*0aa0*/ 	.word	0x00000002
        /*0aa4*/ 	.word	0x00000130
        /*0aa8*/ 	.short	0x010a
        /*0aaa*/ 	.byte	0xff
	.zero		1


	//   ....[152]....
        /*0aac*/ 	.word	0x0000c220
        /*0ab0*/ 	.word	0x00000000
        /*0ab4*/ 	.word	0x00000160
        /*0ab8*/ 	.short	0x010a
        /*0aba*/ 	.byte	0xff
	.zero		1


	//   ....[153]....
        /*0abc*/ 	.word	0x0000c280
        /*0ac0*/ 	.word	0x00000000
        /*0ac4*/ 	.word	0x00000000
        /*0ac8*/ 	.short	0x010a
        /*0aca*/ 	.byte	0xff
	.zero		1


	//   ....[154]....
        /*0acc*/ 	.word	0x0000c2e0
        /*0ad0*/ 	.word	0x00000000
        /*0ad4*/ 	.word	0x00000000
        /*0ad8*/ 	.short	0x010a
        /*0ada*/ 	.byte	0xff
	.zero		1


	//   ....[155]....
        /*0adc*/ 	.word	0x0000c340
        /*0ae0*/ 	.word	0x00000000
        /*0ae4*/ 	.word	0x00000000
        /*0ae8*/ 	.short	0x010a
        /*0aea*/ 	.byte	0xff
	.zero		1


	//   ....[156]....
        /*0aec*/ 	.word	0x0000c390
        /*0af0*/ 	.word	0x0000000c
        /*0af4*/ 	.word	0x00000130
        /*0af8*/ 	.short	0x010a
        /*0afa*/ 	.byte	0xff
	.zero		1


	//   ....[157]....
        /*0afc*/ 	.word	0x0000c3f0
        /*0b00*/ 	.word	0x00000000
        /*0b04*/ 	.word	0x00000128
        /*0b08*/ 	.short	0x010a
        /*0b0a*/ 	.byte	0xff
	.zero		1


	//   ....[158]....
        /*0b0c*/ 	.word	0x0000c450
        /*0b10*/ 	.word	0x00000000
        /*0b14*/ 	.word	0x00000108
        /*0b18*/ 	.short	0x010a
        /*0b1a*/ 	.byte	0xff
	.zero		1


	//   ....[159]....
        /*0b1c*/ 	.word	0x0000c4b0
        /*0b20*/ 	.word	0x00000000
        /*0b24*/ 	.word	0x00000108
        /*0b28*/ 	.short	0x010a
        /*0b2a*/ 	.byte	0xff
	.zero		1


	//   ....[160]....
        /*0b2c*/ 	.word	0x0000c510
        /*0b30*/ 	.word	0x00000000
        /*0b34*/ 	.word	0x00000108
        /*0b38*/ 	.short	0x010a
        /*0b3a*/ 	.byte	0xff
	.zero		1


	//   ....[161]....
        /*0b3c*/ 	.word	0x0000c570
        /*0b40*/ 	.word	0x00000000
        /*0b44*/ 	.word	0x00000108
        /*0b48*/ 	.short	0x010a
        /*0b4a*/ 	.byte	0xff
	.zero		1


	//   ....[162]....
        /*0b4c*/ 	.word	0x0000c5d0
        /*0b50*/ 	.word	0x00000000
        /*0b54*/ 	.word	0x00000000
        /*0b58*/ 	.short	0x010a
        /*0b5a*/ 	.byte	0xff
	.zero		1


	//   ....[163]....
        /*0b5c*/ 	.word	0x0000c630
        /*0b60*/ 	.word	0x00000000
        /*0b64*/ 	.word	0x00000000
        /*0b68*/ 	.short	0x010a
        /*0b6a*/ 	.byte	0xff
	.zero		1


	//   ....[164]....
        /*0b6c*/ 	.word	0x0000c680
        /*0b70*/ 	.word	0x00000000
        /*0b74*/ 	.word	0x00000130
        /*0b78*/ 	.short	0x010a
        /*0b7a*/ 	.byte	0xff
	.zero		1


	//   ....[165]....
        /*0b7c*/ 	.word	0x0000c6d0
        /*0b80*/ 	.word	0x00000000
        /*0b84*/ 	.word	0x000000f0
        /*0b88*/ 	.short	0x010a
        /*0b8a*/ 	.byte	0xff
	.zero		1


	//   ....[166]....
        /*0b8c*/ 	.word	0x0000c720
        /*0b90*/ 	.word	0x0000006a
        /*0b94*/ 	.word	0x00000150
        /*0b98*/ 	.short	0x010a
        /*0b9a*/ 	.byte	0xff
	.zero		1


	//   ....[167]....
        /*0b9c*/ 	.word	0x0000c770
        /*0ba0*/ 	.word	0x00000002
        /*0ba4*/ 	.word	0x000000f0
        /*0ba8*/ 	.short	0x010a
        /*0baa*/ 	.byte	0xff
	.zero		1


	//   ....[168]....
        /*0bac*/ 	.word	0x0000c7c0
        /*0bb0*/ 	.word	0x00000015
        /*0bb4*/ 	.word	0x000000f0
        /*0bb8*/ 	.short	0x010a
        /*0bba*/ 	.byte	0xff
	.zero		1


	//   ....[169]....
        /*0bbc*/ 	.word	0x0000c810
        /*0bc0*/ 	.word	0x00000000
        /*0bc4*/ 	.word	0x000000f0
        /*0bc8*/ 	.short	0x010a
        /*0bca*/ 	.byte	0xff
	.zero		1


	//----- nvinfo : EIATTR_NUM_MBARRIERS
	.align		4
.L_47:
        /*0bcc*/ 	.byte	0x03, 0x38
        /*0bce*/ 	.short	0x0032


	//----- nvinfo : EIATTR_EXIT_INSTR_OFFSETS
	.align		4
        /*0bd0*/ 	.byte	0x04, 0x1c
        /*0bd2*/ 	.short	(.L_49 - .L_48)


	//   ....[0]....
.L_48:
        /*0bd4*/ 	.word	0x000036b0


	//   ....[1]....
        /*0bd8*/ 	.word	0x00003ba0


	//   ....[2]....
        /*0bdc*/ 	.word	0x00003c00


	//   ....[3]....
        /*0be0*/ 	.word	0x000050f0


	//   ....[4]....
        /*0be4*/ 	.word	0x00006680


	//   ....[5]....
        /*0be8*/ 	.word	0x000066c0


	//   ....[6]....
        /*0bec*/ 	.word	0x0000b8a0


	//   ....[7]....
        /*0bf0*/ 	.word	0x0000b910


	//   ....[8]....
        /*0bf4*/ 	.word	0x0000b940


	//   ....[9]....
        /*0bf8*/ 	.word	0x0000b9b0


	//----- nvinfo : EIATTR_MAX_THREADS
	.align		4
.L_49:
        /*0bfc*/ 	.byte	0x04, 0x05
        /*0bfe*/ 	.short	(.L_51 - .L_50)
.L_50:
        /*0c00*/ 	.word	0x00000100
        /*0c04*/ 	.word	0x00000001
        /*0c08*/ 	.word	0x00000001


	//----- nvinfo : EIATTR_CRS_STACK_SIZE
	.align		4
.L_51:
        /*0c0c*/ 	.byte	0x04, 0x1e
        /*0c0e*/ 	.short	(.L_53 - .L_52)
.L_52:
        /*0c10*/ 	.word	0x00000000


	//----- nvinfo : EIATTR_CBANK_PARAM_SIZE
	.align		4
.L_53:
        /*0c14*/ 	.byte	0x03, 0x19
        /*0c16*/ 	.short	0x0c00


	//----- nvinfo : EIATTR_PARAM_CBANK
	.align		4
        /*0c18*/ 	.byte	0x04, 0x0a
        /*0c1a*/ 	.short	(.L_55 - .L_54)
	.align		4
.L_54:
        /*0c1c*/ 	.word	index@(.nv.constant0._ZN7cutlass13device_kernelINS_4gemm6kernel13GemmUniversalIN4cute5tupleIJiiiiEEENS1_10collective13CollectiveMmaINS1_46MainloopSm100TmaUmmaWarpSpecializedBlockScaledILi15ELi2ELi2ENS5_IJNS4_1CILi2EEENSA_ILi4EEENSA_ILi1EEEEEEEENS5_IJNSA_ILi128EEENSA_ILi64EEESG_EEENS5_IJNS_12float_e2m1_tENS_13float_ue4m3_tEEEENS5_IJNS5_IJlSD_lEEENS4_6LayoutINS5_IJNS5_IJNS5_IJNSA_ILi32EEESC_EEEiEEENS5_IJNS5_IJNSA_ILi16EEESC_EEEiEEENS5_IJSD_iEEEEEENS5_IJST_NS5_IJNS5_IJNSA_ILi0EEESD_EEENSA_ILi512EEEEEENS5_IJSW_iEEEEEEEEEEESL_S13_NS4_8TiledMMAINS4_8MMA_AtomIJNS4_17SM100_MMA_MXF4_SSISJ_SJ_fSK_Li128ELi64ELi16ELNS4_4UMMA5MajorE0ELS18_0ELNS17_7ScaleInE0ELS19_0EEEEEENSN_INS5_IJSD_SD_SD_EEENS5_IJSW_SW_SW_EEEEENS5_IJNS4_10UnderscoreES1F_S1F_EEEEENS5_IJNS4_23SM90_TMA_LOAD_MULTICASTES1I_EEENS5_IJNS4_14ComposedLayoutINS4_7SwizzleILi2ELi4ELi3EEENS4_18smem_ptr_flag_bitsILi4EEENSN_INS5_IJNSA_ILi8EEESG_EEENS5_IJSG_SD_EEEEEEENSN_INS5_IJNS5_IJNS5_IJSP_SD_EEESS_EEESD_NS5_IJSD_SB_EEEEEENS5_IJNS5_IJNS5_IJSS_SY_EEESX_EEESW_NS5_IJSC_SY_EEEEEEEEEEEvNS4_8identityES1J_S23_vS24_EENS_8epilogue10collective18CollectiveEpilogueINS26_23Sm100TmaWarpSpecializedILi3ELi2ELi16ELb1ELb0EEEJNS5_IJSH_SH_SG_EEENS5_IJNSN_ISH_SD_EENSN_INS5_IJSR_SB_EEENS5_IJSD_SO_EEEEEEEENS_10bfloat16_tESM_S2H_SM_NS26_6fusion15FusionCallbacksIS2A_NS2I_17LinearCombinationIS2H_fS2H_fLNS_15FloatRoundStyleE2EEES2B_S2G_JEEENS4_5SM1004TMEM4LOAD26SM100_TMEM_LOAD_32dp32b16xENS4_13SM90_TMA_LOADENS1K_INS1L_ILi1ELi4ELi3EEENS1N_ILi16EEENSN_INS5_IJS1P_SR_EEENS5_IJSR_SD_EEEEEEENS4_39AutoVectorizingCopyWithAssumedAlignmentILi128EEENS4_14SM90_TMA_STOREES2Y_S30_S30_EEEvvEEEEvNT_6ParamsE)
        /*0c20*/ 	.short	0x0380
        /*0c22*/ 	.short	0x0c00


	//----- nvinfo : EIATTR_SW_WAR
	.align		4
.L_55:
        /*0c24*/ 	.byte	0x04, 0x36
        /*0c26*/ 	.short	(.L_57 - .L_56)
.L_56:
        /*0c28*/ 	.word	0x00000008
.L_57:


//--------------------- .nv.callgraph             --------------------------
	.section	.nv.callgraph,"",@"SHT_CUDA_CALLGRAPH"
	.align	4
	.sectionentsize	8
	.align		4
        /*0000*/ 	.word	0x00000000
	.align		4
        /*0004*/ 	.word	0xffffffff
	.align		4
        /*0008*/ 	.word	index@(_ZN7cutlass13device_kernelINS_4gemm6kernel13GemmUniversalIN4cute5tupleIJiiiiEEENS1_10collective13CollectiveMmaINS1_46MainloopSm100TmaUmmaWarpSpecializedBlockScaledILi15ELi2ELi2ENS5_IJNS4_1CILi2EEENSA_ILi4EEENSA_ILi1EEEEEEEENS5_IJNSA_ILi128EEENSA_ILi64EEESG_EEENS5_IJNS_12float_e2m1_tENS_13float_ue4m3_tEEEENS5_IJNS5_IJlSD_lEEENS4_6LayoutINS5_IJNS5_IJNS5_IJNSA_ILi32EEESC_EEEiEEENS5_IJNS5_IJNSA_ILi16EEESC_EEEiEEENS5_IJSD_iEEEEEENS5_IJST_NS5_IJNS5_IJNSA_ILi0EEESD_EEENSA_ILi512EEEEEENS5_IJSW_iEEEEEEEEEEESL_S13_NS4_8TiledMMAINS4_8MMA_AtomIJNS4_17SM100_MMA_MXF4_SSISJ_SJ_fSK_Li128ELi64ELi16ELNS4_4UMMA5MajorE0ELS18_0ELNS17_7ScaleInE0ELS19_0EEEEEENSN_INS5_IJSD_SD_SD_EEENS5_IJSW_SW_SW_EEEEENS5_IJNS4_10UnderscoreES1F_S1F_EEEEENS5_IJNS4_23SM90_TMA_LOAD_MULTICASTES1I_EEENS5_IJNS4_14ComposedLayoutINS4_7SwizzleILi2ELi4ELi3EEENS4_18smem_ptr_flag_bitsILi4EEENSN_INS5_IJNSA_ILi8EEESG_EEENS5_IJSG_SD_EEEEEEENSN_INS5_IJNS5_IJNS5_IJSP_SD_EEESS_EEESD_NS5_IJSD_SB_EEEEEENS5_IJNS5_IJNS5_IJSS_SY_EEESX_EEESW_NS5_IJSC_SY_EEEEEEEEEEEvNS4_8identityES1J_S23_vS24_EENS_8epilogue10collective18CollectiveEpilogueINS26_23Sm100TmaWarpSpecializedILi3ELi2ELi16ELb1ELb0EEEJNS5_IJSH_SH_SG_EEENS5_IJNSN_ISH_SD_EENSN_INS5_IJSR_SB_EEENS5_IJSD_SO_EEEEEEEENS_10bfloat16_tESM_S2H_SM_NS26_6fusion15FusionCallbacksIS2A_NS2I_17LinearCombinationIS2H_fS2H_fLNS_15FloatRoundStyleE2EEES2B_S2G_JEEENS4_5SM1004TMEM4LOAD26SM100_TMEM_LOAD_32dp32b16xENS4_13SM90_TMA_LOADENS1K_INS1L_ILi1ELi4ELi3EEENS1N_ILi16EEENSN_INS5_IJS1P_SR_EEENS5_IJSR_SD_EEEEEEENS4_39AutoVectorizingCopyWithAssumedAlignmentILi128EEENS4_14SM90_TMA_STOREES2Y_S30_S30_EEEvvEEEEvNT_6ParamsE)
	.align		4
        /*000c*/ 	.word	index@(__assertfail)
	.align		4
        /*0010*/ 	.word	0x00000000
	.align		4
        /*0014*/ 	.word	0xfffffffe
	.align		4
        /*0018*/ 	.word	0x00000000
	.align		4
        /*001c*/ 	.word	0xfffffffd
	.align		4
        /*0020*/ 	.word	0x00000000
	.align		4
        /*0024*/ 	.word	0xfffffffc


//--------------------- .nv.constant4             --------------------------
	.section	.nv.constant4,"a",@progbits
	.align	8
	.align		8
.nv.constant4:
        /*0000*/ 	.dword	__assertfail
	.align		8
        /*0008*/ 	.dword	__unnamed_1
	.align		8
        /*0010*/ 	.dword	__unnamed_2
	.align		8
        /*0018*/ 	.dword	_ZN40_INTERNAL_0cd6d304_4_k_cu_5962f2fe_374204cuda3std3__45__cpo5beginE
	.align		8
        /*0020*/ 	.dword	_ZN40_INTERNAL_0cd6d304_4_k_cu_5962f2fe_374204cuda3std3__45__cpo3endE
	.align		8
        /*0028*/ 	.dword	_ZN40_INTERNAL_0cd6d304_4_k_cu_5962f2fe_374204cuda3std3__45__cpo6cbeginE
	.align		8
        /*0030*/ 	.dword	_ZN40_INTERNAL_0cd6d304_4_k_cu_5962f2fe_374204cuda3std3__45__cpo4cendE
	.align		8
        /*0038*/ 	.dword	_ZN40_INTERNAL_0cd6d304_4_k_cu_5962f2fe_374204cuda3std3__442_GLOBAL__N__0cd6d304_4_k_cu_5962f2fe_374206ignoreE
	.align		8
        /*0040*/ 	.dword	_ZN40_INTERNAL_0cd6d304_4_k_cu_5962f2fe_374204cuda3std3__419piecewise_constructE
	.align		8
        /*0048*/ 	.dword	_ZN40_INTERNAL_0cd6d304_4_k_cu_5962f2fe_374204cuda3std3__48in_placeE
	.align		8
        /*0050*/ 	.dword	_ZN40_INTERNAL_0cd6d304_4_k_cu_5962f2fe_374204cuda3std6ranges3__45__cpo4swapE
	.align		8
        /*0058*/ 	.dword	_ZN40_INTERNAL_0cd6d304_4_k_cu_5962f2fe_374204cuda3std6ranges3__45__cpo9iter_moveE
	.align		8
        /*0060*/ 	.dword	_ZN40_INTERNAL_0cd6d304_4_k_cu_5962f2fe_374204cute7productE
	.align		8
        /*0068*/ 	.dword	_ZN40_INTERNAL_0cd6d304_4_k_cu_5962f2fe_374204cute1_E
	.align		8
        /*0070*/ 	.dword	$str$25
	.align		8
        /*0078*/ 	.dword	$str$26
	.align		8
        /*0080*/ 	.dword	$str$29
	.align		8
        /*0088*/ 	.dword	$str$30


//--------------------- .text._ZN7cutlass13device_kernelINS_4gemm6kernel13GemmUniversalIN4cute5tupleIJiiiiEEENS1_10collective13CollectiveMmaINS1_46MainloopSm100TmaUmmaWarpSpecializedBlockScaledILi15ELi2ELi2ENS5_IJNS4_1CILi2EEENSA_ILi4EEENSA_ILi1EEEEEEEENS5_IJNSA_ILi128EEENSA_ILi64EEESG_EEENS5_IJNS_12float_e2m1_tENS_13float_ue4m3_tEEEENS5_IJNS5_IJlSD_lEEENS4_6LayoutINS5_IJNS5_IJNS5_IJNSA_ILi32EEESC_EEEiEEENS5_IJNS5_IJNSA_ILi16EEESC_EEEiEEENS5_IJSD_iEEEEEENS5_IJST_NS5_IJNS5_IJNSA_ILi0EEESD_EEENSA_ILi512EEEEEENS5_IJSW_iEEEEEEEEEEESL_S13_NS4_8TiledMMAINS4_8MMA_AtomIJNS4_17SM100_MMA_MXF4_SSISJ_SJ_fSK_Li128ELi64ELi16ELNS4_4UMMA5MajorE0ELS18_0ELNS17_7ScaleInE0ELS19_0EEEEEENSN_INS5_IJSD_SD_SD_EEENS5_IJSW_SW_SW_EEEEENS5_IJNS4_10UnderscoreES1F_S1F_EEEEENS5_IJNS4_23SM90_TMA_LOAD_MULTICASTES1I_EEENS5_IJNS4_14ComposedLayoutINS4_7SwizzleILi2ELi4ELi3EEENS4_18smem_ptr_flag_bitsILi4EEENSN_INS5_IJNSA_ILi8EEESG_EEENS5_IJSG_SD_EEEEEEENSN_INS5_IJNS5_IJNS5_IJSP_SD_EEESS_EEESD_NS5_IJSD_SB_EEEEEENS5_IJNS5_IJNS5_IJSS_SY_EEESX_EEESW_NS5_IJSC_SY_EEEEEEEEEEEvNS4_8identityES1J_S23_vS24_EENS_8epilogue10collective18CollectiveEpilogueINS26_23Sm100TmaWarpSpecializedILi3ELi2ELi16ELb1ELb0EEEJNS5_IJSH_SH_SG_EEENS5_IJNSN_ISH_SD_EENSN_INS5_IJSR_SB_EEENS5_IJSD_SO_EEEEEEEENS_10bfloat16_tESM_S2H_SM_NS26_6fusion15FusionCallbacksIS2A_NS2I_17LinearCombinationIS2H_fS2H_fLNS_15FloatRoundStyleE2EEES2B_S2G_JEEENS4_5SM1004TMEM4LOAD26SM100_TMEM_LOAD_32dp32b16xENS4_13SM90_TMA_LOADENS1K_INS1L_ILi1ELi4ELi3EEENS1N_ILi16EEENSN_INS5_IJS1P_SR_EEENS5_IJSR_SD_EEEEEEENS4_39AutoVectorizingCopyWithAssumedAlignmentILi128EEENS4_14SM90_TMA_STOREES2Y_S30_S30_EEEvvEEEEvNT_6ParamsE --------------------------
	.section	.text._ZN7cutlass13device_kernelINS_4gemm6kernel13GemmUniversalIN4cute5tupleIJiiiiEEENS1_10collective13CollectiveMmaINS1_46MainloopSm100TmaUmmaWarpSpecializedBlockScaledILi15ELi2ELi2ENS5_IJNS4_1CILi2EEENSA_ILi4EEENSA_ILi1EEEEEEEENS5_IJNSA_ILi128EEENSA_ILi64EEESG_EEENS5_IJNS_12float_e2m1_tENS_13float_ue4m3_tEEEENS5_IJNS5_IJlSD_lEEENS4_6LayoutINS5_IJNS5_IJNS5_IJNSA_ILi32EEESC_EEEiEEENS5_IJNS5_IJNSA_ILi16EEESC_EEEiEEENS5_IJSD_iEEEEEENS5_IJST_NS5_IJNS5_IJNSA_ILi0EEESD_EEENSA_ILi512EEEEEENS5_IJSW_iEEEEEEEEEEESL_S13_NS4_8TiledMMAINS4_8MMA_AtomIJNS4_17SM100_MMA_MXF4_SSISJ_SJ_fSK_Li128ELi64ELi16ELNS4_4UMMA5MajorE0ELS18_0ELNS17_7ScaleInE0ELS19_0EEEEEENSN_INS5_IJSD_SD_SD_EEENS5_IJSW_SW_SW_EEEEENS5_IJNS4_10UnderscoreES1F_S1F_EEEEENS5_IJNS4_23SM90_TMA_LOAD_MULTICASTES1I_EEENS5_IJNS4_14ComposedLayoutINS4_7SwizzleILi2ELi4ELi3EEENS4_18smem_ptr_flag_bitsILi4EEENSN_INS5_IJNSA_ILi8EEESG_EEENS5_IJSG_SD_EEEEEEENSN_INS5_IJNS5_IJNS5_IJSP_SD_EEESS_EEESD_NS5_IJSD_SB_EEEEEENS5_IJNS5_IJNS5_IJSS_SY_EEESX_EEESW_NS5_IJSC_SY_EEEEEEEEEEEvNS4_8identityES1J_S23_vS24_EENS_8epilogue10collective18CollectiveEpilogueINS26_23Sm100TmaWarpSpecializedILi3ELi2ELi16ELb1ELb0EEEJNS5_IJSH_SH_SG_EEENS5_IJNSN_ISH_SD_EENSN_INS5_IJSR_SB_EEENS5_IJSD_SO_EEEEEEEENS_10bfloat16_tESM_S2H_SM_NS26_6fusion15FusionCallbacksIS2A_NS2I_17LinearCombinationIS2H_fS2H_fLNS_15FloatRoundStyleE2EEES2B_S2G_JEEENS4_5SM1004TMEM4LOAD26SM100_TMEM_LOAD_32dp32b16xENS4_13SM90_TMA_LOADENS1K_INS1L_ILi1ELi4ELi3EEENS1N_ILi16EEENSN_INS5_IJS1P_SR_EEENS5_IJSR_SD_EEEEEEENS4_39AutoVectorizingCopyWithAssumedAlignmentILi128EEENS4_14SM90_TMA_STOREES2Y_S30_S30_EEEvvEEEEvNT_6ParamsE,"ax",@progbits
	.align	128
.text._ZN7cutlass13device_kernelINS_4gemm6kernel13GemmUniversalIN4cute5tupleIJiiiiEEENS1_10collective13CollectiveMmaINS1_46MainloopSm100TmaUmmaWarpSpecializedBlockScaledILi15ELi2ELi2ENS5_IJNS4_1CILi2EEENSA_ILi4EEENSA_ILi1EEEEEEEENS5_IJNSA_ILi128EEENSA_ILi64EEESG_EEENS5_IJNS_12float_e2m1_tENS_13float_ue4m3_tEEEENS5_IJNS5_IJlSD_lEEENS4_6LayoutINS5_IJNS5_IJNS5_IJNSA_ILi32EEESC_EEEiEEENS5_IJNS5_IJNSA_ILi16EEESC_EEEiEEENS5_IJSD_iEEEEEENS5_IJST_NS5_IJNS5_IJNSA_ILi0EEESD_EEENSA_ILi512EEEEEENS5_IJSW_iEEEEEEEEEEESL_S13_NS4_8TiledMMAINS4_8MMA_AtomIJNS4_17SM100_MMA_MXF4_SSISJ_SJ_fSK_Li128ELi64ELi16ELNS4_4UMMA5MajorE0ELS18_0ELNS17_7ScaleInE0ELS19_0EEEEEENSN_INS5_IJSD_SD_SD_EEENS5_IJSW_SW_SW_EEEEENS5_IJNS4_10UnderscoreES1F_S1F_EEEEENS5_IJNS4_23SM90_TMA_LOAD_MULTICASTES1I_EEENS5_IJNS4_14ComposedLayoutINS4_7SwizzleILi2ELi4ELi3EEENS4_18smem_ptr_flag_bitsILi4EEENSN_INS5_IJNSA_ILi8EEESG_EEENS5_IJSG_SD_EEEEEEENSN_INS5_IJNS5_IJNS5_IJSP_SD_EEESS_EEESD_NS5_IJSD_SB_EEEEEENS5_IJNS5_IJNS5_IJSS_SY_EEESX_EEESW_NS5_IJSC_SY_EEEEEEEEEEEvNS4_8identityES1J_S23_vS24_EENS_8epilogue10collective18CollectiveEpilogueINS26_23Sm100TmaWarpSpecializedILi3ELi2ELi16ELb1ELb0EEEJNS5_IJSH_SH_SG_EEENS5_IJNSN_ISH_SD_EENSN_INS5_IJSR_SB_EEENS5_IJSD_SO_EEEEEEEENS_10bfloat16_tESM_S2H_SM_NS26_6fusion15FusionCallbacksIS2A_NS2I_17LinearCombinationIS2H_fS2H_fLNS_15FloatRoundStyleE2EEES2B_S2G_JEEENS4_5SM1004TMEM4LOAD26SM100_TMEM_LOAD_32dp32b16xENS4_13SM90_TMA_LOADENS1K_INS1L_ILi1ELi4ELi3EEENS1N_ILi16EEENSN_INS5_IJS1P_SR_EEENS5_IJSR_SD_EEEEEEENS4_39AutoVectorizingCopyWithAssumedAlignmentILi128EEENS4_14SM90_TMA_STOREES2Y_S30_S30_EEEvvEEEEvNT_6ParamsE:
        .type           _ZN7cutlass13device_kernelINS_4gemm6kernel13GemmUniversalIN4cute5tupleIJiiiiEEENS1_10collective13CollectiveMmaINS1_46MainloopSm100TmaUmmaWarpSpecializedBlockScaledILi15ELi2ELi2ENS5_IJNS4_1CILi2EEENSA_ILi4EEENSA_ILi1EEEEEEEENS5_IJNSA_ILi128EEENSA_ILi64EEESG_EEENS5_IJNS_12float_e2m1_tENS_13float_ue4m3_tEEEENS5_IJNS5_IJlSD_lEEENS4_6LayoutINS5_IJNS5_IJNS5_IJNSA_ILi32EEESC_EEEiEEENS5_IJNS5_IJNSA_ILi16EEESC_EEEiEEENS5_IJSD_iEEEEEENS5_IJST_NS5_IJNS5_IJNSA_ILi0EEESD_EEENSA_ILi512EEEEEENS5_IJSW_iEEEEEEEEEEESL_S13_NS4_8TiledMMAINS4_8MMA_AtomIJNS4_17SM100_MMA_MXF4_SSISJ_SJ_fSK_Li128ELi64ELi16ELNS4_4UMMA5MajorE0ELS18_0ELNS17_7ScaleInE0ELS19_0EEEEEENSN_INS5_IJSD_SD_SD_EEENS5_IJSW_SW_SW_EEEEENS5_IJNS4_10UnderscoreES1F_S1F_EEEEENS5_IJNS4_23SM90_TMA_LOAD_MULTICASTES1I_EEENS5_IJNS4_14ComposedLayoutINS4_7SwizzleILi2ELi4ELi3EEENS4_18smem_ptr_flag_bitsILi4EEENSN_INS5_IJNSA_ILi8EEESG_EEENS5_IJSG_SD_EEEEEEENSN_INS5_IJNS5_IJNS5_IJSP_SD_EEESS_EEESD_NS5_IJSD_SB_EEEEEENS5_IJNS5_IJNS5_IJSS_SY_EEESX_EEESW_NS5_IJSC_SY_EEEEEEEEEEEvNS4_8identityES1J_S23_vS24_EENS_8epilogue10collective18CollectiveEpilogueINS26_23Sm100TmaWarpSpecializedILi3ELi2ELi16ELb1ELb0EEEJNS5_IJSH_SH_SG_EEENS5_IJNSN_ISH_SD_EENSN_INS5_IJSR_SB_EEENS5_IJSD_SO_EEEEEEEENS_10bfloat16_tESM_S2H_SM_NS26_6fusion15FusionCallbacksIS2A_NS2I_17LinearCombinationIS2H_fS2H_fLNS_15FloatRoundStyleE2EEES2B_S2G_JEEENS4_5SM1004TMEM4LOAD26SM100_TMEM_LOAD_32dp32b16xENS4_13SM90_TMA_LOADENS1K_INS1L_ILi1ELi4ELi3EEENS1N_ILi16EEENSN_INS5_IJS1P_SR_EEENS5_IJSR_SD_EEEEEEENS4_39AutoVectorizingCopyWithAssumedAlignmentILi128EEENS4_14SM90_TMA_STOREES2Y_S30_S30_EEEvvEEEEvNT_6ParamsE,@function
        .size           _ZN7cutlass13device_kernelINS_4gemm6kernel13GemmUniversalIN4cute5tupleIJiiiiEEENS1_10collective13CollectiveMmaINS1_46MainloopSm100TmaUmmaWarpSpecializedBlockScaledILi15ELi2ELi2ENS5_IJNS4_1CILi2EEENSA_ILi4EEENSA_ILi1EEEEEEEENS5_IJNSA_ILi128EEENSA_ILi64EEESG_EEENS5_IJNS_12float_e2m1_tENS_13float_ue4m3_tEEEENS5_IJNS5_IJlSD_lEEENS4_6LayoutINS5_IJNS5_IJNS5_IJNSA_ILi32EEESC_EEEiEEENS5_IJNS5_IJNSA_ILi16EEESC_EEEiEEENS5_IJSD_iEEEEEENS5_IJST_NS5_IJNS5_IJNSA_ILi0EEESD_EEENSA_ILi512EEEEEENS5_IJSW_iEEEEEEEEEEESL_S13_NS4_8TiledMMAINS4_8MMA_AtomIJNS4_17SM100_MMA_MXF4_SSISJ_SJ_fSK_Li128ELi64ELi16ELNS4_4UMMA5MajorE0ELS18_0ELNS17_7ScaleInE0ELS19_0EEEEEENSN_INS5_IJSD_SD_SD_EEENS5_IJSW_SW_SW_EEEEENS5_IJNS4_10UnderscoreES1F_S1F_EEEEENS5_IJNS4_23SM90_TMA_LOAD_MULTICASTES1I_EEENS5_IJNS4_14ComposedLayoutINS4_7SwizzleILi2ELi4ELi3EEENS4_18smem_ptr_flag_bitsILi4EEENSN_INS5_IJNSA_ILi8EEESG_EEENS5_IJSG_SD_EEEEEEENSN_INS5_IJNS5_IJNS5_IJSP_SD_EEESS_EEESD_NS5_IJSD_SB_EEEEEENS5_IJNS5_IJNS5_IJSS_SY_EEESX_EEESW_NS5_IJSC_SY_EEEEEEEEEEEvNS4_8identityES1J_S23_vS24_EENS_8epilogue10collective18CollectiveEpilogueINS26_23Sm100TmaWarpSpecializedILi3ELi2ELi16ELb1ELb0EEEJNS5_IJSH_SH_SG_EEENS5_IJNSN_ISH_SD_EENSN_INS5_IJSR_SB_EEENS5_IJSD_SO_EEEEEEEENS_10bfloat16_tESM_S2H_SM_NS26_6fusion15FusionCallbacksIS2A_NS2I_17LinearCombinationIS2H_fS2H_fLNS_15FloatRoundStyleE2EEES2B_S2G_JEEENS4_5SM1004TMEM4LOAD26SM100_TMEM_LOAD_32dp32b16xENS4_13SM90_TMA_LOADENS1K_INS1L_ILi1ELi4ELi3EEENS1N_ILi16EEENSN_INS5_IJS1P_SR_EEENS5_IJSR_SD_EEEEEEENS4_39AutoVectorizingCopyWithAssumedAlignmentILi128EEENS4_14SM90_TMA_STOREES2Y_S30_S30_EEEvvEEEEvNT_6ParamsE,(.L_x_229 - _ZN7cutlass13device_kernelINS_4gemm6kernel13GemmUniversalIN4cute5tupleIJiiiiEEENS1_10collective13CollectiveMmaINS1_46MainloopSm100TmaUmmaWarpSpecializedBlockScaledILi15ELi2ELi2ENS5_IJNS4_1CILi2EEENSA_ILi4EEENSA_ILi1EEEEEEEENS5_IJNSA_ILi128EEENSA_ILi64EEESG_EEENS5_IJNS_12float_e2m1_tENS_13float_ue4m3_tEEEENS5_IJNS5_IJlSD_lEEENS4_6LayoutINS5_IJNS5_IJNS5_IJNSA_ILi32EEESC_EEEiEEENS5_IJNS5_IJNSA_ILi16EEESC_EEEiEEENS5_IJSD_iEEEEEENS5_IJST_NS5_IJNS5_IJNSA_ILi0EEESD_EEENSA_ILi512EEEEEENS5_IJSW_iEEEEEEEEEEESL_S13_NS4_8TiledMMAINS4_8MMA_AtomIJNS4_17SM100_MMA_MXF4_SSISJ_SJ_fSK_Li128ELi64ELi16ELNS4_4UMMA5MajorE0ELS18_0ELNS17_7ScaleInE0ELS19_0EEEEEENSN_INS5_IJSD_SD_SD_EEENS5_IJSW_SW_SW_EEEEENS5_IJNS4_10UnderscoreES1F_S1F_EEEEENS5_IJNS4_23SM90_TMA_LOAD_MULTICASTES1I_EEENS5_IJNS4_14ComposedLayoutINS4_7SwizzleILi2ELi4ELi3EEENS4_18smem_ptr_flag_bitsILi4EEENSN_INS5_IJNSA_ILi8EEESG_EEENS5_IJSG_SD_EEEEEEENSN_INS5_IJNS5_IJNS5_IJSP_SD_EEESS_EEESD_NS5_IJSD_SB_EEEEEENS5_IJNS5_IJNS5_IJSS_SY_EEESX_EEESW_NS5_IJSC_SY_EEEEEEEEEEEvNS4_8identityES1J_S23_vS24_EENS_8epilogue10collective18CollectiveEpilogueINS26_23Sm100TmaWarpSpecializedILi3ELi2ELi16ELb1ELb0EEEJNS5_IJSH_SH_SG_EEENS5_IJNSN_ISH_SD_EENSN_INS5_IJSR_SB_EEENS5_IJSD_SO_EEEEEEEENS_10bfloat16_tESM_S2H_SM_NS26_6fusion15FusionCallbacksIS2A_NS2I_17LinearCombinationIS2H_fS2H_fLNS_15FloatRoundStyleE2EEES2B_S2G_JEEENS4_5SM1004TMEM4LOAD26SM100_TMEM_LOAD_32dp32b16xENS4_13SM90_TMA_LOADENS1K_INS1L_ILi1ELi4ELi3EEENS1N_ILi16EEENSN_INS5_IJS1P_SR_EEENS5_IJSR_SD_EEEEEEENS4_39AutoVectorizingCopyWithAssumedAlignmentILi128EEENS4_14SM90_TMA_STOREES2Y_S30_S30_EEEvvEEEEvNT_6ParamsE)
        .other          _ZN7cutlass13device_kernelINS_4gemm6kernel13GemmUniversalIN4cute5tupleIJiiiiEEENS1_10collective13CollectiveMmaINS1_46MainloopSm100TmaUmmaWarpSpecializedBlockScaledILi15ELi2ELi2ENS5_IJNS4_1CILi2EEENSA_ILi4EEENSA_ILi1EEEEEEEENS5_IJNSA_ILi128EEENSA_ILi64EEESG_EEENS5_IJNS_12float_e2m1_tENS_13float_ue4m3_tEEEENS5_IJNS5_IJlSD_lEEENS4_6LayoutINS5_IJNS5_IJNS5_IJNSA_ILi32EEESC_EEEiEEENS5_IJNS5_IJNSA_ILi16EEESC_EEEiEEENS5_IJSD_iEEEEEENS5_IJST_NS5_IJNS5_IJNSA_ILi0EEESD_EEENSA_ILi512EEEEEENS5_IJSW_iEEEEEEEEEEESL_S13_NS4_8TiledMMAINS4_8MMA_AtomIJNS4_17SM100_MMA_MXF4_SSISJ_SJ_fSK_Li128ELi64ELi16ELNS4_4UMMA5MajorE0ELS18_0ELNS17_7ScaleInE0ELS19_0EEEEEENSN_INS5_IJSD_SD_SD_EEENS5_IJSW_SW_SW_EEEEENS5_IJNS4_10UnderscoreES1F_S1F_EEEEENS5_IJNS4_23SM90_TMA_LOAD_MULTICASTES1I_EEENS5_IJNS4_14ComposedLayoutINS4_7SwizzleILi2ELi4ELi3EEENS4_18smem_ptr_flag_bitsILi4EEENSN_INS5_IJNSA_ILi8EEESG_EEENS5_IJSG_SD_EEEEEEENSN_INS5_IJNS5_IJNS5_IJSP_SD_EEESS_EEESD_NS5_IJSD_SB_EEEEEENS5_IJNS5_IJNS5_IJSS_SY_EEESX_EEESW_NS5_IJSC_SY_EEEEEEEEEEEvNS4_8identityES1J_S23_vS24_EENS_8epilogue10collective18CollectiveEpilogueINS26_23Sm100TmaWarpSpecializedILi3ELi2ELi16ELb1ELb0EEEJNS5_IJSH_SH_SG_EEENS5_IJNSN_ISH_SD_EENSN_INS5_IJSR_SB_EEENS5_IJSD_SO_EEEEEEEENS_10bfloat16_tESM_S2H_SM_NS26_6fusion15FusionCallbacksIS2A_NS2I_17LinearCombinationIS2H_fS2H_fLNS_15FloatRoundStyleE2EEES2B_S2G_JEEENS4_5SM1004TMEM4LOAD26SM100_TMEM_LOAD_32dp32b16xENS4_13SM90_TMA_LOADENS1K_INS1L_ILi1ELi4ELi3EEENS1N_ILi16EEENSN_INS5_IJS1P_SR_EEENS5_IJSR_SD_EEEEEEENS4_39AutoVectorizingCopyWithAssumedAlignmentILi128EEENS4_14SM90_TMA_STOREES2Y_S30_S30_EEEvvEEEEvNT_6ParamsE,@"STO_CUDA_ENTRY STV_DEFAULT"
_ZN7cutlass13device_kernelINS_4gemm6kernel13GemmUniversalIN4cute5tupleIJiiiiEEENS1_10collective13CollectiveMmaINS1_46MainloopSm100TmaUmmaWarpSpecializedBlockScaledILi15ELi2ELi2ENS5_IJNS4_1CILi2EEENSA_ILi4EEENSA_ILi1EEEEEEEENS5_IJNSA_ILi128EEENSA_ILi64EEESG_EEENS5_IJNS_12float_e2m1_tENS_13float_ue4m3_tEEEENS5_IJNS5_IJlSD_lEEENS4_6LayoutINS5_IJNS5_IJNS5_IJNSA_ILi32EEESC_EEEiEEENS5_IJNS5_IJNSA_ILi16EEESC_EEEiEEENS5_IJSD_iEEEEEENS5_IJST_NS5_IJNS5_IJNSA_ILi0EEESD_EEENSA_ILi512EEEEEENS5_IJSW_iEEEEEEEEEEESL_S13_NS4_8TiledMMAINS4_8MMA_AtomIJNS4_17SM100_MMA_MXF4_SSISJ_SJ_fSK_Li128ELi64ELi16ELNS4_4UMMA5MajorE0ELS18_0ELNS17_7ScaleInE0ELS19_0EEEEEENSN_INS5_IJSD_SD_SD_EEENS5_IJSW_SW_SW_EEEEENS5_IJNS4_10UnderscoreES1F_S1F_EEEEENS5_IJNS4_23SM90_TMA_LOAD_MULTICASTES1I_EEENS5_IJNS4_14ComposedLayoutINS4_7SwizzleILi2ELi4ELi3EEENS4_18smem_ptr_flag_bitsILi4EEENSN_INS5_IJNSA_ILi8EEESG_EEENS5_IJSG_SD_EEEEEEENSN_INS5_IJNS5_IJNS5_IJSP_SD_EEESS_EEESD_NS5_IJSD_SB_EEEEEENS5_IJNS5_IJNS5_IJSS_SY_EEESX_EEESW_NS5_IJSC_SY_EEEEEEEEEEEvNS4_8identityES1J_S23_vS24_EENS_8epilogue10collective18CollectiveEpilogueINS26_23Sm100TmaWarpSpecializedILi3ELi2ELi16ELb1ELb0EEEJNS5_IJSH_SH_SG_EEENS5_IJNSN_ISH_SD_EENSN_INS5_IJSR_SB_EEENS5_IJSD_SO_EEEEEEEENS_10bfloat16_tESM_S2H_SM_NS26_6fusion15FusionCallbacksIS2A_NS2I_17LinearCombinationIS2H_fS2H_fLNS_15FloatRoundStyleE2EEES2B_S2G_JEEENS4_5SM1004TMEM4LOAD26SM100_TMEM_LOAD_32dp32b16xENS4_13SM90_TMA_LOADENS1K_INS1L_ILi1ELi4ELi3EEENS1N_ILi16EEENSN_INS5_IJS1P_SR_EEENS5_IJSR_SD_EEEEEEENS4_39AutoVectorizingCopyWithAssumedAlignmentILi128EEENS4_14SM90_TMA_STOREES2Y_S30_S30_EEEvvEEEEvNT_6ParamsE:
[----:B------:R-:W1:Y:S01]  /*0000*/  LDC R1, c[0x0][0x37c] ;  /* 0x0000df00ff017b82 */ /* 0x000e620000000800 */
[----:B------:R-:W2:Y:S01]  /*0010*/  S2R R85, SR_TID.X ;  /* 0x0000000000557919 */ /* 0x000ea20000002100 */
[----:B------:R-:W3:Y:S01]  /*0020*/  LDCU.64 UR12, c[0x0][0xc90] ;  /* 0x00019200ff0c77ac */ /* 0x000ee20008000a00 */
[----:B------:R-:W-:Y:S02]  /*0030*/  PRMT R89, RZ, 0x7610, R89 ;  /* 0x00007610ff597816 */ /* 0x000fe40000000059 */
[----:B------:R-:W-:Y:S02]  /*0040*/  ELECT P4, URZ, PT ;  /* 0x0000000000ff782f */ /* 0x000fe40003880000 */
[----:B---3--:R-:W-:-:S04]  /*0050*/  ISETP.NE.U32.AND P0, PT, RZ, UR12, PT ;  /* 0x0000000cff007c0c */ /* 0x008fc8000bf05070 */
[----:B------:R-:W-:Y:S02]  /*0060*/  ISETP.NE.AND.EX P1, PT, RZ, UR13, PT, P0 ;  /* 0x0000000dff007c0c */ /* 0x000fe4000bf25300 */
[----:B--2---:R-:W-:-:S05]  /*0070*/  SHF.R.U32.HI R90, RZ, 0x5, R85 ;  /* 0x00000005ff5a7819 */ /* 0x004fca0000011655 */
[----:B------:R-:W2:Y:S02]  /*0080*/  SHFL.IDX PT, R0, R90, RZ, 0x1f ;  /* 0x00001fff5a007589 */ /* 0x000ea400000e0000 */
[----:B--2---:R-:W-:-:S04]  /*0090*/  R2UR UR19, R0 ;  /* 0x00000000001372ca */ /* 0x004fc800000e0000 */
[----:B-1----:R-:W-:Y:S05]  /*00a0*/  @P1 BRA `(.L_x_0) ;  /* 0x0000000000301947 */ /* 0x002fea0003800000 */
[----:B------:R-:W1:Y:S02]  /*00b0*/  LDCU.64 UR4, c[0x0][0xc88] ;  /* 0x00019100ff0477ac */ /* 0x000e640008000a00 */
[----:B-1----:R-:W-:-:S04]  /*00c0*/  UISETP.NE.U32.AND UP0, UPT, UR4, URZ, UPT ;  /* 0x000000ff0400728c */ /* 0x002fc8000bf05070 */
[----:B------:R-:W-:-:S09]  /*00d0*/  UISETP.NE.AND.EX UP0, UPT, UR5, URZ, UPT, UP0 ;  /* 0x000000ff0500728c */ /* 0x000fd2000bf05300 */
[----:B------:R-:W-:Y:S05]  /*00e0*/  BRA.U !UP0, `(.L_x_1) ;  /* 0x0000000108147547 */ /* 0x000fea000b800000 */
[----:B------:R-:W1:Y:S01]  /*00f0*/  LDC.64 R2, c[0x0][0xc88] ;  /* 0x00032200ff027b82 */ /* 0x000e620000000a00 */
[----:B------:R-:W1:Y:S02]  /*0100*/  LDCU.64 UR4, c[0x0][0x358] ;  /* 0x00006b00ff0477ac */ /* 0x000e640008000a00 */
[----:B-1----:R1:W5:Y:S01]  /*0110*/  LDG.E R45, desc[UR4][R2.64] ;  /* 0x00000004022d7981 */ /* 0x002362000c1e1900 */
[----:B------:R-:W-:Y:S01]  /*0120*/  HFMA2 R89, -RZ, RZ, 0, 5.9604644775390625e-08 ;  /* 0x00000001ff597431 */ /* 0x000fe200000001ff */
[----:B------:R-:W-:Y:S05]  /*0130*/  BRA `(.L_x_0) ;  /* 0x00000000000c7947 */ /* 0x000fea0003800000 */
.L_x_1:
[----:B------:R-:W1:Y:S01]  /*0140*/  LDCU UR4, c[0x0][0xc80] ;  /* 0x00019000ff0477ac */ /* 0x000e620008000800 */
[----:B------:R-:W-:Y:S01]  /*0150*/  HFMA2 R89, -RZ, RZ, 0, 5.9604644775390625e-08 ;  /* 0x00000001ff597431 */ /* 0x000fe200000001ff */
[----:B-1----:R-:W-:-:S07]  /*0160*/  MOV R45, UR4 ;  /* 0x00000004002d7c02 */ /* 0x002fce0008000f00 */
.L_x_0:
[----:B------:R-:W2:Y:S02]  /*0170*/  LDCU.64 UR4, c[0x0][0xcb0] ;  /* 0x00019600ff0477ac */ /* 0x000ea40008000a00 */
[----:B--2---:R-:W-:-:S04]  /*0180*/  UISETP.NE.U32.AND UP0, UPT, UR4, URZ, UPT ;  /* 0x000000ff0400728c */ /* 0x004fc8000bf05070 */
[----:B------:R-:W-:-:S09]  /*0190*/  UISETP.NE.AND.EX UP0, UPT, UR5, URZ, UPT, UP0 ;  /* 0x000000ff0500728c */ /* 0x000fd2000bf05300 */
[----:B------:R-:W-:Y:S05]  /*01a0*/  BRA.U UP0, `(.L_x_2) ;  /* 0x0000000100287547 */ /* 0x000fea000b800000 */
[----:B------:R-:W2:Y:S02]  /*01b0*/  LDCU.64 UR4, c[0x0][0xca8] ;  /* 0x00019500ff0477ac */ /* 0x000ea40008000a00 */
[----:B--2---:R-:W-:-:S04]  /*01c0*/  UISETP.NE.U32.AND UP0, UPT, UR4, URZ, UPT ;  /* 0x000000ff0400728c */ /* 0x004fc8000bf05070 */
[----:B------:R-:W-:-:S09]  /*01d0*/  UISETP.NE.AND.EX UP0, UPT, UR5, URZ, UPT, UP0 ;  /* 0x000000ff0500728c */ /* 0x000fd2000bf05300 */
[----:B------:R-:W-:Y:S05]  /*01e0*/  BRA.U !UP0, `(.L_x_3) ;  /* 0x0000000108107547 */ /* 0x000fea000b800000 */
[----:B-1----:R-:W1:Y:S01]  /*01f0*/  LDC.64 R2, c[0x0][0xca8] ;  /* 0x00032a00ff027b82 */ /* 0x002e620000000a00 */
[----:B------:R-:W1:Y:S02]  /*0200*/  LDCU.64 UR4, c[0x0][0x358] ;  /* 0x00006b00ff0477ac */ /* 0x000e640008000a00 */
[----:B-1----:R2:W5:Y:S01]  /*0210*/  LDG.E R43, desc[UR4][R2.64] ;  /* 0x00000004022b7981 */ /* 0x002562000c1e1900 */
[----:B------:R-:W-:Y:S05]  /*0220*/  BRA `(.L_x_2) ;  /* 0x0000000000087947 */ /* 0x000fea0003800000 */
.L_x_3:
[----:B------:R-:W2:Y:S02]  /*0230*/  LDCU UR4, c[0x0][0xca0] ;  /* 0x00019400ff0477ac */ /* 0x000ea40008000800 */
[----:B--2---:R-:W-:Y:S02]  /*0240*/  MOV R43, UR4 ;  /* 0x00000004002b7c02 */ /* 0x004fe40008000f00 */
.L_x_2:
[----:B------:R-:W-:Y:S01]  /*0250*/  IMAD.U32 R0, RZ, RZ, UR19 ;  /* 0x00000013ff007e24 */ /* 0x000fe2000f8e00ff */
[----:B------:R-:W-:Y:S04]  /*0260*/  BSSY.RECONVERGENT B0, `(.L_x_4) ;  /* 0x0000012000007945 */ /* 0x000fe80003800200 */
[C---:B------:R-:W-:Y:S02]  /*0270*/  ISETP.NE.OR P2, PT, R0.reuse, 0x1, !P4 ;  /* 0x000000010000780c */ /* 0x040fe40006745670 */
[----:B------:R-:W-:-:S11]  /*0280*/  ISETP.NE.OR P1, PT, R0, 0x3, !P4 ;  /* 0x000000030000780c */ /* 0x000fd60006725670 */
[----:B------:R-:W-:Y:S05]  /*0290*/  @P2 BRA `(.L_x_5) ;  /* 0x0000000000382947 */ /* 0x000fea0003800000 */
[----:B------:R-:W3:Y:S02]  /*02a0*/  LDCU.64 UR4, c[0x0][0x348] ;  /* 0x00006900ff0477ac */ /* 0x000ee40008000a00 */
[----:B---3--:R-:W-:Y:S02]  /*02b0*/  UIADD3 UR10, UP3, UPT, UR4, 0x80, URZ ;  /* 0x00000080040a7890 */ /* 0x008fe4000ff7e0ff */
[----:B------:R-:W-:Y:S02]  /*02c0*/  UIADD3 UR8, UP2, UPT, UR4, 0x180, URZ ;  /* 0x0000018004087890 */ /* 0x000fe4000ff5e0ff */
[----:B------:R-:W-:Y:S02]  /*02d0*/  UIADD3 UR6, UP1, UPT, UR4, 0x280, URZ ;  /* 0x0000028004067890 */ /* 0x000fe4000ff3e0ff */
[----:B------:R-:W-:Y:S02]  /*02e0*/  UIADD3 UR4, UP0, UPT, UR4, 0x380, URZ ;  /* 0x0000038004047890 */ /* 0x000fe4000ff1e0ff */
[----:B------:R-:W-:-:S02]  /*02f0*/  UIADD3.X UR11, UPT, UPT, URZ, UR5, URZ, UP3, !UPT ;  /* 0x00000005ff0b7290 */ /* 0x000fc40009ffe4ff */
[----:B------:R-:W-:Y:S02]  /*0300*/  UIADD3.X UR9, UPT, UPT, URZ, UR5, URZ, UP2, !UPT ;  /* 0x00000005ff097290 */ /* 0x000fe400097fe4ff */
[----:B------:R-:W-:Y:S02]  /*0310*/  UIADD3.X UR7, UPT, UPT, URZ, UR5, URZ, UP1, !UPT ;  /* 0x00000005ff077290 */ /* 0x000fe40008ffe4ff */
[----:B------:R-:W-:-:S03]  /*0320*/  UIADD3.X UR5, UPT, UPT, URZ, UR5, URZ, UP0, !UPT ;  /* 0x00000005ff057290 */ /* 0x000fc600087fe4ff */
[----:B------:R3:W-:Y:S02]  /*0330*/  UTMACCTL.PF [UR10] ;  /* 0x000000000a0079b9 */ /* 0x0007e40008040000 */
[----:B------:R3:W-:Y:S02]  /*0340*/  UTMACCTL.PF [UR8] ;  /* 0x00000000080079b9 */ /* 0x0007e40008040000 */
[----:B------:R3:W-:Y:S02]  /*0350*/  UTMACCTL.PF [UR6] ;  /* 0x00000000060079b9 */ /* 0x0007e40008040000 */
[----:B------:R3:W-:Y:S02]  /*0360*/  UTMACCTL.PF [UR4] ;  /* 0x00000000040079b9 */ /* 0x0007e40008040000 */
[----:B---3--:R-:W-:Y:S01]  /*0370*/  NOP ;  /* 0x0000000000007918 */ /* 0x008fe20000000000 */
.L_x_5:
[----:B------:R-:W-:Y:S05]  /*0380*/  BSYNC.RECONVERGENT B0 ;  /* 0x0000000000007941 */ /* 0x000fea0003800200 */
.L_x_4:
[----:B------:R-:W-:Y:S04]  /*0390*/  BSSY.RECONVERGENT B0, `(.L_x_6) ;  /* 0x000000a000007945 */ /* 0x000fe80003800200 */
[----:B------:R-:W-:Y:S05]  /*03a0*/  @P1 BRA `(.L_x_7) ;  /* 0x0000000000201947 */ /* 0x000fea0003800000 */
[----:B------:R-:W3:Y:S02]  /*03b0*/  LDCU.64 UR4, c[0x0][0x348] ;  /* 0x00006900ff0477ac */ /* 0x000ee40008000a00 */
[----:B---3--:R-:W-:Y:S02]  /*03c0*/  UIADD3 UR6, UP1, UPT, UR4, 0x980, URZ ;  /* 0x0000098004067890 */ /* 0x008fe4000ff3e0ff */
[----:B------:R-:W-:Y:S02]  /*03d0*/  UIADD3 UR4, UP0, UPT, UR4, 0xa80, URZ ;  /* 0x00000a8004047890 */ /* 0x000fe4000ff1e0ff */
[----:B------:R-:W-:Y:S02]  /*03e0*/  UIADD3.X UR7, UPT, UPT, URZ, UR5, URZ, UP1, !UPT ;  /* 0x00000005ff077290 */ /* 0x000fe40008ffe4ff */
[----:B------:R-:W-:-:S07]  /*03f0*/  UIADD3.X UR5, UPT, UPT, URZ, UR5, URZ, UP0, !UPT ;  /* 0x00000005ff057290 */ /* 0x000fce00087fe4ff */
[----:B------:R3:W-:Y:S02]  /*0400*/  UTMACCTL.PF [UR6] ;  /* 0x00000000060079b9 */ /* 0x0007e40008040000 */
[----:B------:R3:W-:Y:S02]  /*0410*/  UTMACCTL.PF [UR4] ;  /* 0x00000000040079b9 */ /* 0x0007e40008040000 */
[----:B---3--:R-:W-:Y:S01]  /*0420*/  NOP ;  /* 0x0000000000007918 */ /* 0x008fe20000000000 */
.L_x_7:
[----:B------:R-:W-:Y:S05]  /*0430*/  BSYNC.RECONVERGENT B0 ;  /* 0x0000000000007941 */ /* 0x000fea0003800200 */
.L_x_6:
[----:B------:R-:W3:Y:S01]  /*0440*/  LDCU.64 UR4, c[0x0][0xc88] ;  /* 0x00019100ff0477ac */ /* 0x000ee20008000a00 */
[----:B------:R-:W-:Y:S01]  /*0450*/  ISETP.NE.AND.EX P0, PT, RZ, UR13, PT, P0 ;  /* 0x0000000dff007c0c */ /* 0x000fe2000bf05300 */
[----:B------:R-:W-:Y:S01]  /*0460*/  UPLOP3.LUT UP5, UPT, UPT, UPT, UPT, 0x80, 0x8 ;  /* 0x000000000008789c */ /* 0x000fe20003faf070 */
[----:B---3--:R-:W-:-:S04]  /*0470*/  ISETP.NE.U32.AND P1, PT, RZ, UR4, PT ;  /* 0x00000004ff007c0c */ /* 0x008fc8000bf25070 */
[----:B------:R-:W-:-:S13]  /*0480*/  ISETP.NE.AND.EX P1, PT, RZ, UR5, PT, P1 ;  /* 0x00000005ff007c0c */ /* 0x000fda000bf25310 */
[----:B------:R-:W-:Y:S05]  /*0490*/  @P1 BRA P0, `(.L_x_8) ;  /* 0x0000000000281947 */ /* 0x000fea0000000000 */
[----:B------:R-:W-:Y:S01]  /*04a0*/  UISETP.NE.U32.AND UP0, UPT, UR12, URZ, UPT ;  /* 0x000000ff0c00728c */ /* 0x000fe2000bf05070 */
[----:B-----5:R-:W-:Y:S01]  /*04b0*/  FSETP.NEU.AND P0, PT, R45, RZ, PT ;  /* 0x000000ff2d00720b */ /* 0x020fe20003f0d000 */
[----:B------:R-:W-:Y:S02]  /*04c0*/  UISETP.NE.U32.AND UP2, UPT, UR4, URZ, UPT ;  /* 0x000000ff0400728c */ /* 0x000fe4000bf45070 */
[----:B------:R-:W-:Y:S02]  /*04d0*/  UISETP.NE.AND.EX UP1, UPT, UR13, URZ, UPT, UP0 ;  /* 0x000000ff0d00728c */ /* 0x000fe4000bf25300 */
[----:B------:R-:W-:-:S04]  /*04e0*/  UISETP.NE.AND.EX UP0, UPT, UR5, URZ, UPT, UP2 ;  /* 0x000000ff0500728c */ /* 0x000fc8000bf05320 */
[----:B------:R-:W-:-:S04]  /*04f0*/  USEL UR4, URZ, 0xffffffff, UP0 ;  /* 0xffffffffff047887 */ /* 0x000fc80008000000 */
[----:B------:R-:W-:Y:S01]  /*0500*/  VOTEU.ANY UP0, P0 ;  /* 0x0000000000ff7886 */ /* 0x000fe20000000100 */
[----:B------:R-:W-:-:S04]  /*0510*/  @!UP1 USEL UR4, URZ, 0xffffffff, UP0 ;  /* 0xffffffffff049887 */ /* 0x000fc80008000000 */
[----:B------:R-:W-:-:S04]  /*0520*/  ULOP3.LUT UR4, UR4, 0x1, URZ, 0xc0, !UPT ;  /* 0x0000000104047892 */ /* 0x000fc8000f8ec0ff */
[----:B------:R-:W-:-:S11]  /*0530*/  UISETP.NE.U32.AND UP5, UPT, UR4, 0x1, UPT ;  /* 0x000000010400788c */ /* 0x000fd6000bfa5070 */
.L_x_8:
[----:B-12---:R-:W1:Y:S01]  /*0540*/  SHFL.IDX PT, R2, R90, RZ, 0x1f ;  /* 0x00001fff5a027589 */ /* 0x006e6200000e0000 */
[----:B------:R-:W-:-:S04]  /*0550*/  UISETP.NE.AND UP0, UPT, UR19, 0x2, UPT ;  /* 0x000000021300788c */ /* 0x000fc8000bf05270 */
[----:B------:R-:W-:Y:S01]  /*0560*/  USEL UR51, URZ, 0x1, UP0 ;  /* 0x00000001ff337887 */ /* 0x000fe20008000000 */
[----:B-1----:R-:W-:-:S13]  /*0570*/  ISETP.NE.AND P0, PT, R2, RZ, PT ;  /* 0x000000ff0200720c */ /* 0x002fda0003f05270 */
[----:B------:R-:W-:Y:S05]  /*0580*/  @P0 BRA `(.L_x_9) ;  /* 0x0000000000bc0947 */ /* 0x000fea0003800000 */
[----:B------:R-:W-:Y:S01]  /*0590*/  ELECT P0, URZ, PT ;  /* 0x0000000000ff782f */ /* 0x000fe20003800000 */
[----:B------:R-:W-:-:S12]  /*05a0*/  BSSY.RECONVERGENT B0, `(.L_x_9) ;  /* 0x000002d000007945 */ /* 0x000fd80003800200 */
[----:B------:R-:W-:Y:S05]  /*05b0*/  @!P0 BRA `(.L_x_10) ;  /* 0x0000000000ac8947 */ /* 0x000fea0003800000 */
[----:B------:R-:W1:Y:S01]  /*05c0*/  S2UR UR4, SR_CgaCtaId ;  /* 0x00000000000479c3 */ /* 0x000e620000008800 */
[----:B------:R-:W-:Y:S01]  /*05d0*/  UMOV UR5, 0x400 ;  /* 0x0000040000057882 */ /* 0x000fe20000000000 */
[----:B------:R-:W-:Y:S01]  /*05e0*/  UMOV UR8, 0x1 ;  /* 0x0000000100087882 */ /* 0x000fe20000000000 */
[----:B------:R-:W-:Y:S01]  /*05f0*/  UMOV UR6, 0x5 ;  /* 0x0000000500067882 */ /* 0x000fe20000000000 */
[----:B------:R-:W-:-:S04]  /*0600*/  UIADD3 UR8, UPT, UPT, -UR8, 0x100000, URZ ;  /* 0x0010000008087890 */ /* 0x000fc8000fffe1ff */
[----:B------:R-:W-:Y:S02]  /*0610*/  USHF.L.U32 UR9, UR8, 0xb, URZ ;  /* 0x0000000b08097899 */ /* 0x000fe400080006ff */
[----:B------:R-:W-:Y:S02]  /*0620*/  USHF.L.U32 UR8, UR8, 0x1, URZ ;  /* 0x0000000108087899 */ /* 0x000fe400080006ff */
[----:B------:R-:W-:-:S04]  /*0630*/  UIADD3 UR6, UPT, UPT, -UR6, 0x100000, URZ ;  /* 0x0010000006067890 */ /* 0x000fc8000fffe1ff */
[----:B------:R-:W-:Y:S02]  /*0640*/  USHF.L.U32 UR7, UR6, 0xb, URZ ;  /* 0x0000000b06077899 */ /* 0x000fe400080006ff */
[----:B------:R-:W-:Y:S02]  /*0650*/  USHF.L.U32 UR6, UR6, 0x1, URZ ;  /* 0x0000000106067899 */ /* 0x000fe400080006ff */
[----:B-1----:R-:W-:Y:S01]  /*0660*/  ULEA UR4, UR4, UR5, 0x18 ;  /* 0x0000000504047291 */ /* 0x002fe2000f8ec0ff */
[----:B------:R-:W1:Y:S11]  /*0670*/  FENCE.VIEW.ASYNC.S ;  /* 0x00000000000073c6 */ /* 0x000e760000000000 */
[----:B-1----:R1:W2:Y:S01]  /*0680*/  SYNCS.EXCH.64 URZ, [UR4], UR8 ;  /* 0x0000000804ff75b2 */ /* 0x0022a20008000100 */
[----:B------:R1:W3:Y:S01]  /*0690*/  SYNCS.EXCH.64 URZ, [UR4+0x78], UR6 ;  /* 0x0000780604ff75b2 */ /* 0x0002e20008000100 */
[----:B------:R1:W4:Y:S01]  /*06a0*/  SYNCS.EXCH.64 URZ, [UR4+0x8], UR8 ;  /* 0x0000080804ff75b2 */ /* 0x0003220008000100 */
[----:B------:R1:W1:Y:S01]  /*06b0*/  SYNCS.EXCH.64 URZ, [UR4+0x80], UR6 ;  /* 0x0000800604ff75b2 */ /* 0x0002620008000100 */
        /* <DEDUP_REMOVED lines=26> */
[----:B--234-:R-:W-:Y:S01]  /*0860*/  NOP ;  /* 0x0000000000007918 */ /* 0x01cfe20000000000 */
.L_x_10:
[----:B-1----:R-:W-:Y:S05]  /*0870*/  BSYNC.RECONVERGENT B0 ;  /* 0x0000000000007941 */ /* 0x002fea0003800200 */
.L_x_9:
[----:B------:R-:W1:Y:S01]  /*0880*/  SHFL.IDX PT, R2, R90, RZ, 0x1f ;  /* 0x00001fff5a027589 */ /* 0x000e6200000e0000 */
[----:B------:R-:W-:Y:S01]  /*0890*/  NOP ;  /* 0x0000000000007918 */ /* 0x000fe20000000000 */
[----:B-1----:R-:W-:-:S13]  /*08a0*/  ISETP.NE.AND P0, PT, R2, 0x1, PT ;  /* 0x000000010200780c */ /* 0x002fda0003f05270 */
[----:B------:R-:W-:Y:S05]  /*08b0*/  @P0 BRA `(.L_x_11) ;  /* 0x0000000000500947 */ /* 0x000fea0003800000 */
        /* <DEDUP_REMOVED lines=9> */
[----:B------:R-:W-:Y:S01]  /*0950*/  USHF.L.U32 UR6, UR6, 0x1, URZ ;  /* 0x0000000106067899 */ /* 0x000fe200080006ff */
[----:B------:R-:W-:Y:S01]  /*0960*/  ELECT P0, URZ, PT ;  /* 0x0000000000ff782f */ /* 0x000fe20003800000 */
[----:B-1----:R-:W-:Y:S01]  /*0970*/  ULEA UR4, UR4, UR5, 0x18 ;  /* 0x0000000504047291 */ /* 0x002fe2000f8ec0ff */
[----:B------:R-:W1:Y:S11]  /*0980*/  FENCE.VIEW.ASYNC.S ;  /* 0x00000000000073c6 */ /* 0x000e760000000000 */
[----:B-1----:R1:W2:Y:S01]  /*0990*/  SYNCS.EXCH.64 URZ, [UR4+0xf0], UR8 ;  /* 0x0000f00804ff75b2 */ /* 0x0022a20008000100 */
[----:B------:R1:W3:Y:S01]  /*09a0*/  SYNCS.EXCH.64 URZ, [UR4+0x108], UR6 ;  /* 0x0001080604ff75b2 */ /* 0x0002e20008000100 */
[----:B------:R1:W4:Y:S01]  /*09b0*/  SYNCS.EXCH.64 URZ, [UR4+0xf8], UR8 ;  /* 0x0000f80804ff75b2 */ /* 0x0003220008000100 */
[----:B------:R1:W1:Y:S01]  /*09c0*/  SYNCS.EXCH.64 URZ, [UR4+0x110], UR6 ;  /* 0x0001100604ff75b2 */ /* 0x0002620008000100 */
[----:B------:R1:W1:Y:S01]  /*09d0*/  SYNCS.EXCH.64 URZ, [UR4+0x100], UR8 ;  /* 0x0001000804ff75b2 */ /* 0x0002620008000100 */
[----:B------:R1:W1:Y:S01]  /*09e0*/  SYNCS.EXCH.64 URZ, [UR4+0x118], UR6 ;  /* 0x0001180604ff75b2 */ /* 0x0002620008000100 */
[----:B------:R-:W-:Y:S01]  /*09f0*/  NOP ;  /* 0x0000000000007918 */ /* 0x000fe20000000000 */
.L_x_11:
[----:B------:R-:W2:Y:S01]  /*0a00*/  SHFL.IDX PT, R2, R90, RZ, 0x1f ;  /* 0x00001fff5a027589 */ /* 0x000ea200000e0000 */
[----:B------:R-:W-:Y:S01]  /*0a10*/  NOP ;  /* 0x0000000000007918 */ /* 0x000fe20000000000 */
[----:B--2---:R-:W-:-:S13]  /*0a20*/  ISETP.NE.AND P0, PT, R2, 0x3, PT ;  /* 0x000000030200780c */ /* 0x004fda0003f05270 */
[----:B------:R-:W-:Y:S05]  /*0a30*/  @P0 BRA `(.L_x_12) ;  /* 0x0000000000300947 */ /* 0x000fea0003800000 */
[----:B-1----:R-:W1:Y:S01]  /*0a40*/  S2UR UR4, SR_CgaCtaId ;  /* 0x00000000000479c3 */ /* 0x002e620000008800 */
[----:B------:R-:W-:Y:S01]  /*0a50*/  UMOV UR6, 0x400 ;  /* 0x0000040000067882 */ /* 0x000fe20000000000 */
[----:B------:R-:W-:Y:S01]  /*0a60*/  UMOV UR5, 0x20 ;  /* 0x0000002000057882 */ /* 0x000fe20000000000 */
[----:B------:R-:W-:Y:S01]  /*0a70*/  ELECT P0, URZ, PT ;  /* 0x0000000000ff782f */ /* 0x000fe20003800000 */
[----:B-1----:R-:W-:Y:S02]  /*0a80*/  ULEA UR6, UR4, UR6, 0x18 ;  /* 0x0000000604067291 */ /* 0x002fe4000f8ec0ff */
[----:B------:R-:W-:-:S04]  /*0a90*/  UIADD3 UR4, UPT, UPT, -UR5, 0x100000, URZ ;  /* 0x0010000005047890 */ /* 0x000fc8000fffe1ff */
[----:B------:R-:W-:Y:S02]  /*0aa0*/  USHF.L.U32 UR5, UR4, 0xb, URZ ;  /* 0x0000000b04057899 */ /* 0x000fe400080006ff */
[----:B------:R-:W-:Y:S01]  /*0ab0*/  USHF.L.U32 UR4, UR4, 0x1, URZ ;  /* 0x0000000104047899 */ /* 0x000fe200080006ff */
[----:B------:R-:W1:Y:S11]  /*0ac0*/  FENCE.VIEW.ASYNC.S ;  /* 0x00000000000073c6 */ /* 0x000e760000000000 */
[----:B-1----:R2:W1:Y:S01]  /*0ad0*/  SYNCS.EXCH.64 URZ, [UR6+0x120], UR4 ;  /* 0x0001200406ff75b2 */ /* 0x0024620008000100 */
[----:B------:R2:W1:Y:S02]  /*0ae0*/  SYNCS.EXCH.64 URZ, [UR6+0x128], UR4 ;  /* 0x0001280406ff75b2 */ /* 0x0004640008000100 */
[----:B--2---:R-:W-:Y:S01]  /*0af0*/  NOP ;  /* 0x0000000000007918 */ /* 0x004fe20000000000 */
.L_x_12:
[----:B------:R-:W2:Y:S01]  /*0b00*/  SHFL.IDX PT, R2, R90, RZ, 0x1f ;  /* 0x00001fff5a027589 */ /* 0x000ea200000e0000 */
[----:B------:R-:W-:Y:S01]  /*0b10*/  NOP ;  /* 0x0000000000007918 */ /* 0x000fe20000000000 */
[----:B--2---:R-:W-:-:S13]  /*0b20*/  ISETP.NE.AND P0, PT, R2, 0x4, PT ;  /* 0x000000040200780c */ /* 0x004fda0003f05270 */
[----:B------:R-:W-:Y:S05]  /*0b30*/  @P0 BRA `(.L_x_13) ;  /* 0x00000000004c0947 */ /* 0x000fea0003800000 */
[----:B-1----:R-:W1:Y:S01]  /*0b40*/  S2UR UR6, SR_CgaCtaId ;  /* 0x00000000000679c3 */ /* 0x002e620000008800 */
[----:B------:R-:W-:Y:S01]  /*0b50*/  UMOV UR4, 0x720 ;  /* 0x0000072000047882 */ /* 0x000fe20000000000 */
[----:B------:R-:W-:Y:S01]  /*0b60*/  UMOV UR5, 0x400 ;  /* 0x0000040000057882 */ /* 0x000fe20000000000 */
[----:B------:R-:W-:Y:S01]  /*0b70*/  USEL UR4, UR4, 0x620, UP5 ;  /* 0x0000062004047887 */ /* 0x000fe2000a800000 */
[----:B------:R-:W-:Y:S01]  /*0b80*/  UMOV UR8, 0x1 ;  /* 0x0000000100087882 */ /* 0x000fe20000000000 */
[----:B------:R-:W-:Y:S01]  /*0b90*/  ELECT P0, URZ, PT ;  /* 0x0000000000ff782f */ /* 0x000fe20003800000 */
[----:B------:R-:W-:-:S04]  /*0ba0*/  UIADD3 UR8, UPT, UPT, -UR8, 0x100000, URZ ;  /* 0x0010000008087890 */ /* 0x000fc8000fffe1ff */
[----:B------:R-:W-:Y:S02]  /*0bb0*/  USHF.L.U32 UR9, UR8, 0xb, URZ ;  /* 0x0000000b08097899 */ /* 0x000fe400080006ff */
[----:B------:R-:W-:Y:S02]  /*0bc0*/  USHF.L.U32 UR8, UR8, 0x1, URZ ;  /* 0x0000000108087899 */ /* 0x000fe400080006ff */
[----:B-1----:R-:W-:Y:S02]  /*0bd0*/  ULEA UR6, UR6, UR5, 0x18 ;  /* 0x0000000506067291 */ /* 0x002fe4000f8ec0ff */
[----:B------:R-:W-:-:S04]  /*0be0*/  UIADD3 UR4, UPT, UPT, -UR4, 0x100000, URZ ;  /* 0x0010000004047890 */ /* 0x000fc8000fffe1ff */
[----:B------:R-:W-:Y:S02]  /*0bf0*/  USHF.L.U32 UR5, UR4, 0xb, URZ ;  /* 0x0000000b04057899 */ /* 0x000fe400080006ff */
[----:B------:R-:W-:Y:S01]  /*0c00*/  USHF.L.U32 UR4, UR4, 0x1, URZ ;  /* 0x0000000104047899 */ /* 0x000fe200080006ff */
[----:B------:R-:W1:Y:S03]  /*0c10*/  FENCE.VIEW.ASYNC.S ;  /* 0x00000000000073c6 */ /* 0x000e660000000000 */
[----:B-1----:R2:W1:Y:S08]  /*0c20*/  SYNCS.EXCH.64 URZ, [UR6+0x130], UR8 ;  /* 0x0001300806ff75b2 */ /* 0x0024700008000100 */
[----:B------:R2:W1:Y:S01]  /*0c30*/  SYNCS.EXCH.64 URZ, [UR6+0x140], UR4 ;  /* 0x0001400406ff75b2 */ /* 0x0004620008000100 */
[----:B------:R2:W1:Y:S01]  /*0c40*/  SYNCS.EXCH.64 URZ, [UR6+0x138], UR8 ;  /* 0x0001380806ff75b2 */ /* 0x0004620008000100 */
[----:B------:R2:W1:Y:S02]  /*0c50*/  SYNCS.EXCH.64 URZ, [UR6+0x148], UR4 ;  /* 0x0001480406ff75b2 */ /* 0x0004640008000100 */
[----:B--2---:R-:W-:Y:S01]  /*0c60*/  NOP ;  /* 0x0000000000007918 */ /* 0x004fe20000000000 */
.L_x_13:
[----:B------:R-:W2:Y:S01]  /*0c70*/  SHFL.IDX PT, R2, R90, RZ, 0x1f ;  /* 0x00001fff5a027589 */ /* 0x000ea200000e0000 */
[----:B------:R-:W-:Y:S01]  /*0c80*/  NOP ;  /* 0x0000000000007918 */ /* 0x000fe20000000000 */
[----:B--2---:R-:W-:-:S13]  /*0c90*/  ISETP.NE.AND P0, PT, R2, 0x5, PT ;  /* 0x000000050200780c */ /* 0x004fda0003f05270 */
[----:B------:R-:W-:Y:S05]  /*0ca0*/  @P0 BRA `(.L_x_14) ;  /* 0x0000000000480947 */ /* 0x000fea0003800000 */
[----:B-1----:R-:W1:Y:S01]  /*0cb0*/  S2UR UR4, SR_CgaCtaId ;  /* 0x00000000000479c3 */ /* 0x002e620000008800 */
        /* <DEDUP_REMOVED lines=12> */
[----:B-1----:R2:W1:Y:S01]  /*0d80*/  SYNCS.EXCH.64 URZ, [UR4+0x150], UR8 ;  /* 0x0001500804ff75b2 */ /* 0x0024620008000100 */
[----:B------:R2:W1:Y:S01]  /*0d90*/  SYNCS.EXCH.64 URZ, [UR4+0x160], UR6 ;  /* 0x0001600604ff75b2 */ /* 0x0004620008000100 */
[----:B------:R2:W1:Y:S01]  /*0da0*/  SYNCS.EXCH.64 URZ, [UR4+0x158], UR8 ;  /* 0x0001580804ff75b2 */ /* 0x0004620008000100 */
[----:B------:R2:W1:Y:S02]  /*0db0*/  SYNCS.EXCH.64 URZ, [UR4+0x168], UR6 ;  /* 0x0001680604ff75b2 */ /* 0x0004640008000100 */
[----:B--2---:R-:W-:Y:S01]  /*0dc0*/  NOP ;  /* 0x0000000000007918 */ /* 0x004fe20000000000 */
.L_x_14:
[----:B------:R-:W2:Y:S01]  /*0dd0*/  SHFL.IDX PT, R2, R90, RZ, 0x1f ;  /* 0x00001fff5a027589 */ /* 0x000ea200000e0000 */
[----:B------:R-:W1:Y:S01]  /*0de0*/  S2UR UR57, SR_CgaCtaId ;  /* 0x00000000003979c3 */ /* 0x000e620000008800 */
[----:B------:R-:W-:Y:S01]  /*0df0*/  NOP ;  /* 0x0000000000007918 */ /* 0x000fe20000000000 */
[----:B--2---:R-:W-:-:S13]  /*0e00*/  ISETP.NE.AND P0, PT, R2, 0x3, PT ;  /* 0x000000030200780c */ /* 0x004fda0003f05270 */
[----:B-1----:R-:W-:Y:S05]  /*0e10*/  @P0 BRA `(.L_x_15) ;  /* 0x0000000000340947 */ /* 0x002fea0003800000 */
[----:B------:R-:W-:Y:S01]  /*0e20*/  UMOV UR4, 0x400 ;  /* 0x0000040000047882 */ /* 0x000fe20000000000 */
[----:B------:R-:W-:Y:S01]  /*0e30*/  UMOV UR6, 0x20 ;  /* 0x0000002000067882 */ /* 0x000fe20000000000 */
[----:B------:R-:W-:Y:S02]  /*0e40*/  ULEA UR4, UR57, UR4, 0x18 ;  /* 0x0000000439047291 */ /* 0x000fe4000f8ec0ff */
[----:B------:R-:W-:-:S04]  /*0e50*/  UIADD3 UR6, UPT, UPT, -UR6, 0x100000, URZ ;  /* 0x0010000006067890 */ /* 0x000fc8000fffe1ff */
[----:B------:R-:W-:Y:S02]  /*0e60*/  USHF.L.U32 UR7, UR6, 0xb, URZ ;  /* 0x0000000b06077899 */ /* 0x000fe400080006ff */
[----:B------:R-:W-:Y:S01]  /*0e70*/  USHF.L.U32 UR6, UR6, 0x1, URZ ;  /* 0x0000000106067899 */ /* 0x000fe200080006ff */
[----:B------:R-:W-:Y:S01]  /*0e80*/  ELECT P0, URZ, PT ;  /* 0x0000000000ff782f */ /* 0x000fe20003800000 */
[----:B------:R-:W1:Y:S10]  /*0e90*/  FENCE.VIEW.ASYNC.S ;  /* 0x00000000000073c6 */ /* 0x000e740000000000 */
[----:B-1----:R1:W2:Y:S01]  /*0ea0*/  SYNCS.EXCH.64 URZ, [UR4+0x170], UR6 ;  /* 0x0001700604ff75b2 */ /* 0x0022a20008000100 */
[----:B------:R1:W1:Y:S01]  /*0eb0*/  SYNCS.EXCH.64 URZ, [UR4+0x180], UR6 ;  /* 0x0001800604ff75b2 */ /* 0x0002620008000100 */
[----:B------:R1:W1:Y:S01]  /*0ec0*/  SYNCS.EXCH.64 URZ, [UR4+0x178], UR6 ;  /* 0x0001780604ff75b2 */ /* 0x0002620008000100 */
[----:B------:R1:W1:Y:S01]  /*0ed0*/  SYNCS.EXCH.64 URZ, [UR4+0x188], UR6 ;  /* 0x0001880604ff75b2 */ /* 0x0002620008000100 */
[----:B------:R-:W-:Y:S01]  /*0ee0*/  NOP ;  /* 0x0000000000007918 */ /* 0x000fe20000000000 */
.L_x_15:
[----:B------:R-:W3:Y:S01]  /*0ef0*/  LDCU UR30, c[0x0][0x36c] ;  /* 0x00006d80ff1e77ac */ /* 0x000ee20008000800 */
[----:B------:R-:W-:Y:S01]  /*0f00*/  ISETP.NE.OR P4, PT, R0, 0x2, !P4 ;  /* 0x000000020000780c */ /* 0x000fe20006785670 */
[----:B------:R-:W-:Y:S01]  /*0f10*/  NOP ;  /* 0x0000000000007918 */ /* 0x000fe20000000000 */
[----:B------:R-:W-:Y:S01]  /*0f20*/  LOP3.LUT R0, R85, 0x1f, RZ, 0xc0, !PT ;  /* 0x0000001f55007812 */ /* 0x000fe200078ec0ff */
[----:B------:R-:W-:Y:S02]  /*0f30*/  UISETP.NE.AND UP6, UPT, UR19, URZ, UPT ;  /* 0x000000ff1300728c */ /* 0x000fe4000bfc5270 */
[----:B---3--:R-:W-:-:S09]  /*0f40*/  UISETP.EQ.U32.AND UP0, UPT, UR30, 0x1, UPT ;  /* 0x000000011e00788c */ /* 0x008fd2000bf02070 */
[----:B------:R-:W-:Y:S05]  /*0f50*/  BRA.U !UP0, `(.L_x_16) ;  /* 0x0000000108087547 */ /* 0x000fea000b800000 */
[----:B-12-4-:R-:W-:Y:S01]  /*0f60*/  UCGABAR_ARV ;  /* 0x00000000000079c7 */ /* 0x016fe20008000000 */
[----:B------:R-:W-:Y:S05]  /*0f70*/  BRA `(.L_x_17) ;  /* 0x0000000000047947 */ /* 0x000fea0003800000 */
.L_x_16:
[----:B-12-4-:R-:W-:Y:S01]  /*0f80*/  NOP ;  /* 0x0000000000007918 */ /* 0x016fe20000000000 */
.L_x_17:
[----:B------:R-:W1:Y:S01]  /*0f90*/  S2UR UR20, SR_CTAID.X ;  /* 0x00000000001479c3 */ /* 0x000e620000002500 */
[----:B------:R-:W-:-:S05]  /*0fa0*/  CS2R.32 R95, SR_CgaSize ;  /* 0x00000000005f7805 */ /* 0x000fca0000008a00 */
[----:B------:R-:W-:-:S05]  /*0fb0*/  IMAD R95, R95, -0xa0, RZ ;  /* 0xffffff605f5f7824 */ /* 0x000fca00078e02ff */
[----:B------:R-:W-:-:S14]  /*0fc0*/  R2UR UR5, R95 ;  /* 0x000000005f0572ca */ /* 0x000fdc00000e0000 */
[----:B------:R-:W2:Y:S01]  /*0fd0*/  LDCU UR5, c[0x0][UR5+0x2b0] ;  /* 0x00005600050577ac */ /* 0x000ea20008000800 */
[----:B------:R-:W-:-:S05]  /*0fe0*/  CS2R.32 R95, SR_CgaSize ;  /* 0x00000000005f7805 */ /* 0x000fca0000008a00 */
[----:B------:R-:W-:-:S05]  /*0ff0*/  IMAD R95, R95, -0xa0, RZ ;  /* 0xffffff605f5f7824 */ /* 0x000fca00078e02ff */
[----:B------:R-:W-:-:S14]  /*1000*/  R2UR UR4, R95 ;  /* 0x000000005f0472ca */ /* 0x000fdc00000e0000 */
[----:B------:R-:W3:Y:S01]  /*1010*/  LDCU UR4, c[0x0][UR4+0x2b4] ;  /* 0x00005680040477ac */ /* 0x000ee20008000800 */
[----:B------:R-:W4:Y:S01]  /*1020*/  S2UR UR26, SR_CTAID.Y ;  /* 0x00000000001a79c3 */ /* 0x000f220000002600 */
[----:B------:R-:W-:-:S05]  /*1030*/  CS2R.32 R95, SR_CgaSize ;  /* 0x00000000005f7805 */ /* 0x000fca0000008a00 */
[----:B------:R-:W-:-:S05]  /*1040*/  IMAD R95, R95, -0xa0, RZ ;  /* 0xffffff605f5f7824 */ /* 0x000fca00078e02ff */
[----:B------:R-:W-:-:S14]  /*1050*/  R2UR UR7, R95 ;  /* 0x000000005f0772ca */ /* 0x000fdc00000e0000 */
[----:B------:R-:W3:Y:S01]  /*1060*/  LDCU UR7, c[0x0][UR7+0x2a0] ;  /* 0x00005400070777ac */ /* 0x000ee20008000800 */
[----:B------:R-:W-:-:S05]  /*1070*/  CS2R.32 R95, SR_CgaSize ;  /* 0x00000000005f7805 */ /* 0x000fca0000008a00 */
[----:B------:R-:W-:-:S05]  /*1080*/  IMAD R95, R95, -0xa0, RZ ;  /* 0xffffff605f5f7824 */ /* 0x000fca00078e02ff */
[----:B------:R-:W-:-:S14]  /*1090*/  R2UR UR8, R95 ;  /* 0x000000005f0872ca */ /* 0x000fdc00000e0000 */
[----:B------:R-:W3:Y:S01]  /*10a0*/  LDCU UR8, c[0x0][UR8+0x2a4] ;  /* 0x00005480080877ac */ /* 0x000ee20008000800 */
[----:B------:R-:W-:Y:S02]  /*10b0*/  ULOP3.LUT UR64, UR57, 0x1, URZ, 0xc0, !UPT ;  /* 0x0000000139407892 */ /* 0x000fe4000f8ec0ff */
[----:B------:R-:W-:Y:S02]  /*10c0*/  USHF.R.U32.HI UR60, URZ, 0x1, UR57 ;  /* 0x00000001ff3c7899 */ /* 0x000fe40008011639 */
[----:B------:R-:W-:Y:S02]  /*10d0*/  UISETP.GT.U32.AND UP1, UPT, UR64, 0xffff, UPT ;  /* 0x0000ffff4000788c */ /* 0x000fe4000bf24070 */
[----:B------:R-:W-:Y:S01]  /*10e0*/  USHF.L.U32 UR48, UR57, 0xa, URZ ;  /* 0x0000000a39307899 */ /* 0x000fe200080006ff */
[----:B-1----:R-:W-:Y:S01]  /*10f0*/  I2FP.F32.U32 R3, UR20 ;  /* 0x0000001400037c45 */ /* 0x002fe20008201000 */
[----:B------:R-:W-:Y:S02]  /*1100*/  USHF.L.U32 UR47, UR57, 0xb, URZ ;  /* 0x0000000b392f7899 */ /* 0x000fe400080006ff */
[----:B------:R-:W-:-:S02]  /*1110*/  USHF.L.U32 UR52, UR57, 0x7, URZ ;  /* 0x0000000739347899 */ /* 0x000fc400080006ff */
[----:B--2---:R-:W-:Y:S01]  /*1120*/  FMUL R3, R3, UR5 ;  /* 0x0000000503037c20 */ /* 0x004fe20008400000 */
[----:B------:R-:W-:Y:S01]  /*1130*/  USHF.L.U32 UR18, UR57, 0x6, URZ ;  /* 0x0000000639127899 */ /* 0x000fe200080006ff */
[----:B----4-:R-:W-:Y:S01]  /*1140*/  I2FP.F32.U32 R2, UR26 ;  /* 0x0000001a00027c45 */ /* 0x010fe20008201000 */
[----:B------:R-:W-:-:S03]  /*1150*/  USHF.L.U32 UR50, UR57, 0x9, URZ ;  /* 0x0000000939327899 */ /* 0x000fc600080006ff */
[----:B------:R-:W1:Y:S01]  /*1160*/  F2I.U32.TRUNC.NTZ R3, R3 ;  /* 0x0000000300037305 */ /* 0x000e62000020f000 */
[----:B------:R-:W2:Y:S01]  /*1170*/  LDCU UR21, c[0x0][0xf24] ;  /* 0x0001e480ff1577ac */ /* 0x000ea20008000800 */
[----:B---3--:R-:W-:Y:S01]  /*1180*/  FMUL R2, R2, UR4 ;  /* 0x0000000402027c20 */ /* 0x008fe20008400000 */
[----:B------:R-:W-:Y:S01]  /*1190*/  ULOP3.LUT UR4, UR57, 0x6, URZ, 0xc0, !UPT ;  /* 0x0000000639047892 */ /* 0x000fe2000f8ec0ff */
[----:B------:R-:W3:Y:S04]  /*11a0*/  LDCU UR42, c[0x0][0xf24] ;  /* 0x0001e480ff2a77ac */ /* 0x000ee80008000800 */
[----:B------:R-:W4:Y:S01]  /*11b0*/  F2I.U32.TRUNC.NTZ R2, R2 ;  /* 0x0000000200027305 */ /* 0x000f22000020f000 */
[----:B------:R-:W-:Y:S01]  /*11c0*/  UISETP.GT.U32.AND UP0, UPT, UR4, 0xffff, UPT ;  /* 0x0000ffff0400788c */ /* 0x000fe2000bf04070 */
[----:B------:R-:W2:Y:S01]  /*11d0*/  LDCU UR28, c[0x0][0xf30] ;  /* 0x0001e600ff1c77ac */ /* 0x000ea20008000800 */
[----:B-1----:R-:W-:-:S02]  /*11e0*/  R2UR UR5, R3 ;  /* 0x00000000030572ca */ /* 0x002fc400000e0000 */
[----:B------:R-:W-:Y:S01]  /*11f0*/  USEL UR29, UR4, 0xffff, !UP0 ;  /* 0x0000ffff041d7887 */ /* 0x000fe2000c000000 */
[----:B------:R-:W-:Y:S01]  /*1200*/  UMOV UR14, 0x55 ;  /* 0x00000055000e7882 */ /* 0x000fe20000000000 */
[----:B------:R-:W-:Y:S01]  /*1210*/  UMOV UR15, 0x3 ;  /* 0x00000003000f7882 */ /* 0x000fe20000000000 */
[----:B------:R-:W-:Y:S01]  /*1220*/  USEL UR37, UR64, 0xffff, !UP1 ;  /* 0x0000ffff40257887 */ /* 0x000fe2000c800000 */
[----:B----4-:R-:W-:Y:S02]  /*1230*/  R2UR UR6, R2 ;  /* 0x00000000020672ca */ /* 0x010fe400000e0000 */
[----:B------:R-:W-:-:S05]  /*1240*/  PRMT R2, RZ, 0x7610, R2 ;  /* 0x00007610ff027816 */ /* 0x000fca0000000002 */
[----:B------:R-:W-:-:S04]  /*1250*/  UIADD3 UR5, UPT, UPT, -UR5, URZ, URZ ;  /* 0x000000ff05057290 */ /* 0x000fc8000fffe1ff */
[----:B------:R-:W-:Y:S02]  /*1260*/  UIMAD UR5, UR7, UR5, UR20 ;  /* 0x00000005070572a4 */ /* 0x000fe4000f8e0214 */
[----:B------:R-:W-:-:S04]  /*1270*/  UIADD3 UR4, UPT, UPT, -UR6, URZ, URZ ;  /* 0x000000ff06047290 */ /* 0x000fc8000fffe1ff */
[----:B------:R-:W-:Y:S01]  /*1280*/  IMAD.U32 R95, RZ, RZ, UR5 ;  /* 0x00000005ff5f7e24 */ /* 0x000fe2000f8e00ff */
[----:B------:R-:W-:-:S06]  /*1290*/  UIMAD UR4, UR8, UR4, UR26 ;  /* 0x00000004080472a4 */ /* 0x000fcc000f8e021a */
[----:B------:R-:W-:Y:S01]  /*12a0*/  IMAD.U32 R94, RZ, RZ, UR4 ;  /* 0x00000004ff5e7e24 */ /* 0x000fe2000f8e00ff */
[----:B--23--:R-:W-:Y:S06]  /*12b0*/  BRA.U UP6, `(.L_x_18) ;  /* 0x0000000106747547 */ /* 0x00cfec000b800000 */
[----:B------:R-:W-:Y:S02]  /*12c0*/  R2UR UR4, R94 ;  /* 0x000000005e0472ca */ /* 0x000fe400000e0000 */
[----:B------:R-:W-:-:S11]  /*12d0*/  R2UR UR7, R95 ;  /* 0x000000005f0772ca */ /* 0x000fd600000e0000 */
[----:B------:R-:W-:Y:S02]  /*12e0*/  UISETP.NE.AND UP2, UPT, UR4, 0x2, UPT ;  /* 0x000000020400788c */ /* 0x000fe4000bf45270 */
[----:B------:R-:W-:Y:S02]  /*12f0*/  UISETP.NE.AND UP4, UPT, UR4, URZ, UPT ;  /* 0x000000ff0400728c */ /* 0x000fe4000bf85270 */
[----:B------:R-:W-:Y:S02]  /*1300*/  UISETP.NE.AND UP0, UPT, UR4, 0x1, UPT ;  /* 0x000000010400788c */ /* 0x000fe4000bf05270 */
[----:B------:R-:W-:Y:S02]  /*1310*/  UISETP.NE.AND UP1, UPT, UR4, 0x3, UPT ;  /* 0x000000030400788c */ /* 0x000fe4000bf25270 */
[----:B------:R-:W-:Y:S02]  /*1320*/  USEL UR4, URZ, 0x10, UP2 ;  /* 0x00000010ff047887 */ /* 0x000fe40009000000 */
[----:B------:R-:W-:-:S02]  /*1330*/  USEL UR12, URZ, 0x20, UP2 ;  /* 0x00000020ff0c7887 */ /* 0x000fc40009000000 */
[----:B------:R-:W-:Y:S02]  /*1340*/  UISETP.NE.AND UP3, UPT, UR7, URZ, UPT ;  /* 0x000000ff0700728c */ /* 0x000fe4000bf65270 */
[----:B------:R-:W-:Y:S02]  /*1350*/  USEL UR5, URZ, 0x4, UP0 ;  /* 0x00000004ff057887 */ /* 0x000fe40008000000 */
[----:B------:R-:W-:Y:S02]  /*1360*/  UISETP.NE.AND UP2, UPT, UR7, URZ, UP4 ;  /* 0x000000ff0700728c */ /* 0x000fe4000a745270 */
[----:B------:R-:W-:Y:S02]  /*1370*/  USEL UR11, URZ, 0x8, UP0 ;  /* 0x00000008ff0b7887 */ /* 0x000fe40008000000 */
[----:B------:R-:W-:Y:S02]  /*1380*/  UISETP.NE.AND UP0, UPT, UR7, 0x1, UPT ;  /* 0x000000010700788c */ /* 0x000fe4000bf05270 */
[----:B------:R-:W-:-:S02]  /*1390*/  USEL UR6, URZ, 0x2, UP4 ;  /* 0x00000002ff067887 */ /* 0x000fc4000a000000 */
[----:B------:R-:W-:Y:S02]  /*13a0*/  USEL UR7, URZ, 0x40, UP1 ;  /* 0x00000040ff077887 */ /* 0x000fe40008800000 */
[----:B------:R-:W-:Y:S02]  /*13b0*/  USEL UR10, URZ, 0x1, UP2 ;  /* 0x00000001ff0a7887 */ /* 0x000fe40009000000 */
[----:B------:R-:W-:Y:S02]  /*13c0*/  USEL UR8, UR5, 0x4, UP3 ;  /* 0x0000000405087887 */ /* 0x000fe40009800000 */
[----:B------:R-:W-:Y:S02]  /*13d0*/  USEL UR4, UR4, 0x10, UP3 ;  /* 0x0000001004047887 */ /* 0x000fe40009800000 */
[----:B------:R-:W-:Y:S02]  /*13e0*/  USEL UR9, UR7, 0x40, UP3 ;  /* 0x0000004007097887 */ /* 0x000fe40009800000 */
[----:B------:R-:W-:-:S02]  /*13f0*/  USEL UR5, UR6, 0x2, UP0 ;  /* 0x0000000206057887 */ /* 0x000fc40008000000 */
[----:B------:R-:W-:Y:S02]  /*1400*/  UIADD3 UR4, UPT, UPT, UR4, UR8, UR10 ;  /* 0x0000000804047290 */ /* 0x000fe4000fffe00a */
[----:B------:R-:W-:Y:S02]  /*1410*/  USEL UR13, URZ, 0x80, UP1 ;  /* 0x00000080ff0d7887 */ /* 0x000fe40008800000 */
[----:B------:R-:W-:Y:S02]  /*1420*/  USEL UR7, UR11, 0x8, UP0 ;  /* 0x000000080b077887 */ /* 0x000fe40008000000 */
[----:B------:R-:W-:Y:S02]  /*1430*/  USEL UR6, UR12, 0x20, UP0 ;  /* 0x000000200c067887 */ /* 0x000fe40008000000 */
[----:B------:R-:W-:Y:S02]  /*1440*/  UIADD3 UR4, UPT, UPT, UR5, UR9, UR4 ;  /* 0x0000000905047290 */ /* 0x000fe4000fffe004 */
[----:B------:R-:W-:-:S02]  /*1450*/  USEL UR5, UR13, 0x80, UP0 ;  /* 0x000000800d057887 */ /* 0x000fc40008000000 */
[----:B------:R-:W-:-:S04]  /*1460*/  UIADD3 UR4, UPT, UPT, UR6, UR7, UR4 ;  /* 0x0000000706047290 */ /* 0x000fc8000fffe004 */
[----:B------:R-:W-:-:S06]  /*1470*/  UIADD3 UR4, UPT, UPT, UR4, UR5, URZ ;  /* 0x0000000504047290 */ /* 0x000fcc000fffe0ff */
[----:B------:R-:W-:-:S07]  /*1480*/  IMAD.U32 R2, RZ, RZ, UR4 ;  /* 0x00000004ff027e24 */ /* 0x000fce000f8e00ff */
.L_x_18:
[----:B------:R-:W1:Y:S01]  /*1490*/  S2UR UR36, SR_CTAID.Z ;  /* 0x00000000002479c3 */ /* 0x000e620000002700 */
[----:B------:R-:W-:Y:S02]  /*14a0*/  UISETP.GE.AND UP0, UPT, UR21, 0x1, UPT ;  /* 0x000000011500788c */ /* 0x000fe4000bf06270 */
[----:B------:R-:W-:Y:S02]  /*14b0*/  ULOP3.LUT UR60, UR60, 0x3, URZ, 0xc0, !UPT ;  /* 0x000000033c3c7892 */ /* 0x000fe4000f8ec0ff */
[----:B------:R-:W-:Y:S02]  /*14c0*/  ULOP3.LUT UR50, UR50, 0x200, URZ, 0xc0, !UPT ;  /* 0x0000020032327892 */ /* 0x000fe4000f8ec0ff */
[----:B------:R-:W-:Y:S02]  /*14d0*/  ULOP3.LUT UR37, UR37, 0xffff, URZ, 0xc0, !UPT ;  /* 0x0000ffff25257892 */ /* 0x000fe4000f8ec0ff */
[----:B------:R-:W-:Y:S02]  /*14e0*/  ULOP3.LUT UR29, UR29, 0xffff, URZ, 0xc0, !UPT ;  /* 0x0000ffff1d1d7892 */ /* 0x000fe4000f8ec0ff */
[----:B------:R-:W-:-:S02]  /*14f0*/  UISETP.NE.AND UP3, UPT, UR19, 0x2, UPT ;  /* 0x000000021300788c */ /* 0x000fc4000bf65270 */
[----:B------:R-:W-:Y:S02]  /*1500*/  ULOP3.LUT UR48, UR48, 0x1800, URZ, 0xc0, !UPT ;  /* 0x0000180030307892 */ /* 0x000fe4000f8ec0ff */
[----:B------:R-:W-:Y:S02]  /*1510*/  ULOP3.LUT UR47, UR47, 0x800, URZ, 0xc0, !UPT ;  /* 0x000008002f2f7892 */ /* 0x000fe4000f8ec0ff */
[----:B------:R-:W-:Y:S02]  /*1520*/  ULOP3.LUT UR52, UR52, 0x300, URZ, 0xc0, !UPT ;  /* 0x0000030034347892 */ /* 0x000fe4000f8ec0ff */
[----:B------:R-:W-:Y:S02]  /*1530*/  ULOP3.LUT UR18, UR18, 0x80, URZ, 0xc0, !UPT ;  /* 0x0000008012127892 */ /* 0x000fe4000f8ec0ff */
[----:B------:R-:W-:Y:S02]  /*1540*/  USHF.R.U32.HI UR46, URZ, 0x1, UR60 ;  /* 0x00000001ff2e7899 */ /* 0x000fe4000801163c */
[----:B------:R-:W-:-:S02]  /*1550*/  USHF.R.U32.HI UR43, URZ, 0x9, UR50 ;  /* 0x00000009ff2b7899 */ /* 0x000fc40008011632 */
[----:B------:R-:W-:Y:S02]  /*1560*/  USHF.L.U32 UR37, UR14, UR37, URZ ;  /* 0x000000250e257299 */ /* 0x000fe400080006ff */
[----:B------:R-:W-:Y:S01]  /*1570*/  USHF.L.U32 UR29, UR15, UR29, URZ ;  /* 0x0000001d0f1d7299 */ /* 0x000fe200080006ff */
[----:B-1----:R-:W-:Y:S11]  /*1580*/  BRA.U !UP0, `(.L_x_19) ;  /* 0x0000000108d47547 */ /* 0x002ff6000b800000 */
[----:B------:R-:W1:Y:S01]  /*1590*/  LDCU.128 UR12, c[0x0][0xf10] ;  /* 0x0001e200ff0c77ac */ /* 0x000e620008000c00 */
[----:B------:R-:W2:Y:S01]  /*15a0*/  LDCU UR6, c[0x0][0x370] ;  /* 0x00006e00ff0677ac */ /* 0x000ea20008000800 */
[----:B------:R-:W3:Y:S01]  /*15b0*/  LDCU UR5, c[0x0][0x374] ;  /* 0x00006e80ff0577ac */ /* 0x000ee20008000800 */
[----:B------:R-:W4:Y:S01]  /*15c0*/  LDCU UR27, c[0x0][0xf0c] ;  /* 0x0001e180ff1b77ac */ /* 0x000f220008000800 */
[----:B------:R-:W4:Y:S01]  /*15d0*/  LDCU UR7, c[0x0][0xf20] ;  /* 0x0001e400ff0777ac */ /* 0x000f220008000800 */
[----:B------:R-:W4:Y:S01]  /*15e0*/  LDCU.64 UR8, c[0x0][0xf28] ;  /* 0x0001e500ff0877ac */ /* 0x000f220008000a00 */
[----:B-1----:R-:W-:Y:S02]  /*15f0*/  UISETP.NE.AND UP0, UPT, UR14, 0x1, UPT ;  /* 0x000000010e00788c */ /* 0x002fe4000bf05270 */
[----:B---3--:R-:W-:Y:S02]  /*1600*/  UIMAD.WIDE.U32 UR10, UR5, UR15, URZ ;  /* 0x0000000f050a72a5 */ /* 0x008fe4000f8e00ff */
[----:B--2---:R-:W-:-:S02]  /*1610*/  UIMAD.WIDE.U32 UR22, UR6, UR12, URZ ;  /* 0x0000000c061672a5 */ /* 0x004fc4000f8e00ff */
[----:B----4-:R-:W-:Y:S02]  /*1620*/  UISETP.NE.AND UP1, UPT, UR27, 0x1, UPT ;  /* 0x000000011b00788c */ /* 0x010fe4000bf25270 */
[----:B------:R-:W-:Y:S01]  /*1630*/  UISETP.NE.AND UP2, UPT, UR21, 0x1, UPT ;  /* 0x000000011500788c */ /* 0x000fe2000bf45270 */
[----:B------:R-:W-:Y:S02]  /*1640*/  UMOV UR10, UR11 ;  /* 0x0000000b000a7c82 */ /* 0x000fe40008000000 */
[----:B------:R-:W-:Y:S01]  /*1650*/  UMOV UR22, UR23 ;  /* 0x0000001700167c82 */ /* 0x000fe20008000000 */
[----:B------:R-:W-:Y:S02]  /*1660*/  @UP0 USHF.R.U32.HI UR5, URZ, UR7, UR10 ;  /* 0x00000007ff050299 */ /* 0x000fe4000801160a */
[----:B------:R-:W-:Y:S02]  /*1670*/  UIMAD.WIDE.U32 UR24, UR26, UR15, URZ ;  /* 0x0000000f1a1872a5 */ /* 0x000fe4000f8e00ff */
[----:B------:R-:W-:-:S02]  /*1680*/  UIMAD.WIDE.U32 UR10, UR5, UR8, URZ ;  /* 0x00000008050a72a5 */ /* 0x000fc4000f8e00ff */
[----:B------:R-:W-:Y:S02]  /*1690*/  @UP1 USHF.R.U32.HI UR6, URZ, UR13, UR22 ;  /* 0x0000000dff061299 */ /* 0x000fe40008011616 */
[----:B------:R-:W-:Y:S02]  /*16a0*/  UIMAD.WIDE.U32 UR16, UR20, UR12, URZ ;  /* 0x0000000c141072a5 */ /* 0x000fe4000f8e00ff */
[----:B------:R-:W-:Y:S01]  /*16b0*/  UIMAD.WIDE.U32 UR22, UR6, UR8, URZ ;  /* 0x00000008061672a5 */ /* 0x000fe2000f8e00ff */
[----:B------:R-:W-:Y:S01]  /*16c0*/  UMOV UR4, UR25 ;  /* 0x0000001900047c82 */ /* 0x000fe20008000000 */
[----:B------:R-:W-:Y:S01]  /*16d0*/  UMOV UR10, UR11 ;  /* 0x0000000b000a7c82 */ /* 0x000fe20008000000 */
[----:B------:R-:W-:Y:S02]  /*16e0*/  USHF.R.U32.HI UR4, URZ, UR7, UR4 ;  /* 0x00000007ff047299 */ /* 0x000fe40008011604 */
[----:B------:R-:W-:Y:S01]  /*16f0*/  @UP2 USHF.R.U32.HI UR5, URZ, UR9, UR10 ;  /* 0x00000009ff052299 */ /* 0x000fe2000801160a */
[----:B------:R-:W-:Y:S01]  /*1700*/  UMOV UR16, UR17 ;  /* 0x0000001100107c82 */ /* 0x000fe20008000000 */
[----:B------:R-:W-:Y:S01]  /*1710*/  UMOV UR22, UR23 ;  /* 0x0000001700167c82 */ /* 0x000fe20008000000 */
[----:B------:R-:W-:-:S02]  /*1720*/  USHF.R.U32.HI UR13, URZ, UR13, UR16 ;  /* 0x0000000dff0d7299 */ /* 0x000fc40008011610 */
[----:B------:R-:W-:Y:S02]  /*1730*/  USEL UR4, UR26, UR4, !UP0 ;  /* 0x000000041a047287 */ /* 0x000fe4000c000000 */
[----:B------:R-:W-:Y:S02]  /*1740*/  @UP2 USHF.R.U32.HI UR6, URZ, UR9, UR22 ;  /* 0x00000009ff062299 */ /* 0x000fe40008011616 */
[----:B------:R-:W-:Y:S02]  /*1750*/  UIMAD UR7, UR5, UR21, URZ ;  /* 0x00000015050772a4 */ /* 0x000fe4000f8e02ff */
[----:B------:R-:W-:Y:S02]  /*1760*/  USEL UR5, UR20, UR13, !UP1 ;  /* 0x0000000d14057287 */ /* 0x000fe4000c800000 */
[----:B------:R-:W-:Y:S02]  /*1770*/  UIMAD UR12, UR6, UR21, URZ ;  /* 0x00000015060c72a4 */ /* 0x000fe4000f8e02ff */
[----:B------:R-:W-:-:S02]  /*1780*/  UISETP.GE.AND UP0, UPT, UR4, UR7, UPT ;  /* 0x000000070400728c */ /* 0x000fc4000bf06270 */
[----:B------:R-:W-:Y:S02]  /*1790*/  UIMAD.WIDE.U32 UR10, UR4, UR8, URZ ;  /* 0x00000008040a72a5 */ /* 0x000fe4000f8e00ff */
[----:B------:R-:W-:Y:S02]  /*17a0*/  UISETP.GE.OR UP0, UPT, UR5, UR12, UP0 ;  /* 0x0000000c0500728c */ /* 0x000fe40008706670 */
[----:B------:R-:W-:Y:S02]  /*17b0*/  UIMAD.WIDE.U32 UR12, UR5, UR8, URZ ;  /* 0x00000008050c72a5 */ /* 0x000fe4000f8e00ff */
[----:B------:R-:W-:Y:S01]  /*17c0*/  UIADD3 UR10, UPT, UPT, -UR4, URZ, URZ ;  /* 0x000000ff040a7290 */ /* 0x000fe2000fffe1ff */
[----:B------:R-:W-:Y:S01]  /*17d0*/  UMOV UR8, UR11 ;  /* 0x0000000b00087c82 */ /* 0x000fe20008000000 */
[----:B------:R-:W-:Y:S02]  /*17e0*/  UIADD3 UR11, UPT, UPT, -UR5, URZ, URZ ;  /* 0x000000ff050b7290 */ /* 0x000fe4000fffe1ff */
[----:B------:R-:W-:-:S03]  /*17f0*/  USHF.R.U32.HI UR8, URZ, UR9, UR8 ;  /* 0x00000009ff087299 */ /* 0x000fc60008011608 */
[----:B------:R-:W-:Y:S01]  /*1800*/  @!UP0 UMOV UR7, UR13 ;  /* 0x0000000d00078c82 */ /* 0x000fe20008000000 */
[----:B------:R-:W-:Y:S02]  /*1810*/  UIMAD UR26, UR14, UR10, UR26 ;  /* 0x0000000a0e1a72a4 */ /* 0x000fe4000f8e021a */
[----:B------:R-:W-:Y:S02]  /*1820*/  USEL UR8, UR4, UR8, !UP2 ;  /* 0x0000000804087287 */ /* 0x000fe4000d000000 */
[----:B------:R-:W-:Y:S02]  /*1830*/  @!UP0 USHF.R.U32.HI UR7, URZ, UR9, UR7 ;  /* 0x00000009ff078299 */ /* 0x000fe40008011607 */
[----:B------:R-:W-:Y:S02]  /*1840*/  UIADD3 UR9, UPT, UPT, -UR8, URZ, URZ ;  /* 0x000000ff08097290 */ /* 0x000fe4000fffe1ff */
[----:B------:R-:W-:Y:S02]  /*1850*/  @!UP0 USEL UR7, UR5, UR7, !UP2 ;  /* 0x0000000705078287 */ /* 0x000fe4000d000000 */
[----:B------:R-:W-:-:S02]  /*1860*/  UIMAD UR9, UR21, UR9, UR4 ;  /* 0x00000009150972a4 */ /* 0x000fc4000f8e0204 */
[----:B------:R-:W-:Y:S02]  /*1870*/  @!UP0 UIADD3 UR8, UPT, UPT, UR8, -UR7, URZ ;  /* 0x8000000708088290 */ /* 0x000fe4000fffe0ff */
[----:B------:R-:W-:Y:S02]  /*1880*/  @!UP0 UIMAD UR6, UR9, UR6, UR7 ;  /* 0x00000006090682a4 */ /* 0x000fe4000f8e0207 */
[----:B------:R-:W-:Y:S02]  /*1890*/  @!UP0 UIMAD UR4, UR8, UR21, UR5 ;  /* 0x00000015080482a4 */ /* 0x000fe4000f8e0205 */
[----:B------:R-:W-:Y:S02]  /*18a0*/  UIMAD UR20, UR27, UR11, UR20 ;  /* 0x0000000b1b1472a4 */ /* 0x000fe4000f8e0214 */
[----:B------:R-:W-:Y:S01]  /*18b0*/  UIMAD UR26, UR4, UR14, UR26 ;  /* 0x0000000e041a72a4 */ /* 0x000fe2000f8e021a */
[----:B------:R-:W-:Y:S02]  /*18c0*/  @!UP0 UMOV UR5, UR6 ;  /* 0x0000000600058c82 */ /* 0x000fe40008000000 */
[----:B------:R-:W-:-:S12]  /*18d0*/  UIMAD UR20, UR5, UR27, UR20 ;  /* 0x0000001b051472a4 */ /* 0x000fd8000f8e0214 */
.L_x_19:
[----:B------:R-:W-:-:S09]  /*18e0*/  UISETP.NE.AND UP0, UPT, UR28, 0x1, UPT ;  /* 0x000000011c00788c */ /* 0x000fd2000bf05270 */
[----:B------:R-:W-:Y:S05]  /*18f0*/  BRA.U UP0, `(.L_x_20) ;  /* 0x0000000100447547 */ /* 0x000fea000b800000 */
[----:B------:R-:W1:Y:S01]  /*1900*/  LDCU.128 UR8, c[0x0][0xf10] ;  /* 0x0001e200ff0877ac */ /* 0x000e620008000c00 */
[----:B------:R-:W2:Y:S01]  /*1910*/  LDCU UR12, c[0x0][0xf0c] ;  /* 0x0001e180ff0c77ac */ /* 0x000ea20008000800 */
[----:B------:R-:W3:Y:S01]  /*1920*/  LDCU UR13, c[0x0][0xf20] ;  /* 0x0001e400ff0d77ac */ /* 0x000ee20008000800 */
[----:B-1----:R-:W-:Y:S02]  /*1930*/  UIMAD.WIDE.U32 UR6, UR20, UR8, URZ ;  /* 0x00000008140672a5 */ /* 0x002fe4000f8e00ff */
[----:B------:R-:W-:Y:S02]  /*1940*/  UIMAD.WIDE.U32 UR4, UR26, UR11, URZ ;  /* 0x0000000b1a0472a5 */ /* 0x000fe4000f8e00ff */
[----:B--2---:R-:W-:Y:S02]  /*1950*/  UISETP.NE.AND UP1, UPT, UR12, 0x1, UPT ;  /* 0x000000010c00788c */ /* 0x004fe4000bf25270 */
[----:B------:R-:W-:Y:S01]  /*1960*/  UISETP.NE.AND UP0, UPT, UR10, 0x1, UPT ;  /* 0x000000010a00788c */ /* 0x000fe2000bf05270 */
[----:B------:R-:W-:-:S02]  /*1970*/  UMOV UR6, UR7 ;  /* 0x0000000700067c82 */ /* 0x000fc40008000000 */
[----:B------:R-:W-:Y:S01]  /*1980*/  UMOV UR4, UR5 ;  /* 0x0000000500047c82 */ /* 0x000fe20008000000 */
[----:B------:R-:W-:Y:S02]  /*1990*/  USHF.R.U32.HI UR9, URZ, UR9, UR6 ;  /* 0x00000009ff097299 */ /* 0x000fe40008011606 */
[----:B---3--:R-:W-:Y:S02]  /*19a0*/  USHF.R.U32.HI UR4, URZ, UR13, UR4 ;  /* 0x0000000dff047299 */ /* 0x008fe40008011604 */
[----:B------:R-:W-:Y:S02]  /*19b0*/  USEL UR5, UR20, UR9, !UP1 ;  /* 0x0000000914057287 */ /* 0x000fe4000c800000 */
[----:B------:R-:W-:-:S04]  /*19c0*/  USEL UR4, UR26, UR4, !UP0 ;  /* 0x000000041a047287 */ /* 0x000fc8000c000000 */
[----:B------:R-:W-:Y:S02]  /*19d0*/  UIADD3 UR6, UPT, UPT, UR5, -UR4, URZ ;  /* 0x8000000405067290 */ /* 0x000fe4000fffe0ff */
[----:B------:R-:W-:Y:S02]  /*19e0*/  UIADD3 UR4, UPT, UPT, -UR5, UR4, URZ ;  /* 0x0000000405047290 */ /* 0x000fe4000fffe1ff */
[----:B------:R-:W-:Y:S02]  /*19f0*/  UIMAD UR26, UR6, UR10, UR26 ;  /* 0x0000000a061a72a4 */ /* 0x000fe4000f8e021a */
[----:B------:R-:W-:-:S12]  /*1a00*/  UIMAD UR20, UR4, UR12, UR20 ;  /* 0x0000000c041472a4 */ /* 0x000fd8000f8e0214 */
.L_x_20:
[----:B------:R-:W-:-:S09]  /*1a10*/  UISETP.EQ.U32.AND UP0, UPT, UR30, 0x1, UPT ;  /* 0x000000011e00788c */ /* 0x000fd2000bf02070 */
[----:B------:R-:W-:Y:S05]  /*1a20*/  BRA.U !UP0, `(.L_x_21) ;  /* 0x00000001080c7547 */ /* 0x000fea000b800000 */
[----:B------:R-:W-:Y:S01]  /*1a30*/  UCGABAR_WAIT ;  /* 0x0000000000007dc7 */ /* 0x000fe20008000000 */
[----:B------:R-:W-:Y:S01]  /*1a40*/  CCTL.IVALL ;  /* 0x00000000ff00798f */ /* 0x000fe20002000000 */
[----:B------:R-:W-:Y:S05]  /*1a50*/  BRA `(.L_x_22) ;  /* 0x0000000000047947 */ /* 0x000fea0003800000 */
.L_x_21:
[----:B------:R-:W-:Y:S06]  /*1a60*/  BAR.SYNC.DEFER_BLOCKING 0x0 ;  /* 0x0000000000007b1d */ /* 0x000fec0000010000 */
.L_x_22:
[----:B------:R-:W-:Y:S05]  /*1a70*/  BRA.U UP3, `(.L_x_23) ;  /* 0x0000001d03147547 */ /* 0x000fea000b800000 */
[----:B------:R-:W1:Y:S01]  /*1a80*/  LDCU UR6, c[0x0][0x38c] ;  /* 0x00007180ff0677ac */ /* 0x000e620008000800 */
[----:B------:R-:W-:Y:S01]  /*1a90*/  PLOP3.LUT P2, PT, PT, PT, UP5, 0x80, 0x8 ;  /* 0x000000000008781c */ /* 0x000fe20003f4f058 */
[----:B------:R-:W-:Y:S01]  /*1aa0*/  IMAD.MOV.U32 R12, RZ, RZ, 0x1 ;  /* 0x00000001ff0c7424 */ /* 0x000fe200078e00ff */
[----:B------:R-:W-:Y:S01]  /*1ab0*/  ISETP.EQ.OR P3, PT, R0, RZ, P4 ;  /* 0x000000ff0000720c */ /* 0x000fe20002762670 */
[----:B------:R-:W-:Y:S01]  /*1ac0*/  UISETP.NE.AND UP1, UPT, UR19, URZ, UPT ;  /* 0x000000ff1300728c */ /* 0x000fe2000bf25270 */
[----:B------:R-:W-:Y:S02]  /*1ad0*/  PLOP3.LUT P2, PT, P2, PT, PT, 0x8, 0x80 ;  /* 0x000000000080781c */ /* 0x000fe4000174e170 */
[----:B------:R-:W-:Y:S01]  /*1ae0*/  CS2R R10, SRZ ;  /* 0x00000000000a7805 */ /* 0x000fe2000001ff00 */
[----:B------:R-:W-:Y:S01]  /*1af0*/  IMAD.MOV.U32 R9, RZ, RZ, RZ ;  /* 0x000000ffff097224 */ /* 0x000fe200078e00ff */
[----:B------:R-:W2:Y:S01]  /*1b00*/  LDCU UR59, c[0x0][0x370] ;  /* 0x00006e00ff3b77ac */ /* 0x000ea20008000800 */
[----:B------:R-:W-:Y:S01]  /*1b10*/  IMAD.MOV.U32 R8, RZ, RZ, 0x1 ;  /* 0x00000001ff087424 */ /* 0x000fe200078e00ff */
[----:B------:R-:W3:Y:S01]  /*1b20*/  LDCU.64 UR44, c[0x0][0x348] ;  /* 0x00006900ff2c77ac */ /* 0x000ee20008000a00 */
[----:B------:R-:W4:Y:S01]  /*1b30*/  LDCU UR58, c[0x0][0x374] ;  /* 0x00006e80ff3a77ac */ /* 0x000f220008000800 */
[----:B-1----:R-:W-:-:S02]  /*1b40*/  UIADD3 UR5, UPT, UPT, UR6, 0x7f, URZ ;  /* 0x0000007f06057890 */ /* 0x002fc4000fffe0ff */
[----:B------:R-:W-:Y:S02]  /*1b50*/  UIADD3 UR65, UPT, UPT, UR6, 0xfe, URZ ;  /* 0x000000fe06417890 */ /* 0x000fe4000fffe0ff */
[----:B------:R-:W-:Y:S02]  /*1b60*/  USHF.R.S32.HI UR4, URZ, 0x1f, UR5 ;  /* 0x0000001fff047899 */ /* 0x000fe40008011405 */
[----:B------:R-:W-:Y:S02]  /*1b70*/  USEL UR51, UR51, 0x2, UP1 ;  /* 0x0000000233337887 */ /* 0x000fe40008800000 */
[----:B------:R-:W-:Y:S01]  /*1b80*/  ULEA.HI UR4, UR4, UR5, URZ, 0x7 ;  /* 0x0000000504047291 */ /* 0x000fe2000f8f38ff */
[----:B------:R-:W-:-:S03]  /*1b90*/  UMOV UR14, URZ ;  /* 0x000000ff000e7c82 */ /* 0x000fc60008000000 */
[----:B------:R-:W-:Y:S02]  /*1ba0*/  USHF.R.S32.HI UR62, URZ, 0x7, UR4 ;  /* 0x00000007ff3e7899 */ /* 0x000fe40008011404 */
[----:B------:R-:W-:Y:S02]  /*1bb0*/  UIADD3 UR4, UPT, UPT, UR6, -0x1, URZ ;  /* 0xffffffff06047890 */ /* 0x000fe4000fffe0ff */
[----:B------:R-:W-:Y:S02]  /*1bc0*/  UISETP.LT.U32.AND UP0, UPT, UR62, 0xf, UPT ;  /* 0x0000000f3e00788c */ /* 0x000fe4000bf01070 */
[----:B------:R-:W-:Y:S02]  /*1bd0*/  UISETP.GE.U32.AND UP2, UPT, UR4, -0xff, UPT ;  /* 0xffffff010400788c */ /* 0x000fe4000bf46070 */
[----:B------:R-:W-:-:S04]  /*1be0*/  USEL UR61, UR62, 0xf, UP0 ;  /* 0x0000000f3e3d7887 */ /* 0x000fc80008000000 */
[----:B------:R-:W-:Y:S02]  /*1bf0*/  UIADD3 UR49, UPT, UPT, UR61, -0x1, URZ ;  /* 0xffffffff3d317890 */ /* 0x000fe4000fffe0ff */
[----:B------:R-:W-:-:S03]  /*1c00*/  UIADD3 UR63, UPT, UPT, UR62, -UR61, URZ ;  /* 0x8000003d3e3f7290 */ /* 0x000fc6000fffe0ff */
[----:B------:R-:W-:-:S04]  /*1c10*/  @UP2 UIADD3 UR49, UPT, UPT, UR61, URZ, URZ ;  /* 0x000000ff3d312290 */ /* 0x000fc8000fffe0ff */
[----:B--234-:R-:W-:-:S12]  /*1c20*/  UIADD3 UR49, UPT, UPT, UR49, 0x1, URZ ;  /* 0x0000000131317890 */ /* 0x01cfd8000fffe0ff */
.L_x_47:
[----:B------:R-:W-:Y:S01]  /*1c30*/  UISETP.NE.AND UP0, UPT, UR57, URZ, UPT ;  /* 0x000000ff3900728c */ /* 0x000fe2000bf05270 */
[----:B------:R-:W1:Y:S08]  /*1c40*/  S2UR UR57, SR_CgaCtaId ;  /* 0x00000000003979c3 */ /* 0x000e700000008800 */
[----:B---3--:R-:W-:Y:S05]  /*1c50*/  BRA.U UP0, `(.L_x_24) ;  /* 0x0000000100347547 */ /* 0x008fea000b800000 */
[----:B------:R-:W2:Y:S01]  /*1c60*/  S2R R0, SR_CgaCtaId ;  /* 0x0000000000007919 */ /* 0x000ea20000008800 */
[----:B------:R-:W-:-:S04]  /*1c70*/  MOV R2, 0x400 ;  /* 0x0000040000027802 */ /* 0x000fc80000000f00 */
[----:B--2---:R-:W-:Y:S02]  /*1c80*/  LEA R0, R0, R2, 0x18 ;  /* 0x0000000200007211 */ /* 0x004fe400078ec0ff */
[----:B------:R-:W-:-:S03]  /*1c90*/  SHF.L.U32 R2, R8, 0x1f, RZ ;  /* 0x0000001f08027819 */ /* 0x000fc600000006ff */
[----:B------:R-:W-:-:S04]  /*1ca0*/  IMAD R0, R9, 0x8, R0 ;  /* 0x0000000809007824 */ /* 0x000fc800078e0200 */
[----:B------:R-:W2:Y:S02]  /*1cb0*/  SYNCS.PHASECHK.TRANS64.TRYWAIT P0, [R0+URZ+0x180], R2 ;  /* 0x00018002000075a7 */ /* 0x000ea400080011ff */
[----:B--2---:R-:W-:Y:S05]  /*1cc0*/  @!P0 BRA `(.L_x_25) ;  /* 0x0000009c003c8947 */ /* 0x004fea0003800000 */
.L_x_168:
[----:B------:R-:W-:Y:S01]  /*1cd0*/  VIADD R9, R9, 0x1 ;  /* 0x0000000109097836 */ /* 0x000fe20000000000 */
[----:B------:R2:W-:Y:S04]  /*1ce0*/  SYNCS.ARRIVE.TRANS64.A1T0 RZ, [R0+URZ+0x170], RZ ;  /* 0x000170ff00ff79a7 */ /* 0x0005e800081000ff */
[----:B------:R-:W-:-:S04]  /*1cf0*/  ISETP.NE.AND P0, PT, R9, 0x2, PT ;  /* 0x000000020900780c */ /* 0x000fc80003f05270 */
[----:B------:R-:W-:Y:S02]  /*1d00*/  SEL R9, R9, RZ, P0 ;  /* 0x000000ff09097207 */ /* 0x000fe40000000000 */
[----:B--2---:R-:W-:-:S04]  /*1d10*/  SEL R0, RZ, 0x1, P0 ;  /* 0x00000001ff007807 */ /* 0x004fc80000000000 */
[----:B------:R-:W-:-:S07]  /*1d20*/  LOP3.LUT R8, R8, R0, RZ, 0x3c, !PT ;  /* 0x0000000008087212 */ /* 0x000fce00078e3cff */
.L_x_24:
[----:B------:R-:W-:Y:S01]  /*1d30*/  UMOV UR7, 0x400 ;  /* 0x0000040000077882 */ /* 0x000fe20000000000 */
[----:B------:R-:W-:Y:S01]  /*1d40*/  SHF.L.U32 R0, R12, 0x1f, RZ ;  /* 0x0000001f0c007819 */ /* 0x000fe200000006ff */
[----:B-1----:R-:W-:Y:S02]  /*1d50*/  ULEA UR7, UR57, UR7, 0x18 ;  /* 0x0000000739077291 */ /* 0x002fe4000f8ec0ff */
[----:B------:R-:W-:Y:S02]  /*1d60*/  UISETP.GE.U32.AND UP0, UPT, UR65, 0xff, UPT ;  /* 0x000000ff4100788c */ /* 0x000fe4000bf06070 */
[----:B------:R-:W-:Y:S02]  /*1d70*/  ULEA UR4, UR14, UR7, 0x3 ;  /* 0x000000070e047291 */ /* 0x000fe4000f8e18ff */
[----:B------:R-:W-:Y:S02]  /*1d80*/  ULEA UR35, UR20, UR60, 0x2 ;  /* 0x0000003c14237291 */ /* 0x000fe4000f8e10ff */
[----:B------:R-:W-:-:S02]  /*1d90*/  ULEA UR27, UR26, UR64, 0x1 ;  /* 0x000000401a1b7291 */ /* 0x000fc4000f8e08ff */
[----:B------:R-:W-:Y:S02]  /*1da0*/  ULEA.HI UR12, UR26, UR26, URZ, 0x1 ;  /* 0x0000001a1a0c7291 */ /* 0x000fe4000f8f08ff */
[----:B------:R-:W-:Y:S01]  /*1db0*/  USHF.L.U32 UR35, UR35, 0x5, URZ ;  /* 0x0000000523237899 */ /* 0x000fe200080006ff */
[----:B------:R1:W2:Y:S01]  /*1dc0*/  SYNCS.PHASECHK.TRANS64.TRYWAIT P1, [UR4+0x78], R0 ;  /* 0x00007800ff0075a7 */ /* 0x0002a20008021104 */
[----:B------:R-:W-:Y:S02]  /*1dd0*/  USHF.L.U32 UR27, UR27, 0x5, URZ ;  /* 0x000000051b1b7899 */ /* 0x000fe400080006ff */
[----:B------:R-:W-:Y:S01]  /*1de0*/  USHF.R.S32.HI UR12, URZ, 0x1, UR12 ;  /* 0x00000001ff0c7899 */ /* 0x000fe2000801140c */
[----:B------:R-:W-:Y:S01]  /*1df0*/  UMOV UR6, URZ ;  /* 0x000000ff00067c82 */ /* 0x000fe20008000000 */
[----:B------:R-:W-:Y:S10]  /*1e00*/  BRA.U !UP0, `(.L_x_26) ;  /* 0x00000005081c7547 */ /* 0x000ff4000b800000 */
[----:B------:R-:W-:Y:S01]  /*1e10*/  UMOV UR5, URZ ;  /* 0x000000ff00057c82 */ /* 0x000fe20008000000 */
[----:B------:R-:W-:-:S05]  /*1e20*/  UMOV UR4, UR14 ;  /* 0x0000000e00047c82 */ /* 0x000fca0008000000 */
.L_x_34:
[----:B------:R-:W-:Y:S01]  /*1e30*/  ULEA UR33, UR4, UR7, 0x3 ;  /* 0x0000000704217291 */ /* 0x000fe2000f8e18ff */
[----:B--2---:R-:W-:Y:S01]  /*1e40*/  @!P4 MOV R2, 0x3800 ;  /* 0x000038000002c802 */ /* 0x004fe20000000f00 */
[----:B--23--:R-:W-:Y:S10]  /*1e50*/  @P1 BRA `(.L_x_27) ;  /* 0x00000000000c1947 */ /* 0x00cff40003800000 */
[----:B------:R-:W-:-:S04]  /*1e60*/  SHF.L.U32 R3, R12, 0x1f, RZ ;  /* 0x0000001f0c037819 */ /* 0x000fc800000006ff */
[----:B------:R-:W2:Y:S02]  /*1e70*/  SYNCS.PHASECHK.TRANS64.TRYWAIT P0, [UR33+0x78], R3 ;  /* 0x00007803ff0075a7 */ /* 0x000ea40008001121 */
[----:B--2---:R-:W-:Y:S05]  /*1e80*/  @!P0 BRA `(.L_x_28) ;  /* 0x0000009800e08947 */ /* 0x004fea0003800000 */
.L_x_27:
[----:B------:R2:W-:Y:S01]  /*1e90*/  @!P4 SYNCS.ARRIVE.TRANS64 RZ, [UR33], R2 ;  /* 0x00000002ffffc9a7 */ /* 0x0005e20008000021 */
[----:B------:R-:W-:-:S04]  /*1ea0*/  ULOP3.LUT UR6, UR51, 0x2, URZ, 0xfc, !UPT ;  /* 0x0000000233067892 */ /* 0x000fc8000f8efcff */
[----:B------:R-:W-:-:S09]  /*1eb0*/  UISETP.NE.AND UP0, UPT, UR6, 0x2, UPT ;  /* 0x000000020600788c */ /* 0x000fd2000bf05270 */
[----:B------:R-:W-:Y:S05]  /*1ec0*/  BRA.U UP0, `(.L_x_29) ;  /* 0x0000000100047547 */ /* 0x000fea000b800000 */
[----:B------:R-:W-:Y:S05]  /*1ed0*/  BPT.TRAP 0x1 ;  /* 0x000000040000795c */ /* 0x000fea0000300000 */
.L_x_29:
[----:B------:R-:W-:Y:S04]  /*1ee0*/  BSSY.RECONVERGENT B0, `(.L_x_30) ;  /* 0x0000003000007945 */ /* 0x000fe80003800200 */
[----:B------:R-:W-:Y:S05]  /*1ef0*/  @P3 BRA `(.L_x_31) ;  /* 0x0000000000043947 */ /* 0x000fea0003800000 */
[----:B------:R-:W-:Y:S05]  /*1f00*/  BPT.TRAP 0x1 ;  /* 0x000000040000795c */ /* 0x000fea0000300000 */
.L_x_31:
[----:B------:R-:W-:Y:S05]  /*1f10*/  BSYNC.RECONVERGENT B0 ;  /* 0x0000000000007941 */ /* 0x000fea0003800200 */
.L_x_30:
[----:B------:R-:W-:Y:S01]  /*1f20*/  UIADD3 UR6, UPT, UPT, UR4, 0x1, URZ ;  /* 0x0000000104067890 */ /* 0x000fe2000fffe0ff */
[----:B------:R-:W-:Y:S01]  /*1f30*/  BSSY.RECONVERGENT B0, `(.L_x_32) ;  /* 0x000002f000007945 */ /* 0x000fe20003800200 */
[----:B------:R-:W-:Y:S02]  /*1f40*/  ELECT P0, URZ, PT ;  /* 0x0000000000ff782f */ /* 0x000fe40003800000 */
[----:B------:R-:W-:-:S04]  /*1f50*/  UISETP.NE.AND UP0, UPT, UR6, 0xf, UPT ;  /* 0x0000000f0600788c */ /* 0x000fc8000bf05270 */
[----:B------:R-:W-:Y:S02]  /*1f60*/  USEL UR8, URZ, 0x1, UP0 ;  /* 0x00000001ff087887 */ /* 0x000fe40008000000 */
[----:B------:R-:W-:-:S04]  /*1f70*/  USEL UR14, UR6, URZ, UP0 ;  /* 0x000000ff060e7287 */ /* 0x000fc80008000000 */
[----:B------:R-:W-:Y:S01]  /*1f80*/  ULEA UR6, UR14, UR7, 0x3 ;  /* 0x000000070e067291 */ /* 0x000fe2000f8e18ff */
[----:B------:R-:W-:-:S04]  /*1f90*/  LOP3.LUT R12, R12, UR8, RZ, 0x3c, !PT ;  /* 0x000000080c0c7c12 */ /* 0x000fc8000f8e3cff */
[----:B-1----:R-:W-:-:S04]  /*1fa0*/  SHF.L.U32 R0, R12, 0x1f, RZ ;  /* 0x0000001f0c007819 */ /* 0x002fc800000006ff */
[----:B------:R1:W3:Y:S01]  /*1fb0*/  SYNCS.PHASECHK.TRANS64.TRYWAIT P1, [UR6+0x78], R0 ;  /* 0x00007800ff0075a7 */ /* 0x0002e20008021106 */
[----:B------:R-:W-:Y:S05]  /*1fc0*/  @!P0 BRA `(.L_x_33) ;  /* 0x0000000000948947 */ /* 0x000fea0003800000 */
[----:B------:R-:W-:Y:S02]  /*1fd0*/  USHF.L.U32 UR6, UR4, 0xa, URZ ;  /* 0x0000000a04067899 */ /* 0x000fe400080006ff */
[----:B------:R-:W-:Y:S02]  /*1fe0*/  ULEA UR32, UR4, UR48, 0xd ;  /* 0x0000003004207291 */ /* 0x000fe4000f8e68ff */
[----:B------:R-:W-:Y:S02]  /*1ff0*/  UIADD3 UR40, UP3, UPT, UR44, 0x80, URZ ;  /* 0x000000802c287890 */ /* 0x000fe4000ff7e0ff */
[----:B------:R-:W-:Y:S02]  /*2000*/  ULEA UR24, UR4, UR47, 0xc ;  /* 0x0000002f04187291 */ /* 0x000fe4000f8e60ff */
[----:B------:R-:W-:Y:S02]  /*2010*/  UIADD3 UR38, UP2, UPT, UR44, 0x180, URZ ;  /* 0x000001802c267890 */ /* 0x000fe4000ff5e0ff */
[----:B------:R-:W-:-:S02]  /*2020*/  UIADD3 UR30, UP1, UPT, UR44, 0x280, URZ ;  /* 0x000002802c1e7890 */ /* 0x000fc4000ff3e0ff */
[----:B------:R-:W-:Y:S02]  /*2030*/  ULOP3.LUT UR16, UR52, UR6, URZ, 0xfc, !UPT ;  /* 0x0000000634107292 */ /* 0x000fe4000f8efcff */
[----:B------:R-:W-:Y:S02]  /*2040*/  UIADD3 UR22, UP0, UPT, UR44, 0x380, URZ ;  /* 0x000003802c167890 */ /* 0x000fe4000ff1e0ff */
[----:B------:R-:W-:Y:S02]  /*2050*/  ULOP3.LUT UR8, UR6, UR50, URZ, 0xfc, !UPT ;  /* 0x0000003206087292 */ /* 0x000fe4000f8efcff */
[----:B------:R-:W-:Y:S02]  /*2060*/  USHF.L.U32 UR34, UR5, 0x7, URZ ;  /* 0x0000000705227899 */ /* 0x000fe400080006ff */
[----:B------:R-:W-:Y:S02]  /*2070*/  UIADD3.X UR41, UPT, UPT, URZ, UR45, URZ, UP3, !UPT ;  /* 0x0000002dff297290 */ /* 0x000fe40009ffe4ff */
[----:B------:R-:W-:-:S02]  /*2080*/  UIADD3 UR32, UPT, UPT, UR7, 0x3300, UR32 ;  /* 0x0000330007207890 */ /* 0x000fc4000fffe020 */
[----:B------:R-:W-:Y:S02]  /*2090*/  UPRMT UR15, URZ, 0x5410, UR37 ;  /* 0x00005410ff0f7896 */ /* 0x000fe40008000025 */
[----:B------:R-:W-:Y:S02]  /*20a0*/  UIADD3.X UR39, UPT, UPT, URZ, UR45, URZ, UP2, !UPT ;  /* 0x0000002dff277290 */ /* 0x000fe400097fe4ff */
[----:B------:R-:W-:Y:S02]  /*20b0*/  UIADD3 UR24, UPT, UPT, UR7, 0x21300, UR24 ;  /* 0x0002130007187890 */ /* 0x000fe4000fffe018 */
[----:B------:R-:W-:Y:S02]  /*20c0*/  UPRMT UR6, URZ, 0x5410, UR29 ;  /* 0x00005410ff067896 */ /* 0x000fe4000800001d */
[----:B------:R-:W-:Y:S02]  /*20d0*/  ULEA UR19, UR5, UR46, 0x1 ;  /* 0x0000002e05137291 */ /* 0x000fe4000f8e08ff */
[----:B------:R-:W-:-:S02]  /*20e0*/  UIADD3.X UR31, UPT, UPT, URZ, UR45, URZ, UP1, !UPT ;  /* 0x0000002dff1f7290 */ /* 0x000fc40008ffe4ff */
[----:B------:R-:W-:Y:S02]  /*20f0*/  UIADD3 UR16, UPT, UPT, UR7, 0x30300, UR16 ;  /* 0x0003030007107890 */ /* 0x000fe4000fffe010 */
[----:B------:R-:W-:Y:S02]  /*2100*/  ULEA UR11, UR5, UR43, 0x1 ;  /* 0x0000002b050b7291 */ /* 0x000fe4000f8e08ff */
[----:B------:R-:W-:Y:S02]  /*2110*/  UIADD3.X UR23, UPT, UPT, URZ, UR45, URZ, UP0, !UPT ;  /* 0x0000002dff177290 */ /* 0x000fe400087fe4ff */
[----:B------:R-:W-:Y:S01]  /*2120*/  UIADD3 UR8, UPT, UPT, UR7, 0x33f00, UR8 ;  /* 0x00033f0007087890 */ /* 0x000fe2000fffe008 */
[----:B------:R-:W-:Y:S01]  /*2130*/  UMOV UR54, 0x0 ;  /* 0x0000000000367882 */ /* 0x000fe20000000000 */
[----:B------:R-:W-:Y:S01]  /*2140*/  UMOV UR55, 0x10000000 ;  /* 0x1000000000377882 */ /* 0x000fe20000000000 */
[----:B------:R-:W-:Y:S01]  /*2150*/  UMOV UR25, UR33 ;  /* 0x0000002100197c82 */ /* 0x000fe20008000000 */
[----:B------:R-:W-:Y:S01]  /*2160*/  UMOV UR28, UR36 ;  /* 0x00000024001c7c82 */ /* 0x000fe20008000000 */
[----:B------:R-:W-:Y:S01]  /*2170*/  UMOV UR26, UR34 ;  /* 0x00000022001a7c82 */ /* 0x000fe20008000000 */
[----:B------:R-:W-:Y:S01]  /*2180*/  UMOV UR17, UR33 ;  /* 0x0000002100117c82 */ /* 0x000fe20008000000 */
[----:B------:R-:W-:Y:S01]  /*2190*/  UMOV UR21, UR36 ;  /* 0x0000002400157c82 */ /* 0x000fe20008000000 */
[----:B------:R4:W-:Y:S01]  /*21a0*/  UTMALDG.3D.MULTICAST [UR32], [UR40], UR15, desc[UR54] ;  /* 0x00003620280073b4 */ /* 0x0009e2000801180f */
[----:B------:R-:W-:Y:S01]  /*21b0*/  UMOV UR10, URZ ;  /* 0x000000ff000a7c82 */ /* 0x000fe20008000000 */
[----:B------:R-:W-:Y:S01]  /*21c0*/  UMOV UR9, UR33 ;  /* 0x0000002100097c82 */ /* 0x000fe20008000000 */
[----:B------:R-:W-:Y:S01]  /*21d0*/  UMOV UR13, UR36 ;  /* 0x00000024000d7c82 */ /* 0x000fe20008000000 */
[----:B------:R4:W-:Y:S01]  /*21e0*/  UTMALDG.3D.MULTICAST [UR24], [UR38], UR6, desc[UR54] ;  /* 0x00003618260073b4 */ /* 0x0009e20008011806 */
[----:B------:R4:W-:Y:S01]  /*21f0*/  UTMALDG.4D.MULTICAST [UR16], [UR30], UR15, desc[UR54] ;  /* 0x000036101e0073b4 */ /* 0x0009e2000801980f */
[----:B------:R4:W-:Y:S02]  /*2200*/  UTMALDG.4D.MULTICAST [UR8], [UR22], UR6, desc[UR54] ;  /* 0x00003608160073b4 */ /* 0x0009e40008019806 */
[----:B----4-:R-:W-:Y:S01]  /*2210*/  NOP ;  /* 0x0000000000007918 */ /* 0x010fe20000000000 */
.L_x_33:
[----:B------:R-:W-:Y:S05]  /*2220*/  BSYNC.RECONVERGENT B0 ;  /* 0x0000000000007941 */ /* 0x000fea0003800200 */
.L_x_32:
[----:B------:R-:W-:Y:S01]  /*2230*/  UIADD3 UR5, UPT, UPT, UR5, 0x1, URZ ;  /* 0x0000000105057890 */ /* 0x000fe2000fffe0ff */
[----:B------:R-:W-:Y:S01]  /*2240*/  UMOV UR4, UR14 ;  /* 0x0000000e00047c82 */ /* 0x000fe20008000000 */
[----:B------:R-:W-:Y:S02]  /*2250*/  UMOV UR6, UR49 ;  /* 0x0000003100067c82 */ /* 0x000fe40008000000 */
[----:B------:R-:W-:-:S09]  /*2260*/  UISETP.NE.AND UP0, UPT, UR5, UR49, UPT ;  /* 0x000000310500728c */ /* 0x000fd2000bf05270 */
[----:B------:R-:W-:Y:S05]  /*2270*/  BRA.U UP0, `(.L_x_34) ;  /* 0xfffffff900ec7547 */ /* 0x000fea000b83ffff */
.L_x_26:
[----:B------:R-:W-:Y:S01]  /*2280*/  ULEA UR4, UR14, UR7, 0x3 ;  /* 0x000000070e047291 */ /* 0x000fe2000f8e18ff */
[----:B-1----:R-:W-:Y:S01]  /*2290*/  SHF.L.U32 R0, R12, 0x1f, RZ ;  /* 0x0000001f0c007819 */ /* 0x002fe200000006ff */
[----:B------:R-:W-:Y:S01]  /*22a0*/  @!P2 SYNCS.ARRIVE.TRANS64.A1T0 RZ, [UR7+0x128], RZ ;  /* 0x000128ffffffa9a7 */ /* 0x000fe20008100007 */
[----:B------:R-:W-:-:S06]  /*22b0*/  UISETP.GT.AND UP0, UPT, UR62, UR61, UPT ;  /* 0x0000003d3e00728c */ /* 0x000fcc000bf04270 */
[----:B--23--:R1:W2:Y:S03]  /*22c0*/  SYNCS.PHASECHK.TRANS64.TRYWAIT P1, [UR4+0x78], R0 ;  /* 0x00007800ff0075a7 */ /* 0x00c2a60008021104 */
[----:B------:R-:W-:Y:S05]  /*22d0*/  BRA.U !UP0, `(.L_x_35) ;  /* 0x0000000508187547 */ /* 0x000fea000b800000 */
[----:B------:R-:W-:Y:S01]  /*22e0*/  UIADD3 UR15, UPT, UPT, UR63, UR6, URZ ;  /* 0x000000063f0f7290 */ /* 0x000fe2000fffe0ff */
[----:B------:R-:W-:-:S11]  /*22f0*/  UMOV UR5, UR14 ;  /* 0x0000000e00057c82 */ /* 0x000fd60008000000 */
.L_x_43:
[----:B------:R-:W-:Y:S01]  /*2300*/  ULEA UR33, UR5, UR7, 0x3 ;  /* 0x0000000705217291 */ /* 0x000fe2000f8e18ff */
[----:B--2---:R-:W-:Y:S01]  /*2310*/  @!P4 MOV R2, 0x3800 ;  /* 0x000038000002c802 */ /* 0x004fe20000000f00 */
[----:B--23--:R-:W-:Y:S10]  /*2320*/  @P1 BRA `(.L_x_36) ;  /* 0x00000000000c1947 */ /* 0x00cff40003800000 */
[----:B------:R-:W-:-:S04]  /*2330*/  SHF.L.U32 R3, R12, 0x1f, RZ ;  /* 0x0000001f0c037819 */ /* 0x000fc800000006ff */
[----:B------:R-:W2:Y:S02]  /*2340*/  SYNCS.PHASECHK.TRANS64.TRYWAIT P0, [UR33+0x78], R3 ;  /* 0x00007803ff0075a7 */ /* 0x000ea40008001121 */
[----:B--2---:R-:W-:Y:S05]  /*2350*/  @!P0 BRA `(.L_x_37) ;  /* 0x0000009400c48947 */ /* 0x004fea0003800000 */
.L_x_36:
[----:B------:R2:W-:Y:S01]  /*2360*/  @!P4 SYNCS.ARRIVE.TRANS64 RZ, [UR33], R2 ;  /* 0x00000002ffffc9a7 */ /* 0x0005e20008000021 */
[----:B------:R-:W-:-:S04]  /*2370*/  ULOP3.LUT UR4, UR51, 0x2, URZ, 0xfc, !UPT ;  /* 0x0000000233047892 */ /* 0x000fc8000f8efcff */
[----:B------:R-:W-:-:S09]  /*2380*/  UISETP.NE.AND UP0, UPT, UR4, 0x2, UPT ;  /* 0x000000020400788c */ /* 0x000fd2000bf05270 */
[----:B------:R-:W-:Y:S05]  /*2390*/  BRA.U UP0, `(.L_x_38) ;  /* 0x0000000100047547 */ /* 0x000fea000b800000 */
[----:B------:R-:W-:Y:S05]  /*23a0*/  BPT.TRAP 0x1 ;  /* 0x000000040000795c */ /* 0x000fea0000300000 */
.L_x_38:
[----:B------:R-:W-:Y:S04]  /*23b0*/  BSSY.RECONVERGENT B0, `(.L_x_39) ;  /* 0x0000003000007945 */ /* 0x000fe80003800200 */
[----:B------:R-:W-:Y:S05]  /*23c0*/  @P3 BRA `(.L_x_40) ;  /* 0x0000000000043947 */ /* 0x000fea0003800000 */
[----:B------:R-:W-:Y:S05]  /*23d0*/  BPT.TRAP 0x1 ;  /* 0x000000040000795c */ /* 0x000fea0000300000 */
.L_x_40:
[----:B------:R-:W-:Y:S05]  /*23e0*/  BSYNC.RECONVERGENT B0 ;  /* 0x0000000000007941 */ /* 0x000fea0003800200 */
.L_x_39:
        /* <DEDUP_REMOVED lines=18> */
[----:B------:R-:W-:Y:S02]  /*2510*/  USHF.L.U32 UR34, UR6, 0x7, URZ ;  /* 0x0000000706227899 */ /* 0x000fe400080006ff */
[----:B------:R-:W-:Y:S02]  /*2520*/  UIADD3.X UR39, UPT, UPT, URZ, UR45, URZ, UP3, !UPT ;  /* 0x0000002dff277290 */ /* 0x000fe40009ffe4ff */
[----:B------:R-:W-:Y:S02]  /*2530*/  UIADD3 UR32, UPT, UPT, UR7, 0x3300, UR32 ;  /* 0x0000330007207890 */ /* 0x000fe4000fffe020 */
[----:B------:R-:W-:Y:S02]  /*2540*/  UPRMT UR9, URZ, 0x5410, UR37 ;  /* 0x00005410ff097896 */ /* 0x000fe40008000025 */
[----:B------:R-:W-:-:S02]  /*2550*/  ULOP3.LUT UR8, UR4, UR50, URZ, 0xfc, !UPT ;  /* 0x0000003204087292 */ /* 0x000fc4000f8efcff */
[----:B------:R-:W-:Y:S02]  /*2560*/  UIADD3 UR40, UP0, UPT, UR44, 0x380, URZ ;  /* 0x000003802c287890 */ /* 0x000fe4000ff1e0ff */
[----:B------:R-:W-:Y:S02]  /*2570*/  UIADD3.X UR31, UPT, UPT, URZ, UR45, URZ, UP2, !UPT ;  /* 0x0000002dff1f7290 */ /* 0x000fe400097fe4ff */
[----:B------:R-:W-:Y:S02]  /*2580*/  UIADD3 UR24, UPT, UPT, UR7, 0x21300, UR24 ;  /* 0x0002130007187890 */ /* 0x000fe4000fffe018 */
[----:B------:R-:W-:Y:S02]  /*2590*/  UPRMT UR4, URZ, 0x5410, UR29 ;  /* 0x00005410ff047896 */ /* 0x000fe4000800001d */
[----:B------:R-:W-:Y:S02]  /*25a0*/  ULEA UR19, UR6, UR46, 0x1 ;  /* 0x0000002e06137291 */ /* 0x000fe4000f8e08ff */
[----:B------:R-:W-:-:S02]  /*25b0*/  UIADD3.X UR23, UPT, UPT, URZ, UR45, URZ, UP1, !UPT ;  /* 0x0000002dff177290 */ /* 0x000fc40008ffe4ff */
[----:B------:R-:W-:Y:S02]  /*25c0*/  UIADD3 UR16, UPT, UPT, UR7, 0x30300, UR16 ;  /* 0x0003030007107890 */ /* 0x000fe4000fffe010 */
[----:B------:R-:W-:Y:S02]  /*25d0*/  ULEA UR11, UR6, UR43, 0x1 ;  /* 0x0000002b060b7291 */ /* 0x000fe4000f8e08ff */
[----:B------:R-:W-:Y:S02]  /*25e0*/  UIADD3 UR8, UPT, UPT, UR7, 0x33f00, UR8 ;  /* 0x00033f0007087890 */ /* 0x000fe4000fffe008 */
[----:B------:R-:W-:Y:S01]  /*25f0*/  UIADD3.X UR41, UPT, UPT, URZ, UR45, URZ, UP0, !UPT ;  /* 0x0000002dff297290 */ /* 0x000fe200087fe4ff */
[----:B------:R-:W-:Y:S01]  /*2600*/  UMOV UR54, 0x0 ;  /* 0x0000000000367882 */ /* 0x000fe20000000000 */
[----:B------:R-:W-:Y:S01]  /*2610*/  UMOV UR55, 0x10000000 ;  /* 0x1000000000377882 */ /* 0x000fe20000000000 */
[----:B------:R-:W-:Y:S01]  /*2620*/  UMOV UR25, UR33 ;  /* 0x0000002100197c82 */ /* 0x000fe20008000000 */
[----:B------:R-:W-:Y:S01]  /*2630*/  UMOV UR28, UR36 ;  /* 0x00000024001c7c82 */ /* 0x000fe20008000000 */
[----:B------:R-:W-:Y:S01]  /*2640*/  UMOV UR26, UR34 ;  /* 0x00000022001a7c82 */ /* 0x000fe20008000000 */
[----:B------:R-:W-:Y:S01]  /*2650*/  UMOV UR17, UR33 ;  /* 0x0000002100117c82 */ /* 0x000fe20008000000 */
[----:B------:R-:W-:Y:S01]  /*2660*/  UMOV UR21, UR36 ;  /* 0x0000002400157c82 */ /* 0x000fe20008000000 */
[----:B------:R-:W-:Y:S01]  /*2670*/  UTMALDG.3D.MULTICAST [UR32], [UR38], UR9, desc[UR54] ;  /* 0x00003620260073b4 */ /* 0x000fe20008011809 */
[----:B------:R-:W-:Y:S01]  /*2680*/  UMOV UR10, URZ ;  /* 0x000000ff000a7c82 */ /* 0x000fe20008000000 */
[----:B------:R-:W-:Y:S01]  /*2690*/  UMOV UR13, UR36 ;  /* 0x00000024000d7c82 */ /* 0x000fe20008000000 */
[----:B------:R-:W-:Y:S01]  /*26a0*/  UTMALDG.3D.MULTICAST [UR24], [UR30], UR4, desc[UR54] ;  /* 0x000036181e0073b4 */ /* 0x000fe20008011804 */
[----:B------:R4:W-:Y:S02]  /*26b0*/  UTMALDG.4D.MULTICAST [UR16], [UR22], UR9, desc[UR54] ;  /* 0x00003610160073b4 */ /* 0x0009e40008019809 */
[----:B----4-:R-:W-:-:S02]  /*26c0*/  UMOV UR9, UR33 ;  /* 0x0000002100097c82 */ /* 0x010fc40008000000 */
[----:B------:R4:W-:Y:S02]  /*26d0*/  UTMALDG.4D.MULTICAST [UR8], [UR40], UR4, desc[UR54] ;  /* 0x00003608280073b4 */ /* 0x0009e40008019804 */
[----:B----4-:R-:W-:Y:S01]  /*26e0*/  NOP ;  /* 0x0000000000007918 */ /* 0x010fe20000000000 */
.L_x_42:
[----:B------:R-:W-:Y:S05]  /*26f0*/  BSYNC.RECONVERGENT B0 ;  /* 0x0000000000007941 */ /* 0x000fea0003800200 */
.L_x_41:
[----:B------:R-:W-:Y:S01]  /*2700*/  UIADD3 UR6, UPT, UPT, UR6, 0x1, URZ ;  /* 0x0000000106067890 */ /* 0x000fe2000fffe0ff */
[----:B------:R-:W-:-:S03]  /*2710*/  UMOV UR5, UR14 ;  /* 0x0000000e00057c82 */ /* 0x000fc60008000000 */
[----:B------:R-:W-:-:S09]  /*2720*/  UISETP.NE.AND UP0, UPT, UR6, UR15, UPT ;  /* 0x0000000f0600728c */ /* 0x000fd2000bf05270 */
[----:B------:R-:W-:Y:S05]  /*2730*/  BRA.U UP0, `(.L_x_43) ;  /* 0xfffffff900f07547 */ /* 0x000fea000b83ffff */
.L_x_35:
[C---:B------:R-:W-:Y:S01]  /*2740*/  LEA R3, R11.reuse, UR7, 0x3 ;  /* 0x000000070b037c11 */ /* 0x040fe2000f8e18ff */
[----:B------:R-:W-:Y:S01]  /*2750*/  NOP ;  /* 0x0000000000007918 */ /* 0x000fe20000000000 */
[----:B-1----:R-:W-:Y:S02]  /*2760*/  SHF.L.U32 R0, R10, 0x1f, RZ ;  /* 0x0000001f0a007819 */ /* 0x002fe400000006ff */
[----:B------:R-:W-:Y:S02]  /*2770*/  LEA R4, R11, UR7, 0x4 ;  /* 0x000000070b047c11 */ /* 0x000fe4000f8e20ff */
[----:B------:R-:W1:Y:S02]  /*2780*/  SYNCS.PHASECHK.TRANS64.TRYWAIT P0, [R3+URZ+0x130], R0 ;  /* 0x00013000030075a7 */ /* 0x000e6400080011ff */
[----:B-1----:R-:W-:Y:S05]  /*2790*/  @!P0 BRA `(.L_x_44) ;  /* 0x0000009000cc8947 */ /* 0x002fea0003800000 */
.L_x_171:
[----:B------:R-:W4:Y:S01]  /*27a0*/  LDS.128 R4, [R4+0x1a0] ;  /* 0x0001a00004047984 */ /* 0x000f220000000c00 */
[----:B------:R-:W-:Y:S01]  /*27b0*/  UISETP.GE.AND UP0, UPT, UR42, 0x1, UPT ;  /* 0x000000012a00788c */ /* 0x000fe2000bf06270 */
[----:B------:R-:W-:Y:S01]  /*27c0*/  @!PT LDS RZ, [RZ] ;  /* 0x00000000fffff984 */ /* 0x000fe20000000800 */
[----:B------:R-:W-:Y:S01]  /*27d0*/  @!PT LDS RZ, [RZ] ;  /* 0x00000000fffff984 */ /* 0x000fe20000000800 */
[----:B------:R-:W-:Y:S01]  /*27e0*/  @!PT LDS RZ, [RZ] ;  /* 0x00000000fffff984 */ /* 0x000fe20000000800 */
[----:B------:R-:W-:Y:S01]  /*27f0*/  @!PT LDS RZ, [RZ] ;  /* 0x00000000fffff984 */ /* 0x000fe20000000800 */
[----:B------:R1:W-:Y:S06]  /*2800*/  MEMBAR.ALL.CTA ;  /* 0x0000000000007992 */ /* 0x0003ec0000008000 */
[----:B-1----:R-:W1:Y:S01]  /*2810*/  FENCE.VIEW.ASYNC.S ;  /* 0x00000000000073c6 */ /* 0x002e620000000000 */
[----:B----4-:R-:W-:-:S13]  /*2820*/  LOP3.LUT P0, RZ, R6, 0x1, RZ, 0xc0, !PT ;  /* 0x0000000106ff7812 */ /* 0x010fda000780c0ff */
[----:B-1----:R-:W-:Y:S01]  /*2830*/  VOTEU.ANY UP1, P0 ;  /* 0x0000000000ff7886 */ /* 0x002fe20000020100 */
[----:B------:R-:W-:-:S13]  /*2840*/  PLOP3.LUT P0, PT, PT, PT, UP1, 0x80, 0x8 ;  /* 0x000000000008781c */ /* 0x000fda0003f0f018 */
[----:B------:R-:W-:Y:S02]  /*2850*/  @P0 LOP3.LUT R0, R5, 0xffff, RZ, 0xc0, !PT ;  /* 0x0000ffff05000812 */ /* 0x000fe400078ec0ff */
[----:B--2---:R-:W-:Y:S02]  /*2860*/  @P0 MOV R2, R4 ;  /* 0x0000000400020202 */ /* 0x004fe40000000f00 */
[----:B------:R-:W-:Y:S01]  /*2870*/  @P0 R2UR UR5, R0 ;  /* 0x00000000000502ca */ /* 0x000fe200000e0000 */
[----:B------:R-:W-:Y:S01]  /*2880*/  VIADD R0, R3, 0x140 ;  /* 0x0000014003007836 */ /* 0x000fe20000000000 */
[----:B------:R-:W-:Y:S02]  /*2890*/  @P0 SHF.R.U32.HI R4, RZ, 0x10, R5 ;  /* 0x00000010ff040819 */ /* 0x000fe40000011605 */
[----:B------:R-:W-:Y:S02]  /*28a0*/  @P0 R2UR UR6, R2 ;  /* 0x00000000020602ca */ /* 0x000fe400000e0000 */
[----:B------:R-:W-:-:S02]  /*28b0*/  PRMT R0, RZ, 0x654, R0 ;  /* 0x00000654ff007816 */ /* 0x000fc40000000000 */
[----:B------:R-:W-:Y:S02]  /*28c0*/  @P0 R2UR UR4, R4 ;  /* 0x00000000040402ca */ /* 0x000fe400000e0000 */
[----:B------:R1:W-:Y:S03]  /*28d0*/  SYNCS.ARRIVE.TRANS64.RED.A1T0 RZ, [R0+URZ], RZ ;  /* 0x000000ff00ff79a7 */ /* 0x0003e600081004ff */
[----:B------:R-:W-:-:S04]  /*28e0*/  @UP1 UMOV UR53, UR5 ;  /* 0x0000000500351c82 */ /* 0x000fc80008000000 */
[----:B------:R-:W-:-:S04]  /*28f0*/  @UP1 UMOV UR56, UR6 ;  /* 0x0000000600381c82 */ /* 0x000fc80008000000 */
[----:B------:R-:W-:Y:S01]  /*2900*/  @UP1 UMOV UR36, UR4 ;  /* 0x0000000400241c82 */ /* 0x000fe20008000000 */
[----:B------:R-:W-:Y:S05]  /*2910*/  BRA.U !UP0, `(.L_x_45) ;  /* 0x0000000108d47547 */ /* 0x000fea000b800000 */
[----:B------:R-:W2:Y:S01]  /*2920*/  LDCU.128 UR20, c[0x0][0xf10] ;  /* 0x0001e200ff1477ac */ /* 0x000ea20008000c00 */
[----:B------:R-:W4:Y:S01]  /*2930*/  LDCU UR19, c[0x0][0xf20] ;  /* 0x0001e400ff1377ac */ /* 0x000f220008000800 */
[----:B------:R-:W3:Y:S01]  /*2940*/  LDCU UR15, c[0x0][0xf0c] ;  /* 0x0001e180ff0f77ac */ /* 0x000ee20008000800 */
[----:B------:R-:W1:Y:S01]  /*2950*/  LDCU.64 UR8, c[0x0][0xf28] ;  /* 0x0001e500ff0877ac */ /* 0x000e620008000a00 */
[----:B------:R-:W-:Y:S02]  /*2960*/  UISETP.NE.AND UP3, UPT, UR42, 0x1, UPT ;  /* 0x000000012a00788c */ /* 0x000fe4000bf65270 */
[----:B--2---:R-:W-:Y:S02]  /*2970*/  UIMAD.WIDE.U32 UR10, UR58, UR23, URZ ;  /* 0x000000173a0a72a5 */ /* 0x004fe4000f8e00ff */
[----:B------:R-:W-:Y:S02]  /*2980*/  UIMAD.WIDE.U32 UR4, UR59, UR20, URZ ;  /* 0x000000143b0472a5 */ /* 0x000fe4000f8e00ff */
[----:B------:R-:W-:-:S02]  /*2990*/  UISETP.NE.AND UP0, UPT, UR22, 0x1, UPT ;  /* 0x000000011600788c */ /* 0x000fc4000bf05270 */
[----:B------:R-:W-:Y:S01]  /*29a0*/  UIMAD.WIDE.U32 UR16, UR53, UR23, URZ ;  /* 0x00000017351072a5 */ /* 0x000fe2000f8e00ff */
[----:B------:R-:W-:Y:S02]  /*29b0*/  UMOV UR10, UR11 ;  /* 0x0000000b000a7c82 */ /* 0x000fe40008000000 */
[----:B------:R-:W-:Y:S01]  /*29c0*/  UMOV UR4, UR5 ;  /* 0x0000000500047c82 */ /* 0x000fe20008000000 */
[----:B----4-:R-:W-:Y:S02]  /*29d0*/  USHF.R.U32.HI UR10, URZ, UR19, UR10 ;  /* 0x00000013ff0a7299 */ /* 0x010fe4000801160a */
[----:B---3--:R-:W-:Y:S02]  /*29e0*/  UISETP.NE.AND UP2, UPT, UR15, 0x1, UPT ;  /* 0x000000010f00788c */ /* 0x008fe4000bf45270 */
[----:B------:R-:W-:Y:S02]  /*29f0*/  USHF.R.U32.HI UR4, URZ, UR21, UR4 ;  /* 0x00000015ff047299 */ /* 0x000fe40008011604 */
[----:B------:R-:W-:-:S02]  /*2a00*/  USEL UR5, UR58, UR10, !UP0 ;  /* 0x0000000a3a057287 */ /* 0x000fc4000c000000 */
[----:B------:R-:W-:Y:S02]  /*2a10*/  USEL UR6, UR59, UR4, !UP2 ;  /* 0x000000043b067287 */ /* 0x000fe4000d000000 */
[----:B-1----:R-:W-:Y:S01]  /*2a20*/  UIMAD.WIDE.U32 UR10, UR5, UR8, URZ ;  /* 0x00000008050a72a5 */ /* 0x002fe2000f8e00ff */
[----:B------:R-:W-:Y:S01]  /*2a30*/  UMOV UR4, UR17 ;  /* 0x0000001100047c82 */ /* 0x000fe20008000000 */
[----:B------:R-:W-:Y:S02]  /*2a40*/  UIMAD.WIDE.U32 UR12, UR56, UR20, URZ ;  /* 0x00000014380c72a5 */ /* 0x000fe4000f8e00ff */
[----:B------:R-:W-:-:S03]  /*2a50*/  UIMAD.WIDE.U32 UR16, UR6, UR8, URZ ;  /* 0x00000008061072a5 */ /* 0x000fc6000f8e00ff */
[----:B------:R-:W-:Y:S01]  /*2a60*/  UMOV UR10, UR11 ;  /* 0x0000000b000a7c82 */ /* 0x000fe20008000000 */
[----:B------:R-:W-:Y:S02]  /*2a70*/  USHF.R.U32.HI UR4, URZ, UR19, UR4 ;  /* 0x00000013ff047299 */ /* 0x000fe40008011604 */
[----:B------:R-:W-:Y:S01]  /*2a80*/  @UP3 USHF.R.U32.HI UR5, URZ, UR9, UR10 ;  /* 0x00000009ff053299 */ /* 0x000fe2000801160a */
[----:B------:R-:W-:Y:S01]  /*2a90*/  UMOV UR12, UR13 ;  /* 0x0000000d000c7c82 */ /* 0x000fe20008000000 */
[----:B------:R-:W-:Y:S01]  /*2aa0*/  UMOV UR16, UR17 ;  /* 0x0000001100107c82 */ /* 0x000fe20008000000 */
[----:B------:R-:W-:Y:S02]  /*2ab0*/  USHF.R.U32.HI UR21, URZ, UR21, UR12 ;  /* 0x00000015ff157299 */ /* 0x000fe4000801160c */
[----:B------:R-:W-:Y:S02]  /*2ac0*/  USEL UR4, UR53, UR4, !UP0 ;  /* 0x0000000435047287 */ /* 0x000fe4000c000000 */
[----:B------:R-:W-:-:S02]  /*2ad0*/  @UP3 USHF.R.U32.HI UR6, URZ, UR9, UR16 ;  /* 0x00000009ff063299 */ /* 0x000fc40008011610 */
[----:B------:R-:W-:Y:S02]  /*2ae0*/  UIMAD UR10, UR42, UR5, URZ ;  /* 0x000000052a0a72a4 */ /* 0x000fe4000f8e02ff */
[----:B------:R-:W-:Y:S02]  /*2af0*/  USEL UR5, UR56, UR21, !UP2 ;  /* 0x0000001538057287 */ /* 0x000fe4000d000000 */
[----:B------:R-:W-:Y:S02]  /*2b00*/  UIMAD UR12, UR42, UR6, URZ ;  /* 0x000000062a0c72a4 */ /* 0x000fe4000f8e02ff */
[----:B------:R-:W-:Y:S02]  /*2b10*/  UISETP.GE.AND UP0, UPT, UR4, UR10, UPT ;  /* 0x0000000a0400728c */ /* 0x000fe4000bf06270 */
[----:B------:R-:W-:Y:S02]  /*2b20*/  UIMAD.WIDE.U32 UR10, UR4, UR8, URZ ;  /* 0x00000008040a72a5 */ /* 0x000fe4000f8e00ff */
[----:B------:R-:W-:-:S02]  /*2b30*/  UISETP.GE.OR UP0, UPT, UR5, UR12, UP0 ;  /* 0x0000000c0500728c */ /* 0x000fc40008706670 */
        /* <DEDUP_REMOVED lines=19> */
.L_x_45:
[----:B------:R-:W2:Y:S02]  /*2c70*/  LDCU UR4, c[0x0][0xf30] ;  /* 0x0001e600ff0477ac */ /* 0x000ea40008000800 */
[----:B--2---:R-:W-:-:S09]  /*2c80*/  UISETP.NE.AND UP0, UPT, UR4, 0x1, UPT ;  /* 0x000000010400788c */ /* 0x004fd2000bf05270 */
[----:B------:R-:W-:Y:S05]  /*2c90*/  BRA.U UP0, `(.L_x_46) ;  /* 0x0000000100447547 */ /* 0x000fea000b800000 */
[----:B------:R-:W2:Y:S01]  /*2ca0*/  LDCU.128 UR20, c[0x0][0xf10] ;  /* 0x0001e200ff1477ac */ /* 0x000ea20008000c00 */
[----:B------:R-:W4:Y:S01]  /*2cb0*/  LDCU UR10, c[0x0][0xf0c] ;  /* 0x0001e180ff0a77ac */ /* 0x000f220008000800 */
[----:B------:R-:W1:Y:S01]  /*2cc0*/  LDCU UR6, c[0x0][0xf20] ;  /* 0x0001e400ff0677ac */ /* 0x000e620008000800 */
[----:B--2---:R-:W-:Y:S02]  /*2cd0*/  UIMAD.WIDE.U32 UR8, UR56, UR20, URZ ;  /* 0x00000014380872a5 */ /* 0x004fe4000f8e00ff */
[----:B------:R-:W-:Y:S02]  /*2ce0*/  UIMAD.WIDE.U32 UR4, UR53, UR23, URZ ;  /* 0x00000017350472a5 */ /* 0x000fe4000f8e00ff */
[----:B----4-:R-:W-:Y:S02]  /*2cf0*/  UISETP.NE.AND UP2, UPT, UR10, 0x1, UPT ;  /* 0x000000010a00788c */ /* 0x010fe4000bf45270 */
[----:B------:R-:W-:Y:S01]  /*2d00*/  UISETP.NE.AND UP0, UPT, UR22, 0x1, UPT ;  /* 0x000000011600788c */ /* 0x000fe2000bf05270 */
[----:B------:R-:W-:-:S02]  /*2d10*/  UMOV UR8, UR9 ;  /* 0x0000000900087c82 */ /* 0x000fc40008000000 */
[----:B------:R-:W-:Y:S01]  /*2d20*/  UMOV UR4, UR5 ;  /* 0x0000000500047c82 */ /* 0x000fe20008000000 */
[----:B------:R-:W-:Y:S02]  /*2d30*/  USHF.R.U32.HI UR21, URZ, UR21, UR8 ;  /* 0x00000015ff157299 */ /* 0x000fe40008011608 */
[----:B-1----:R-:W-:Y:S02]  /*2d40*/  USHF.R.U32.HI UR4, URZ, UR6, UR4 ;  /* 0x00000006ff047299 */ /* 0x002fe40008011604 */
[----:B------:R-:W-:Y:S02]  /*2d50*/  USEL UR5, UR56, UR21, !UP2 ;  /* 0x0000001538057287 */ /* 0x000fe4000d000000 */
[----:B------:R-:W-:-:S04]  /*2d60*/  USEL UR4, UR53, UR4, !UP0 ;  /* 0x0000000435047287 */ /* 0x000fc8000c000000 */
[----:B------:R-:W-:Y:S02]  /*2d70*/  UIADD3 UR6, UPT, UPT, UR5, -UR4, URZ ;  /* 0x8000000405067290 */ /* 0x000fe4000fffe0ff */
[----:B------:R-:W-:Y:S02]  /*2d80*/  UIADD3 UR4, UPT, UPT, -UR5, UR4, URZ ;  /* 0x0000000405047290 */ /* 0x000fe4000fffe1ff */
[----:B------:R-:W-:Y:S02]  /*2d90*/  UIMAD UR53, UR6, UR22, UR53 ;  /* 0x00000016063572a4 */ /* 0x000fe4000f8e0235 */
[----:B------:R-:W-:-:S12]  /*2da0*/  UIMAD UR56, UR4, UR10, UR56 ;  /* 0x0000000a043872a4 */ /* 0x000fd8000f8e0238 */
.L_x_46:
[----:B------:R-:W-:Y:S01]  /*2db0*/  VIADD R11, R11, 0x1 ;  /* 0x000000010b0b7836 */ /* 0x000fe20000000000 */
[----:B------:R-:W-:Y:S02]  /*2dc0*/  R2UR UR5, R94 ;  /* 0x000000005e0572ca */ /* 0x000fe400000e0000 */
[----:B------:R-:W-:Y:S02]  /*2dd0*/  R2UR UR4, R95 ;  /* 0x000000005f0472ca */ /* 0x000fe400000e0000 */
[C---:B------:R-:W-:Y:S02]  /*2de0*/  ISETP.NE.AND P0, PT, R11.reuse, 0x2, PT ;  /* 0x000000020b00780c */ /* 0x040fe40003f05270 */
[----:B------:R-:W-:Y:S02]  /*2df0*/  PLOP3.LUT P2, PT, PT, PT, PT, 0x80, 0x8 ;  /* 0x000000000008781c */ /* 0x000fe40003f4f070 */
[----:B-1----:R-:W-:Y:S02]  /*2e00*/  SEL R0, RZ, 0x1, P0 ;  /* 0x00000001ff007807 */ /* 0x002fe40000000000 */
[----:B------:R-:W-:-:S02]  /*2e10*/  SEL R11, R11, RZ, P0 ;  /* 0x000000ff0b0b7207 */ /* 0x000fc40000000000 */
[----:B------:R-:W-:Y:S01]  /*2e20*/  LOP3.LUT R10, R10, R0, RZ, 0x3c, !PT ;  /* 0x000000000a0a7212 */ /* 0x000fe200078e3cff */
[----:B------:R-:W-:Y:S02]  /*2e30*/  UIADD3 UR26, UPT, UPT, UR53, UR5, URZ ;  /* 0x00000005351a7290 */ /* 0x000fe4000fffe0ff */
[----:B------:R-:W-:Y:S01]  /*2e40*/  UIADD3 UR20, UPT, UPT, UR56, UR4, URZ ;  /* 0x0000000438147290 */ /* 0x000fe2000fffe0ff */
[----:B------:R-:W-:Y:S11]  /*2e50*/  BRA.U UP1, `(.L_x_47) ;  /* 0xffffffed01747547 */ /* 0x000ff6000b83ffff */
[----:B------:R-:W-:Y:S01]  /*2e60*/  UIADD3 UR7, UPT, UPT, UR7, 0x78, URZ ;  /* 0x0000007807077890 */ /* 0x000fe2000fffe0ff */
[----:B------:R-:W-:-:S03]  /*2e70*/  SHF.L.U32 R2, R12, 0x1f, RZ ;  /* 0x0000001f0c027819 */ /* 0x000fc600000006ff */
[----:B------:R-:W-:-:S09]  /*2e80*/  ULEA UR4, UR14, UR7, 0x3 ;  /* 0x000000070e047291 */ /* 0x000fd2000f8e18ff */
[----:B------:R-:W1:Y:S02]  /*2e90*/  SYNCS.PHASECHK.TRANS64.TRYWAIT P0, [UR4], R2 ;  /* 0x00000002ff0075a7 */ /* 0x000e640008001104 */
[----:B-1----:R-:W-:Y:S05]  /*2ea0*/  @!P0 BRA `(.L_x_48) ;  /* 0x0000008c001c8947 */ /* 0x002fea0003800000 */
.L_x_173:
[----:B------:R-:W-:-:S04]  /*2eb0*/  UIADD3 UR4, UPT, UPT, UR14, 0x1, URZ ;  /* 0x000000010e047890 */ /* 0x000fc8000fffe0ff */
[----:B------:R-:W-:-:S04]  /*2ec0*/  UISETP.NE.AND UP0, UPT, UR4, 0xf, UPT ;  /* 0x0000000f0400788c */ /* 0x000fc8000bf05270 */
[----:B------:R-:W-:Y:S02]  /*2ed0*/  USEL UR6, URZ, 0x1, UP0 ;  /* 0x00000001ff067887 */ /* 0x000fe40008000000 */
[----:B------:R-:W-:-:S04]  /*2ee0*/  USEL UR4, UR4, URZ, UP0 ;  /* 0x000000ff04047287 */ /* 0x000fc80008000000 */
[----:B------:R-:W-:Y:S01]  /*2ef0*/  ULEA UR5, UR4, UR7, 0x3 ;  /* 0x0000000704057291 */ /* 0x000fe2000f8e18ff */
[----:B-1----:R-:W-:-:S04]  /*2f00*/  LOP3.LUT R2, R12, UR6, RZ, 0x3c, !PT ;  /* 0x000000060c027c12 */ /* 0x002fc8000f8e3cff */
[----:B------:R-:W-:-:S04]  /*2f10*/  SHF.L.U32 R3, R2, 0x1f, RZ ;  /* 0x0000001f02037819 */ /* 0x000fc800000006ff */
[----:B------:R-:W1:Y:S02]  /*2f20*/  SYNCS.PHASECHK.TRANS64.TRYWAIT P0, [UR5], R3 ;  /* 0x00000003ff0075a7 */ /* 0x000e640008001105 */
[----:B-1----:R-:W-:Y:S05]  /*2f30*/  @!P0 BRA `(.L_x_49) ;  /* 0x0000008c00108947 */ /* 0x002fea0003800000 */
.L_x_175:
[----:B------:R-:W-:-:S04]  /*2f40*/  UIADD3 UR4, UPT, UPT, UR4, 0x1, URZ ;  /* 0x0000000104047890 */ /* 0x000fc8000fffe0ff */
[----:B------:R-:W-:-:S04]  /*2f50*/  UISETP.NE.AND UP0, UPT, UR4, 0xf, UPT ;  /* 0x0000000f0400788c */ /* 0x000fc8000bf05270 */
[----:B------:R-:W-:Y:S02]  /*2f60*/  USEL UR6, URZ, 0x1, UP0 ;  /* 0x00000001ff067887 */ /* 0x000fe40008000000 */
[----:B------:R-:W-:-:S04]  /*2f70*/  USEL UR4, UR4, URZ, UP0 ;  /* 0x000000ff04047287 */ /* 0x000fc80008000000 */
[----:B------:R-:W-:Y:S01]  /*2f80*/  ULEA UR5, UR4, UR7, 0x3 ;  /* 0x0000000704057291 */ /* 0x000fe2000f8e18ff */
[----:B------:R-:W-:-:S04]  /*2f90*/  LOP3.LUT R2, R2, UR6, RZ, 0x3c, !PT ;  /* 0x0000000602027c12 */ /* 0x000fc8000f8e3cff */
[----:B-1----:R-:W-:-:S04]  /*2fa0*/  SHF.L.U32 R3, R2, 0x1f, RZ ;  /* 0x0000001f02037819 */ /* 0x002fc800000006ff */
[----:B------:R-:W1:Y:S02]  /*2fb0*/  SYNCS.PHASECHK.TRANS64.TRYWAIT P0, [UR5], R3 ;  /* 0x00000003ff0075a7 */ /* 0x000e640008001105 */
[----:B-1----:R-:W-:Y:S05]  /*2fc0*/  @!P0 BRA `(.L_x_50) ;  /* 0x0000008c00048947 */ /* 0x002fea0003800000 */
.L_x_177:
        /* <DEDUP_REMOVED lines=9> */
.L_x_179:
        /* <DEDUP_REMOVED lines=9> */
.L_x_181:
        /* <DEDUP_REMOVED lines=9> */
.L_x_183:
        /* <DEDUP_REMOVED lines=9> */
.L_x_185:
        /* <DEDUP_REMOVED lines=9> */
.L_x_187:
        /* <DEDUP_REMOVED lines=9> */
.L_x_189:
        /* <DEDUP_REMOVED lines=9> */
.L_x_191:
        /* <DEDUP_REMOVED lines=9> */
.L_x_193:
        /* <DEDUP_REMOVED lines=9> */
.L_x_195:
        /* <DEDUP_REMOVED lines=9> */
.L_x_197:
        /* <DEDUP_REMOVED lines=9> */
.L_x_199:
[----:B------:R-:W-:-:S04]  /*3600*/  UIADD3 UR4, UPT, UPT, UR4, 0x1, URZ ;  /* 0x0000000104047890 */ /* 0x000fc8000fffe0ff */
[----:B------:R-:W-:-:S04]  /*3610*/  UISETP.NE.AND UP0, UPT, UR4, 0xf, UPT ;  /* 0x0000000f0400788c */ /* 0x000fc8000bf05270 */
[----:B------:R-:W-:Y:S02]  /*3620*/  USEL UR5, URZ, 0x1, UP0 ;  /* 0x00000001ff057887 */ /* 0x000fe40008000000 */
[----:B------:R-:W-:-:S04]  /*3630*/  USEL UR4, UR4, URZ, UP0 ;  /* 0x000000ff04047287 */ /* 0x000fc80008000000 */
[----:B------:R-:W-:Y:S01]  /*3640*/  ULEA UR4, UR4, UR7, 0x3 ;  /* 0x0000000704047291 */ /* 0x000fe2000f8e18ff */
[----:B------:R-:W-:-:S04]  /*3650*/  LOP3.LUT R2, R2, UR5, RZ, 0x3c, !PT ;  /* 0x0000000502027c12 */ /* 0x000fc8000f8e3cff */
[----:B------:R-:W-:Y:S01]  /*3660*/  SHF.L.U32 R2, R2, 0x1f, RZ ;  /* 0x0000001f02027819 */ /* 0x000fe200000006ff */
[----:B-1----:R-:W-:-:S07]  /*3670*/  IMAD.U32 R0, RZ, RZ, UR4 ;  /* 0x00000004ff007e24 */ /* 0x002fce000f8e00ff */
.L_x_62:
[----:B-1----:R1:W2:Y:S02]  /*3680*/  SYNCS.PHASECHK.TRANS64.TRYWAIT P0, [R0+URZ], R2 ;  /* 0x00000002000075a7 */ /* 0x0022a400080011ff */
[----:B--2---:R-:W-:Y:S05]  /*3690*/  @!P0 NANOSLEEP.SYNCS 0x989680 ;  /* 0x009896800000895d */ /* 0x004fea0003900000 */
[----:B------:R-:W2:Y:S02]  /*36a0*/  @!P0 SYNCS.PHASECHK.TRANS64 P0, [R0+URZ], R2 ;  /* 0x00000002000085a7 */ /* 0x000ea400080010ff */
[----:B--2---:R-:W-:Y:S05]  /*36b0*/  @P0 EXIT ;  /* 0x000000000000094d */ /* 0x004fea0003800000 */
[----:B------:R-:W-:Y:S05]  /*36c0*/  BRA `(.L_x_62) ;  /* 0xfffffffc00ec7947 */ /* 0x000fea000383ffff */
.L_x_23:
[----:B------:R-:W-:-:S04]  /*36d0*/  UISETP.NE.AND UP0, UPT, UR57, URZ, UPT ;  /* 0x000000ff3900728c */ /* 0x000fc8000bf05270 */
[----:B------:R-:W-:-:S09]  /*36e0*/  UISETP.NE.OR UP0, UPT, UR19, 0x1, UP0 ;  /* 0x000000011300788c */ /* 0x000fd20008705670 */
[----:B------:R-:W-:Y:S05]  /*36f0*/  BRA.U UP0, `(.L_x_63) ;  /* 0x0000000500487547 */ /* 0x000fea000b800000 */
[----:B------:R-:W-:Y:S01]  /*3700*/  ISETP.GE.U32.AND P2, PT, R0, 0x8, PT ;  /* 0x000000080000780c */ /* 0x000fe20003f46070 */
[----:B------:R-:W-:Y:S01]  /*3710*/  IMAD.MOV.U32 R12, RZ, RZ, 0x1 ;  /* 0x00000001ff0c7424 */ /* 0x000fe200078e00ff */
[----:B------:R-:W-:Y:S02]  /*3720*/  CS2R R10, SRZ ;  /* 0x00000000000a7805 */ /* 0x000fe4000001ff00 */
[----:B------:R-:W-:Y:S01]  /*3730*/  CS2R R8, SRZ ;  /* 0x0000000000087805 */ /* 0x000fe2000001ff00 */
[----:B------:R-:W-:Y:S01]  /*3740*/  UMOV UR6, 0x400 ;  /* 0x0000040000067882 */ /* 0x000fe20000000000 */
[----:B------:R-:W-:Y:S01]  /*3750*/  UMOV UR5, URZ ;  /* 0x000000ff00057c82 */ /* 0x000fe20008000000 */
[----:B------:R-:W-:-:S12]  /*3760*/  ULEA UR6, UR57, UR6, 0x18 ;  /* 0x0000000639067291 */ /* 0x000fd8000f8ec0ff */
.L_x_67:
[----:B------:R-:W-:Y:S02]  /*3770*/  LEA R2, R8, UR6, 0x3 ;  /* 0x0000000608027c11 */ /* 0x000fe4000f8e18ff */
[----:B------:R-:W-:-:S03]  /*3780*/  SHF.L.U32 R4, R9, 0x1f, RZ ;  /* 0x0000001f09047819 */ /* 0x000fc600000006ff */
[----:B------:R-:W-:Y:S01]  /*3790*/  VIADD R5, R2, 0x180 ;  /* 0x0000018002057836 */ /* 0x000fe20000000000 */
[----:B------:R-:W1:Y:S02]  /*37a0*/  SYNCS.PHASECHK.TRANS64.TRYWAIT P0, [R2+URZ+0x170], R4 ;  /* 0x00017004020075a7 */ /* 0x000e6400080011ff */
[----:B-1----:R-:W-:Y:S05]  /*37b0*/  @!P0 BRA `(.L_x_64) ;  /* 0x0000008800288947 */ /* 0x002fea0003800000 */
.L_x_200:
[----:B------:R-:W-:Y:S01]  /*37c0*/  ULEA UR4, UR5, UR6, 0x3 ;  /* 0x0000000605047291 */ /* 0x000fe2000f8e18ff */
[----:B-1----:R-:W-:Y:S01]  /*37d0*/  PRMT R2, RZ, 0x654, R5 ;  /* 0x00000654ff027816 */ /* 0x002fe20000000005 */
[----:B------:R-:W-:Y:S01]  /*37e0*/  @!P2 IMAD.MOV.U32 R4, RZ, RZ, 0x10 ;  /* 0x00000010ff04a424 */ /* 0x000fe200078e00ff */
[----:B------:R-:W-:Y:S01]  /*37f0*/  SHF.L.U32 R5, R12, 0x1f, RZ ;  /* 0x0000001f0c057819 */ /* 0x000fe200000006ff */
[----:B------:R-:W-:Y:S01]  /*3800*/  UIADD3 UR7, UPT, UPT, UR4, 0x130, URZ ;  /* 0x0000013004077890 */ /* 0x000fe2000fffe0ff */
[----:B------:R1:W-:Y:S05]  /*3810*/  SYNCS.ARRIVE.TRANS64.RED.A1T0 RZ, [R2+URZ], RZ ;  /* 0x000000ff02ff79a7 */ /* 0x0003ea00081004ff */
[----:B------:R-:W-:Y:S01]  /*3820*/  IMAD.U32 R6, RZ, RZ, UR7 ;  /* 0x00000007ff067e24 */ /* 0x000fe2000f8e00ff */
[----:B------:R-:W2:Y:S04]  /*3830*/  SYNCS.PHASECHK.TRANS64.TRYWAIT P0, [UR4+0x140], R5 ;  /* 0x00014005ff0075a7 */ /* 0x000ea80008001104 */
[----:B------:R-:W-:Y:S01]  /*3840*/  PRMT R6, R0, 0x654, R6 ;  /* 0x0000065400067816 */ /* 0x000fe20000000006 */
[----:B-12---:R-:W-:Y:S06]  /*3850*/  @!P0 BRA `(.L_x_65) ;  /* 0x0000008800148947 */ /* 0x006fec0003800000 */
.L_x_202:
[----:B------:R-:W-:Y:S01]  /*3860*/  ULEA UR8, UR5, UR6, 0x4 ;  /* 0x0000000605087291 */ /* 0x000fe2000f8e20ff */
[----:B------:R-:W-:Y:S01]  /*3870*/  SEL R3, R6, R3, !P2 ;  /* 0x0000000306037207 */ /* 0x000fe20005000000 */
[----:B------:R-:W-:Y:S01]  /*3880*/  UIADD3 UR9, UPT, UPT, UR4, 0x130, URZ ;  /* 0x0000013004097890 */ /* 0x000fe2000fffe0ff */
[----:B-1----:R-:W-:Y:S01]  /*3890*/  LEA R2, R11, UR6, 0x3 ;  /* 0x000000060b027c11 */ /* 0x002fe2000f8e18ff */
[----:B------:R-:W-:Y:S01]  /*38a0*/  UIADD3 UR8, UPT, UPT, UR8, 0x1a0, URZ ;  /* 0x000001a008087890 */ /* 0x000fe2000fffe0ff */
[----:B------:R1:W-:Y:S01]  /*38b0*/  @!P2 SYNCS.ARRIVE.TRANS64.RED RZ, [R3+URZ], R4 ;  /* 0x0000000403ffa9a7 */ /* 0x0003e200080004ff */
[----:B------:R-:W-:Y:S01]  /*38c0*/  UIADD3 UR4, UPT, UPT, UR5, 0x1, URZ ;  /* 0x0000000105047890 */ /* 0x000fe2000fffe0ff */
[----:B------:R-:W-:-:S03]  /*38d0*/  VIADD R8, R8, 0x1 ;  /* 0x0000000108087836 */ /* 0x000fc60000000000 */
[----:B------:R-:W-:Y:S02]  /*38e0*/  UISETP.NE.AND UP0, UPT, UR4, 0x2, UPT ;  /* 0x000000020400788c */ /* 0x000fe4000bf05270 */
[----:B------:R-:W-:Y:S01]  /*38f0*/  ISETP.NE.AND P0, PT, R8, 0x2, PT ;  /* 0x000000020800780c */ /* 0x000fe20003f05270 */
[----:B------:R-:W-:Y:S06]  /*3900*/  UGETNEXTWORKID.BROADCAST [UR8], [UR9] ;  /* 0x00000000080073ca */ /* 0x000fec0008000100 */
[----:B------:R-:W-:Y:S02]  /*3910*/  USEL UR7, URZ, 0x1, UP0 ;  /* 0x00000001ff077887 */ /* 0x000fe40008000000 */
[----:B------:R-:W-:-:S04]  /*3920*/  USEL UR5, UR4, URZ, UP0 ;  /* 0x000000ff04057287 */ /* 0x000fc80008000000 */
[----:B------:R-:W-:Y:S02]  /*3930*/  LOP3.LUT R12, R12, UR7, RZ, 0x3c, !PT ;  /* 0x000000070c0c7c12 */ /* 0x000fe4000f8e3cff */
[----:B-1----:R-:W-:-:S04]  /*3940*/  SHF.L.U32 R4, R10, 0x1f, RZ ;  /* 0x0000001f0a047819 */ /* 0x002fc800000006ff */
[----:B------:R-:W1:Y:S02]  /*3950*/  SYNCS.PHASECHK.TRANS64.TRYWAIT P1, [R2+URZ+0x130], R4 ;  /* 0x00013004020075a7 */ /* 0x000e6400080211ff */
[----:B-1----:R-:W-:Y:S05]  /*3960*/  @!P1 BRA `(.L_x_66) ;  /* 0x0000008400e89947 */ /* 0x002fea0003800000 */
.L_x_203:
[C---:B-1----:R-:W-:Y:S01]  /*3970*/  LEA R4, R11.reuse, UR6, 0x4 ;  /* 0x000000060b047c11 */ /* 0x042fe2000f8e20ff */
[----:B------:R-:W-:Y:S01]  /*3980*/  VIADD R2, R2, 0x140 ;  /* 0x0000014002027836 */ /* 0x000fe20000000000 */
[----:B------:R-:W-:Y:S01]  /*3990*/  SEL R8, R8, RZ, P0 ;  /* 0x000000ff08087207 */ /* 0x000fe20000000000 */
[----:B------:R-:W-:-:S03]  /*39a0*/  VIADD R11, R11, 0x1 ;  /* 0x000000010b0b7836 */ /* 0x000fc60000000000 */
[----:B------:R-:W1:Y:S01]  /*39b0*/  LDS.128 R4, [R4+0x1a0] ;  /* 0x0001a00004047984 */ /* 0x000e620000000c00 */
[----:B------:R-:W-:Y:S02]  /*39c0*/  PRMT R2, RZ, 0x654, R2 ;  /* 0x00000654ff027816 */ /* 0x000fe40000000002 */
[C---:B------:R-:W-:Y:S01]  /*39d0*/  ISETP.NE.AND P1, PT, R11.reuse, 0x2, PT ;  /* 0x000000020b00780c */ /* 0x040fe20003f25270 */
[----:B------:R-:W-:Y:S01]  /*39e0*/  @!PT LDS RZ, [RZ] ;  /* 0x00000000fffff984 */ /* 0x000fe20000000800 */
[----:B------:R-:W-:Y:S01]  /*39f0*/  @!PT LDS RZ, [RZ] ;  /* 0x00000000fffff984 */ /* 0x000fe20000000800 */
[----:B------:R-:W-:Y:S01]  /*3a00*/  @!PT LDS RZ, [RZ] ;  /* 0x00000000fffff984 */ /* 0x000fe20000000800 */
[----:B------:R-:W-:Y:S01]  /*3a10*/  @!PT LDS RZ, [RZ] ;  /* 0x00000000fffff984 */ /* 0x000fe20000000800 */
[----:B------:R2:W-:Y:S06]  /*3a20*/  MEMBAR.ALL.CTA ;  /* 0x0000000000007992 */ /* 0x0005ec0000008000 */
[----:B--2---:R-:W2:Y:S01]  /*3a30*/  FENCE.VIEW.ASYNC.S ;  /* 0x00000000000073c6 */ /* 0x004ea20000000000 */
[----:B------:R-:W-:Y:S01]  /*3a40*/  SEL R11, R11, RZ, P1 ;  /* 0x000000ff0b0b7207 */ /* 0x000fe20000800000 */
[----:B--2---:R2:W-:Y:S01]  /*3a50*/  SYNCS.ARRIVE.TRANS64.RED.A1T0 RZ, [R2+URZ], RZ ;  /* 0x000000ff02ff79a7 */ /* 0x0045e200081004ff */
[----:B-1----:R-:W-:-:S02]  /*3a60*/  LOP3.LUT P3, RZ, R6, 0x1, RZ, 0xc0, !PT ;  /* 0x0000000106ff7812 */ /* 0x002fc4000786c0ff */
[----:B------:R-:W-:-:S04]  /*3a70*/  SEL R4, RZ, 0x1, P1 ;  /* 0x00000001ff047807 */ /* 0x000fc80000800000 */
[----:B------:R-:W-:Y:S02]  /*3a80*/  LOP3.LUT R10, R10, R4, RZ, 0x3c, !PT ;  /* 0x000000040a0a7212 */ /* 0x000fe400078e3cff */
[----:B--2---:R-:W-:-:S04]  /*3a90*/  SEL R2, RZ, 0x1, P0 ;  /* 0x00000001ff027807 */ /* 0x004fc80000000000 */
[----:B------:R-:W-:Y:S01]  /*3aa0*/  LOP3.LUT R9, R9, R2, RZ, 0x3c, !PT ;  /* 0x0000000209097212 */ /* 0x000fe200078e3cff */
[----:B------:R-:W-:Y:S06]  /*3ab0*/  @P3 BRA `(.L_x_67) ;  /* 0xfffffffc002c3947 */ /* 0x000fec000383ffff */
[----:B------:R-:W-:Y:S01]  /*3ac0*/  ULEA UR4, UR5, UR6, 0x3 ;  /* 0x0000000605047291 */ /* 0x000fe2000f8e18ff */
[----:B------:R-:W-:-:S08]  /*3ad0*/  SHF.L.U32 R2, R12, 0x1f, RZ ;  /* 0x0000001f0c027819 */ /* 0x000fd000000006ff */
[----:B------:R-:W1:Y:S02]  /*3ae0*/  SYNCS.PHASECHK.TRANS64 P0, [UR4+0x140], R2 ;  /* 0x00014002ff0075a7 */ /* 0x000e640008001004 */
[----:B-1----:R-:W-:Y:S05]  /*3af0*/  @P0 BRA `(.L_x_68) ;  /* 0x0000000000080947 */ /* 0x002fea0003800000 */
[----:B------:R-:W1:Y:S02]  /*3b00*/  SYNCS.PHASECHK.TRANS64.TRYWAIT P0, [UR4+0x140], R2 ;  /* 0x00014002ff0075a7 */ /* 0x000e640008001104 */
[----:B-1----:R-:W-:Y:S05]  /*3b10*/  @!P0 BRA `(.L_x_69) ;  /* 0x0000008400908947 */ /* 0x002fea0003800000 */
.L_x_68:
[----:B------:R-:W-:-:S04]  /*3b20*/  UIADD3 UR7, UPT, UPT, UR5, 0x1, URZ ;  /* 0x0000000105077890 */ /* 0x000fc8000fffe0ff */
[----:B------:R-:W-:-:S04]  /*3b30*/  UISETP.NE.AND UP0, UPT, UR7, 0x2, UPT ;  /* 0x000000020700788c */ /* 0x000fc8000bf05270 */
[----:B------:R-:W-:Y:S02]  /*3b40*/  USEL UR8, URZ, 0x1, UP0 ;  /* 0x00000001ff087887 */ /* 0x000fe40008000000 */
[----:B------:R-:W-:-:S04]  /*3b50*/  USEL UR7, UR7, URZ, UP0 ;  /* 0x000000ff07077287 */ /* 0x000fc80008000000 */
[----:B------:R-:W-:Y:S01]  /*3b60*/  ULEA UR7, UR7, UR6, 0x3 ;  /* 0x0000000607077291 */ /* 0x000fe2000f8e18ff */
[----:B-1----:R-:W-:-:S04]  /*3b70*/  LOP3.LUT R2, R12, UR8, RZ, 0x3c, !PT ;  /* 0x000000080c027c12 */ /* 0x002fc8000f8e3cff */
[----:B------:R-:W-:-:S04]  /*3b80*/  SHF.L.U32 R0, R2, 0x1f, RZ ;  /* 0x0000001f02007819 */ /* 0x000fc800000006ff */
[----:B------:R-:W1:Y:S02]  /*3b90*/  SYNCS.PHASECHK.TRANS64 P0, [UR7+0x140], R0 ;  /* 0x00014000ff0075a7 */ /* 0x000e640008001007 */
[----:B-1----:R-:W-:Y:S05]  /*3ba0*/  @P0 EXIT ;  /* 0x000000000000094d */ /* 0x002fea0003800000 */
[----:B------:R-:W-:Y:S02]  /*3bb0*/  SHF.L.U32 R2, R2, 0x1f, RZ ;  /* 0x0000001f02027819 */ /* 0x000fe400000006ff */
[----:B------:R-:W-:-:S07]  /*3bc0*/  MOV R0, UR7 ;  /* 0x0000000700007c02 */ /* 0x000fce0008000f00 */
.L_x_70:
[----:B-1----:R1:W2:Y:S02]  /*3bd0*/  SYNCS.PHASECHK.TRANS64.TRYWAIT P0, [R0+URZ+0x140], R2 ;  /* 0x00014002000075a7 */ /* 0x0022a400080011ff */
[----:B--2---:R-:W-:Y:S05]  /*3be0*/  @!P0 NANOSLEEP.SYNCS 0x989680 ;  /* 0x009896800000895d */ /* 0x004fea0003900000 */
[----:B------:R-:W2:Y:S02]  /*3bf0*/  @!P0 SYNCS.PHASECHK.TRANS64 P0, [R0+URZ+0x140], R2 ;  /* 0x00014002000085a7 */ /* 0x000ea400080010ff */
[----:B--2---:R-:W-:Y:S05]  /*3c00*/  @P0 EXIT ;  /* 0x000000000000094d */ /* 0x004fea0003800000 */
[----:B------:R-:W-:Y:S05]  /*3c10*/  BRA `(.L_x_70) ;  /* 0xfffffffc00ec7947 */ /* 0x000fea000383ffff */
.L_x_63:
[----:B------:R-:W-:Y:S05]  /*3c20*/  BRA.U UP6, `(.L_x_71) ;  /* 0x0000001506347547 */ /* 0x000fea000b800000 */
[----:B------:R-:W-:Y:S01]  /*3c30*/  UMOV UR5, 0x40 ;  /* 0x0000004000057882 */ /* 0x000fe20000000000 */
[----:B------:R-:W-:Y:S01]  /*3c40*/  NOP ;  /* 0x0000000000007918 */ /* 0x000fe20000000000 */
[----:B------:R-:W-:Y:S01]  /*3c50*/  ULEA UR5, UR57, UR5, 0x18 ;  /* 0x0000000539057291 */ /* 0x000fe2000f8ec0ff */
[----:B------:R-:W-:Y:S02]  /*3c60*/  UMOV UR6, 0x400 ;  /* 0x0000040000067882 */ /* 0x000fe40000000000 */
[----:B------:R-:W-:-:S06]  /*3c70*/  ULEA UR6, UR57, UR6, 0x18 ;  /* 0x0000000639067291 */ /* 0x000fcc000f8ec0ff */
[----:B------:R-:W1:Y:S02]  /*3c80*/  LDS.U8 R0, [UR5+0x1c] ;  /* 0x00001c05ff007984 */ /* 0x000e640008000000 */
[----:B-1----:R-:W-:-:S13]  /*3c90*/  ISETP.NE.AND P0, PT, R0, RZ, PT ;  /* 0x000000ff0000720c */ /* 0x002fda0003f05270 */
[----:B------:R-:W-:Y:S05]  /*3ca0*/  @P0 BRA `(.L_x_72) ;  /* 0x0000000000580947 */ /* 0x000fea0003800000 */
[----:B------:R-:W-:-:S13]  /*3cb0*/  ELECT P0, URZ, PT ;  /* 0x0000000000ff782f */ /* 0x000fda0003800000 */
[----:B------:R-:W-:Y:S05]  /*3cc0*/  @!P0 BRA `(.L_x_73) ;  /* 0x0000000000608947 */ /* 0x000fea0003800000 */
[----:B------:R-:W-:Y:S01]  /*3cd0*/  UMOV UR4, 0x10 ;  /* 0x0000001000047882 */ /* 0x000fe20000000000 */
[----:B------:R-:W-:Y:S01]  /*3ce0*/  HFMA2 R0, -RZ, RZ, 0, 5.9604644775390625e-08 ;  /* 0x00000001ff007431 */ /* 0x000fe200000001ff */
[----:B------:R-:W-:-:S03]  /*3cf0*/  MOV R3, 0xffff ;  /* 0x0000ffff00037802 */ /* 0x000fc60000000f00 */
[----:B------:R-:W-:Y:S04]  /*3d00*/  DEPBAR.LE SB1, 0x36 ;  /* 0x00009d800000791a */ /* 0x000fe80000000000 */
[----:B------:R-:W1:Y:S02]  /*3d10*/  UTCATOMSWS.FIND_AND_SET.ALIGN UP0, UR4, UR4 ;  /* 0x00000004000475e3 */ /* 0x000e640008000800 */
[----:B-1----:R-:W-:Y:S01]  /*3d20*/  MOV R4, UR4 ;  /* 0x0000000400047c02 */ /* 0x002fe20008000f00 */
[----:B------:R-:W-:Y:S06]  /*3d30*/  BRA.U UP0, `(.L_x_74) ;  /* 0x0000000100187547 */ /* 0x000fec000b800000 */
.L_x_75:
[----:B------:R-:W-:Y:S05]  /*3d40*/  NANOSLEEP 0x64 ;  /* 0x000000640000795d */ /* 0x000fea0003800000 */
[----:B------:R-:W-:-:S05]  /*3d50*/  UMOV UR4, 0x10 ;  /* 0x0000001000047882 */ /* 0x000fca0000000000 */
[----:B------:R-:W-:Y:S04]  /*3d60*/  DEPBAR.LE SB1, 0x36 ;  /* 0x00009d800000791a */ /* 0x000fe80000000000 */
[----:B------:R-:W1:Y:S02]  /*3d70*/  UTCATOMSWS.FIND_AND_SET.ALIGN UP0, UR4, UR4 ;  /* 0x00000004000475e3 */ /* 0x000e640008000800 */
[----:B-1----:R-:W-:Y:S01]  /*3d80*/  MOV R4, UR4 ;  /* 0x0000000400047c02 */ /* 0x002fe20008000f00 */
[----:B------:R-:W-:Y:S05]  /*3d90*/  BRA.U !UP0, `(.L_x_75) ;  /* 0xfffffffd08e87547 */ /* 0x000fea000b83ffff */
.L_x_74:
[-C--:B------:R-:W-:Y:S02]  /*3da0*/  SHF.L.U32 R3, R3, R4.reuse, RZ ;  /* 0x0000000403037219 */ /* 0x080fe400000006ff */
[----:B------:R-:W-:Y:S01]  /*3db0*/  SHF.L.U32 R0, R0, R4, RZ ;  /* 0x0000000400007219 */ /* 0x000fe200000006ff */
[----:B------:R-:W-:Y:S02]  /*3dc0*/  IMAD.SHL.U32 R4, R4, 0x20, RZ ;  /* 0x0000002004047824 */ /* 0x000fe400078e00ff */
[----:B------:R1:W-:Y:S04]  /*3dd0*/  ATOMS.OR RZ, [UR5+0x14], R3 ;  /* 0x00001403ffff798c */ /* 0x0003e8000b000005 */
[----:B------:R1:W-:Y:S04]  /*3de0*/  ATOMS.OR RZ, [UR5+0x18], R0 ;  /* 0x00001800ffff798c */ /* 0x0003e8000b000005 */
[----:B------:R1:W-:Y:S01]  /*3df0*/  STS [UR6+0x1c0], R4 ;  /* 0x0001c004ff007988 */ /* 0x0003e20008000806 */
[----:B------:R-:W-:Y:S05]  /*3e00*/  BRA `(.L_x_73) ;  /* 0x0000000000107947 */ /* 0x000fea0003800000 */
.L_x_72:
[----:B------:R-:W-:Y:S02]  /*3e10*/  MOV R0, 0xffffffff ;  /* 0xffffffff00007802 */ /* 0x000fe40000000f00 */
[----:B------:R-:W-:-:S03]  /*3e20*/  MOV R4, 0x3e50 ;  /* 0x00003e5000047802 */ /* 0x000fc60000000f00 */
[----:B------:R1:W-:Y:S04]  /*3e30*/  STS [UR6+0x1c0], R0 ;  /* 0x0001c000ff007988 */ /* 0x0003e80008000806 */
[----:B-1---5:R-:W-:Y:S05]  /*3e40*/  CALL.REL.NOINC `($__internal_1_$__cuda_sm10x_tcgen05_guardrail_trap_phase_invalid_during_alloc) ;  /* 0x0000008800907944 */ /* 0x022fea0003c00000 */
.L_x_73:
[----:B------:R-:W-:Y:S05]  /*3e50*/  WARPSYNC.ALL ;  /* 0x0000000000007948 */ /* 0x000fea0003800000 */
[----:B------:R-:W2:Y:S01]  /*3e60*/  S2UR UR27, SR_CgaCtaId ;  /* 0x00000000001b79c3 */ /* 0x000ea20000008800 */
[----:B------:R-:W-:Y:S01]  /*3e70*/  UMOV UR4, 0x400 ;  /* 0x0000040000047882 */ /* 0x000fe20000000000 */
[----:B------:R-:W-:-:S06]  /*3e80*/  NOP ;  /* 0x0000000000007918 */ /* 0x000fcc0000000000 */
[----:B------:R-:W-:Y:S06]  /*3e90*/  BAR.ARV 0x6, 0xa0 ;  /* 0x0182800000007b1d */ /* 0x000fec0000002000 */
[----:B------:R-:W3:Y:S01]  /*3ea0*/  LDCU UR11, c[0x0][0x38c] ;  /* 0x00007180ff0b77ac */ /* 0x000ee20008000800 */
[----:B------:R-:W-:Y:S01]  /*3eb0*/  LOP3.LUT R2, R2, 0xffff, RZ, 0xc0, !PT ;  /* 0x0000ffff02027812 */ /* 0x000fe200078ec0ff */
[----:B------:R-:W-:Y:S01]  /*3ec0*/  IMAD.MOV.U32 R10, RZ, RZ, 0x1 ;  /* 0x00000001ff0a7424 */ /* 0x000fe200078e00ff */
[----:B------:R-:W-:Y:S01]  /*3ed0*/  CS2R R8, SRZ ;  /* 0x0000000000087805 */ /* 0x000fe2000001ff00 */
[----:B-1----:R-:W-:Y:S01]  /*3ee0*/  IMAD.MOV.U32 R3, RZ, RZ, RZ ;  /* 0x000000ffff037224 */ /* 0x002fe200078e00ff */
[----:B------:R-:W-:Y:S01]  /*3ef0*/  R2UR UR29, R2 ;  /* 0x00000000021d72ca */ /* 0x000fe200000e0000 */
[----:B------:R-:W1:Y:S01]  /*3f00*/  LDCU UR48, c[0x0][0x370] ;  /* 0x00006e00ff3077ac */ /* 0x000e620008000800 */
[----:B--2---:R-:W-:-:S02]  /*3f10*/  ULEA UR27, UR27, UR4, 0x18 ;  /* 0x000000041b1b7291 */ /* 0x004fc4000f8ec0ff */
[----:B------:R-:W-:Y:S02]  /*3f20*/  UISETP.GE.AND UP5, UPT, UR42, 0x1, UPT ;  /* 0x000000012a00788c */ /* 0x000fe4000bfa6270 */
[----:B------:R-:W-:Y:S02]  /*3f30*/  UIADD3 UR6, UPT, UPT, UR27, 0x3300, URZ ;  /* 0x000033001b067890 */ /* 0x000fe4000fffe0ff */
[----:B------:R-:W-:Y:S02]  /*3f40*/  UIADD3 UR5, UPT, UPT, UR27, 0x21300, URZ ;  /* 0x000213001b057890 */ /* 0x000fe4000fffe0ff */
[----:B---3--:R-:W-:Y:S01]  /*3f50*/  UIADD3 UR11, UPT, UPT, UR11, 0x7f, URZ ;  /* 0x0000007f0b0b7890 */ /* 0x008fe2000fffe0ff */
[----:B------:R-:W2:Y:S01]  /*3f60*/  LDS R0, [UR27+0x1c0] ;  /* 0x0001c01bff007984 */ /* 0x000ea20008000800 */
[----:B------:R-:W-:Y:S02]  /*3f70*/  UIADD3 UR4, UPT, UPT, UR27, 0x30300, URZ ;  /* 0x000303001b047890 */ /* 0x000fe4000fffe0ff */
[----:B------:R-:W-:-:S02]  /*3f80*/  UIADD3 UR7, UPT, UPT, UR27, 0x33f00, URZ ;  /* 0x00033f001b077890 */ /* 0x000fc4000fffe0ff */
[----:B------:R-:W-:Y:S02]  /*3f90*/  USHF.R.S32.HI UR9, URZ, 0x1f, UR11 ;  /* 0x0000001fff097899 */ /* 0x000fe4000801140b */
[----:B------:R-:W-:Y:S02]  /*3fa0*/  USHF.R.U32.HI UR10, URZ, 0x4, UR6 ;  /* 0x00000004ff0a7899 */ /* 0x000fe40008011606 */
[----:B------:R-:W-:Y:S02]  /*3fb0*/  USHF.R.U32.HI UR8, URZ, 0x4, UR5 ;  /* 0x00000004ff087899 */ /* 0x000fe40008011605 */
[----:B------:R-:W-:Y:S02]  /*3fc0*/  USHF.R.U32.HI UR6, URZ, 0x4, UR4 ;  /* 0x00000004ff067899 */ /* 0x000fe40008011604 */
[----:B------:R-:W-:Y:S02]  /*3fd0*/  USHF.R.U32.HI UR5, URZ, 0x4, UR7 ;  /* 0x00000004ff057899 */ /* 0x000fe40008011607 */
[----:B------:R-:W-:-:S02]  /*3fe0*/  ULEA.HI UR4, UR9, UR11, URZ, 0x7 ;  /* 0x0000000b09047291 */ /* 0x000fc4000f8f38ff */
[----:B------:R-:W-:Y:S02]  /*3ff0*/  ULOP3.LUT UR5, UR5, 0x3fff, URZ, 0xc0, !UPT ;  /* 0x00003fff05057892 */ /* 0x000fe4000f8ec0ff */
[----:B------:R-:W-:Y:S02]  /*4000*/  USHF.R.S32.HI UR49, URZ, 0x7, UR4 ;  /* 0x00000007ff317899 */ /* 0x000fe40008011404 */
[----:B------:R-:W-:Y:S02]  /*4010*/  ULOP3.LUT UR41, UR5, 0x10000, URZ, 0xfc, !UPT ;  /* 0x0001000005297892 */ /* 0x000fe4000f8efcff */
[----:B------:R-:W-:Y:S02]  /*4020*/  UISETP.LT.AND UP0, UPT, UR49, 0x1, UPT ;  /* 0x000000013100788c */ /* 0x000fe4000bf01270 */
[----:B------:R-:W-:Y:S02]  /*4030*/  ULOP3.LUT UR10, UR10, 0x3fff, URZ, 0xc0, !UPT ;  /* 0x00003fff0a0a7892 */ /* 0x000fe4000f8ec0ff */
[----:B------:R-:W-:-:S02]  /*4040*/  ULOP3.LUT UR8, UR8, 0x3fff, URZ, 0xc0, !UPT ;  /* 0x00003fff08087892 */ /* 0x000fc4000f8ec0ff */
[----:B------:R-:W-:Y:S02]  /*4050*/  ULOP3.LUT UR6, UR6, 0x3fff, URZ, 0xc0, !UPT ;  /* 0x00003fff06067892 */ /* 0x000fe4000f8ec0ff */
[----:B------:R-:W-:Y:S01]  /*4060*/  USEL UR51, UR49, 0x1, !UP0 ;  /* 0x0000000131337887 */ /* 0x000fe2000c000000 */
[----:B------:R-:W3:Y:S01]  /*4070*/  LDCU UR47, c[0x0][0x374] ;  /* 0x00006e80ff2f77ac */ /* 0x000ee20008000800 */
[----:B------:R-:W-:Y:S02]  /*4080*/  ULOP3.LUT UR38, UR10, 0x10000, URZ, 0xfc, !UPT ;  /* 0x000100000a267892 */ /* 0x000fe4000f8efcff */
[----:B------:R-:W-:Y:S01]  /*4090*/  ULOP3.LUT UR39, UR8, 0x10000, URZ, 0xfc, !UPT ;  /* 0x0001000008277892 */ /* 0x000fe2000f8efcff */
[----:B--2---:R-:W-:Y:S01]  /*40a0*/  R2UR UR13, R0 ;  /* 0x00000000000d72ca */ /* 0x004fe200000e0000 */
[----:B------:R-:W-:Y:S02]  /*40b0*/  ULOP3.LUT UR40, UR6, 0x10000, URZ, 0xfc, !UPT ;  /* 0x0001000006287892 */ /* 0x000fe4000f8efcff */
[----:B------:R-:W-:-:S02]  /*40c0*/  UIADD3 UR51, UPT, UPT, -UR51, URZ, URZ ;  /* 0x000000ff33337290 */ /* 0x000fc4000fffe1ff */
[----:B------:R-:W-:Y:S01]  /*40d0*/  UISETP.NE.AND UP4, UPT, UR42, 0x1, UPT ;  /* 0x000000012a00788c */ /* 0x000fe2000bf85270 */
[----:B------:R-:W-:Y:S01]  /*40e0*/  UMOV UR46, URZ ;  /* 0x000000ff002e7c82 */ /* 0x000fe20008000000 */
[----:B------:R-:W-:-:S06]  /*40f0*/  UMOV UR24, URZ ;  /* 0x000000ff00187c82 */ /* 0x000fcc0008000000 */
[----:B------:R-:W-:Y:S02]  /*4100*/  UIADD3 UR34, UPT, UPT, UR13, 0x80, URZ ;  /* 0x000000800d227890 */ /* 0x000fe4000fffe0ff */
[----:B------:R-:W-:Y:S02]  /*4110*/  UIADD3 UR36, UPT, UPT, UR13, 0x84, URZ ;  /* 0x000000840d247890 */ /* 0x000fe4000fffe0ff */
[----:B------:R-:W-:Y:S02]  /*4120*/  USHF.R.U32.HI UR5, URZ, 0x11, UR34 ;  /* 0x00000011ff057899 */ /* 0x000fe40008011622 */
[----:B------:R-:W-:Y:S02]  /*4130*/  USHF.R.U32.HI UR4, URZ, 0x11, UR36 ;  /* 0x00000011ff047899 */ /* 0x000fe40008011624 */
[----:B------:R-:W-:Y:S02]  /*4140*/  ULOP3.LUT UR5, UR5, 0x6000, URZ, 0xc0, !UPT ;  /* 0x0000600005057892 */ /* 0x000fe4000f8ec0ff */
[----:B------:R-:W-:-:S02]  /*4150*/  ULOP3.LUT UR4, UR4, 0x6000, URZ, 0xc0, !UPT ;  /* 0x0000600004047892 */ /* 0x000fc4000f8ec0ff */
[----:B------:R-:W-:Y:S02]  /*4160*/  UIADD3 UR53, UPT, UPT, UR13, 0x88, URZ ;  /* 0x000000880d357890 */ /* 0x000fe4000fffe0ff */
[----:B------:R-:W-:Y:S02]  /*4170*/  ULOP3.LUT UR52, UR5, 0x810, URZ, 0xfc, !UPT ;  /* 0x0000081005347892 */ /* 0x000fe4000f8efcff */
[----:B-1-3--:R-:W-:-:S12]  /*4180*/  ULOP3.LUT UR50, UR4, 0x810, URZ, 0xfc, !UPT ;  /* 0x0000081004327892 */ /* 0x00afd8000f8efcff */
.L_x_84:
[C---:B------:R-:W-:Y:S02]  /*4190*/  LEA R2, R9.reuse, UR27, 0x3 ;  /* 0x0000001b09027c11 */ /* 0x040fe4000f8e18ff */
[----:B------:R-:W-:Y:S02]  /*41a0*/  SHF.L.U32 R0, R8, 0x1f, RZ ;  /* 0x0000001f08007819 */ /* 0x000fe400000006ff */
[----:B------:R-:W-:Y:S02]  /*41b0*/  LEA R4, R9, UR27, 0x4 ;  /* 0x0000001b09047c11 */ /* 0x000fe4000f8e20ff */
[----:B-1----:R-:W1:Y:S02]  /*41c0*/  SYNCS.PHASECHK.TRANS64.TRYWAIT P0, [R2+URZ+0x130], R0 ;  /* 0x00013000020075a7 */ /* 0x002e6400080011ff */
[----:B-1-3--:R-:W-:Y:S05]  /*41d0*/  @!P0 BRA `(.L_x_76) ;  /* 0x0000007c00f88947 */ /* 0x00afea0003800000 */
.L_x_205:
[----:B------:R-:W2:Y:S01]  /*41e0*/  LDS.128 R4, [R4+0x1a0] ;  /* 0x0001a00004047984 */ /* 0x000ea20000000c00 */
[----:B------:R-:W-:Y:S01]  /*41f0*/  @!PT LDS RZ, [RZ] ;  /* 0x00000000fffff984 */ /* 0x000fe20000000800 */
[----:B------:R-:W-:Y:S01]  /*4200*/  @!PT LDS RZ, [RZ] ;  /* 0x00000000fffff984 */ /* 0x000fe20000000800 */
[----:B------:R-:W-:Y:S01]  /*4210*/  @!PT LDS RZ, [RZ] ;  /* 0x00000000fffff984 */ /* 0x000fe20000000800 */
[----:B------:R-:W-:Y:S01]  /*4220*/  @!PT LDS RZ, [RZ] ;  /* 0x00000000fffff984 */ /* 0x000fe20000000800 */
[----:B------:R3:W-:Y:S06]  /*4230*/  MEMBAR.ALL.CTA ;  /* 0x0000000000007992 */ /* 0x0007ec0000008000 */
[----:B---3--:R-:W3:Y:S01]  /*4240*/  FENCE.VIEW.ASYNC.S ;  /* 0x00000000000073c6 */ /* 0x008ee20000000000 */
[----:B--2---:R-:W-:-:S13]  /*4250*/  LOP3.LUT P0, RZ, R6, 0x1, RZ, 0xc0, !PT ;  /* 0x0000000106ff7812 */ /* 0x004fda000780c0ff */
[----:B---3--:R-:W-:Y:S01]  /*4260*/  VOTEU.ANY UP3, P0 ;  /* 0x0000000000ff7886 */ /* 0x008fe20000060100 */
[----:B------:R-:W-:-:S13]  /*4270*/  PLOP3.LUT P0, PT, PT, PT, UP3, 0x80, 0x8 ;  /* 0x000000000008781c */ /* 0x000fda0003f0f038 */
[----:B-1----:R-:W-:Y:S02]  /*4280*/  @P0 MOV R0, R4 ;  /* 0x0000000400000202 */ /* 0x002fe40000000f00 */
[----:B------:R-:W-:Y:S02]  /*4290*/  @P0 LOP3.LUT R4, R5, 0xffff, RZ, 0xc0, !PT ;  /* 0x0000ffff05040812 */ /* 0x000fe400078ec0ff */
[----:B------:R-:W-:Y:S01]  /*42a0*/  @P0 R2UR UR5, R0 ;  /* 0x00000000000502ca */ /* 0x000fe200000e0000 */
[----:B------:R-:W-:Y:S01]  /*42b0*/  VIADD R0, R2, 0x140 ;  /* 0x0000014002007836 */ /* 0x000fe20000000000 */
[----:B------:R-:W-:-:S04]  /*42c0*/  @P0 R2UR UR4, R4 ;  /* 0x00000000040402ca */ /* 0x000fc800000e0000 */
[----:B------:R-:W-:-:S04]  /*42d0*/  PRMT R0, RZ, 0x654, R0 ;  /* 0x00000654ff007816 */ /* 0x000fc80000000000 */
[----:B------:R1:W-:Y:S03]  /*42e0*/  SYNCS.ARRIVE.TRANS64.RED.A1T0 RZ, [R0+URZ], RZ ;  /* 0x000000ff00ff79a7 */ /* 0x0003e600081004ff */
[----:B------:R-:W-:Y:S02]  /*42f0*/  @UP3 UMOV UR45, UR5 ;  /* 0x00000005002d3c82 */ /* 0x000fe40008000000 */
[----:B------:R-:W-:Y:S01]  /*4300*/  @UP3 UMOV UR43, UR4 ;  /* 0x00000004002b3c82 */ /* 0x000fe20008000000 */
[----:B------:R-:W-:Y:S05]  /*4310*/  BRA.U !UP5, `(.L_x_77) ;  /* 0x000000010dd07547 */ /* 0x000fea000b800000 */
[----:B------:R-:W2:Y:S01]  /*4320*/  LDCU.128 UR16, c[0x0][0xf10] ;  /* 0x0001e200ff1077ac */ /* 0x000ea20008000c00 */
[----:B------:R-:W3:Y:S01]  /*4330*/  LDCU UR12, c[0x0][0xf20] ;  /* 0x0001e400ff0c77ac */ /* 0x000ee20008000800 */
[----:B------:R-:W4:Y:S01]  /*4340*/  LDCU UR22, c[0x0][0xf0c] ;  /* 0x0001e180ff1677ac */ /* 0x000f220008000800 */
[----:B------:R-:W1:Y:S01]  /*4350*/  LDCU.64 UR8, c[0x0][0xf28] ;  /* 0x0001e500ff0877ac */ /* 0x000e620008000a00 */
[----:B--2---:R-:W-:Y:S02]  /*4360*/  UIMAD.WIDE.U32 UR6, UR47, UR19, URZ ;  /* 0x000000132f0672a5 */ /* 0x004fe4000f8e00ff */
[----:B------:R-:W-:Y:S02]  /*4370*/  UIMAD.WIDE.U32 UR4, UR48, UR16, URZ ;  /* 0x00000010300472a5 */ /* 0x000fe4000f8e00ff */
[----:B------:R-:W-:Y:S02]  /*4380*/  UISETP.NE.AND UP0, UPT, UR18, 0x1, UPT ;  /* 0x000000011200788c */ /* 0x000fe4000bf05270 */
[----:B------:R-:W-:Y:S01]  /*4390*/  UIMAD.WIDE.U32 UR20, UR43, UR19, URZ ;  /* 0x000000132b1472a5 */ /* 0x000fe2000f8e00ff */
[----:B------:R-:W-:-:S02]  /*43a0*/  UMOV UR6, UR7 ;  /* 0x0000000700067c82 */ /* 0x000fc40008000000 */
[----:B------:R-:W-:Y:S01]  /*43b0*/  UMOV UR4, UR5 ;  /* 0x0000000500047c82 */ /* 0x000fe20008000000 */
[----:B---3--:R-:W-:Y:S02]  /*43c0*/  USHF.R.U32.HI UR6, URZ, UR12, UR6 ;  /* 0x0000000cff067299 */ /* 0x008fe40008011606 */
[----:B----4-:R-:W-:Y:S02]  /*43d0*/  UISETP.NE.AND UP1, UPT, UR22, 0x1, UPT ;  /* 0x000000011600788c */ /* 0x010fe4000bf25270 */
[----:B------:R-:W-:Y:S02]  /*43e0*/  USHF.R.U32.HI UR4, URZ, UR17, UR4 ;  /* 0x00000011ff047299 */ /* 0x000fe40008011604 */
[----:B------:R-:W-:Y:S02]  /*43f0*/  USEL UR5, UR47, UR6, !UP0 ;  /* 0x000000062f057287 */ /* 0x000fe4000c000000 */
[----:B------:R-:W-:Y:S02]  /*4400*/  USEL UR6, UR48, UR4, !UP1 ;  /* 0x0000000430067287 */ /* 0x000fe4000c800000 */
[----:B-1----:R-:W-:Y:S01]  /*4410*/  UIMAD.WIDE.U32 UR10, UR5, UR8, URZ ;  /* 0x00000008050a72a5 */ /* 0x002fe2000f8e00ff */
[----:B------:R-:W-:Y:S01]  /*4420*/  UMOV UR4, UR21 ;  /* 0x0000001500047c82 */ /* 0x000fe20008000000 */
[----:B------:R-:W-:-:S02]  /*4430*/  UIMAD.WIDE.U32 UR14, UR45, UR16, URZ ;  /* 0x000000102d0e72a5 */ /* 0x000fc4000f8e00ff */
        /* <DEDUP_REMOVED lines=34> */
.L_x_77:
[----:B------:R-:W2:Y:S02]  /*4660*/  LDCU UR4, c[0x0][0xf30] ;  /* 0x0001e600ff0477ac */ /* 0x000ea40008000800 */
[----:B--2---:R-:W-:-:S09]  /*4670*/  UISETP.NE.AND UP0, UPT, UR4, 0x1, UPT ;  /* 0x000000010400788c */ /* 0x004fd2000bf05270 */
[----:B------:R-:W-:Y:S05]  /*4680*/  BRA.U UP0, `(.L_x_78) ;  /* 0x00000001003c7547 */ /* 0x000fea000b800000 */
[----:B------:R-:W2:Y:S01]  /*4690*/  LDCU.128 UR8, c[0x0][0xf10] ;  /* 0x0001e200ff0877ac */ /* 0x000ea20008000c00 */
[----:B------:R-:W3:Y:S01]  /*46a0*/  LDCU UR12, c[0x0][0xf0c] ;  /* 0x0001e180ff0c77ac */ /* 0x000ee20008000800 */
[----:B------:R-:W4:Y:S01]  /*46b0*/  LDCU UR14, c[0x0][0xf20] ;  /* 0x0001e400ff0e77ac */ /* 0x000f220008000800 */
[----:B--2---:R-:W-:Y:S02]  /*46c0*/  UIMAD.WIDE.U32 UR6, UR45, UR8, URZ ;  /* 0x000000082d0672a5 */ /* 0x004fe4000f8e00ff */
[----:B------:R-:W-:Y:S02]  /*46d0*/  UIMAD.WIDE.U32 UR4, UR43, UR11, URZ ;  /* 0x0000000b2b0472a5 */ /* 0x000fe4000f8e00ff */
[----:B---3--:R-:W-:Y:S02]  /*46e0*/  UISETP.NE.AND UP0, UPT, UR12, 0x1, UPT ;  /* 0x000000010c00788c */ /* 0x008fe4000bf05270 */
[----:B------:R-:W-:Y:S01]  /*46f0*/  UISETP.NE.AND UP1, UPT, UR10, 0x1, UPT ;  /* 0x000000010a00788c */ /* 0x000fe2000bf25270 */
[----:B------:R-:W-:-:S02]  /*4700*/  UMOV UR6, UR7 ;  /* 0x0000000700067c82 */ /* 0x000fc40008000000 */
[----:B------:R-:W-:Y:S01]  /*4710*/  UMOV UR4, UR5 ;  /* 0x0000000500047c82 */ /* 0x000fe20008000000 */
[----:B------:R-:W-:Y:S02]  /*4720*/  USHF.R.U32.HI UR9, URZ, UR9, UR6 ;  /* 0x00000009ff097299 */ /* 0x000fe40008011606 */
[----:B----4-:R-:W-:Y:S02]  /*4730*/  USHF.R.U32.HI UR4, URZ, UR14, UR4 ;  /* 0x0000000eff047299 */ /* 0x010fe40008011604 */
[----:B------:R-:W-:Y:S02]  /*4740*/  USEL UR5, UR45, UR9, !UP0 ;  /* 0x000000092d057287 */ /* 0x000fe4000c000000 */
[----:B------:R-:W-:-:S04]  /*4750*/  USEL UR4, UR43, UR4, !UP1 ;  /* 0x000000042b047287 */ /* 0x000fc8000c800000 */
[----:B------:R-:W-:-:S04]  /*4760*/  UIADD3 UR4, UPT, UPT, UR5, -UR4, URZ ;  /* 0x8000000405047290 */ /* 0x000fc8000fffe0ff */
[----:B------:R-:W-:-:S12]  /*4770*/  UIMAD UR43, UR4, UR10, UR43 ;  /* 0x0000000a042b72a4 */ /* 0x000fd8000f8e022b */
.L_x_78:
[----:B------:R-:W2:Y:S01]  /*4780*/  LDCU UR4, c[0x0][0x38c] ;  /* 0x00007180ff0477ac */ /* 0x000ea20008000800 */
[----:B------:R-:W-:Y:S02]  /*4790*/  PLOP3.LUT P1, PT, PT, PT, PT, 0x80, 0x8 ;  /* 0x000000000008781c */ /* 0x000fe40003f2f070 */
[----:B------:R-:W-:Y:S01]  /*47a0*/  SHF.L.U32 R2, R10, 0x1f, RZ ;  /* 0x0000001f0a027819 */ /* 0x000fe200000006ff */
[----:B------:R-:W-:Y:S02]  /*47b0*/  ULEA UR44, UR46, UR27, 0x3 ;  /* 0x0000001b2e2c7291 */ /* 0x000fe4000f8e18ff */
[----:B------:R-:W-:Y:S02]  /*47c0*/  ULEA UR28, UR46, UR13, 0x6 ;  /* 0x0000000d2e1c7291 */ /* 0x000fe4000f8e30ff */
[----:B--2---:R-:W-:-:S06]  /*47d0*/  UISETP.GE.AND UP0, UPT, UR4, 0x1, UPT ;  /* 0x000000010400788c */ /* 0x004fcc000bf06270 */
[----:B------:R-:W-:-:S05]  /*47e0*/  PLOP3.LUT P0, PT, PT, PT, UP0, 0x80, 0x8 ;  /* 0x000000000008781c */ /* 0x000fca0003f0f008 */
[----:B------:R-:W-:-:S08]  /*47f0*/  @UP0 ULEA UR4, UR24, UR27, 0x3 ;  /* 0x0000001b18040291 */ /* 0x000fd0000f8e18ff */
[----:B-1----:R-:W-:-:S04]  /*4800*/  @P0 SHF.L.U32 R0, R3, 0x1f, RZ ;  /* 0x0000001f03000819 */ /* 0x002fc800000006ff */
[----:B------:R1:W2:Y:S01]  /*4810*/  @P0 SYNCS.PHASECHK.TRANS64.TRYWAIT P1, [UR4], R0 ;  /* 0x00000000ff0005a7 */ /* 0x0002a20008021104 */
[----:B------:R-:W-:-:S04]  /*4820*/  ULEA.HI UR4, UR26, UR26, URZ, 0x1 ;  /* 0x0000001a1a047291 */ /* 0x000fc8000f8f08ff */
[----:B------:R-:W-:-:S04]  /*4830*/  ULOP3.LUT UR4, UR4, 0x7ffffffe, URZ, 0xc0, !UPT ;  /* 0x7ffffffe04047892 */ /* 0x000fc8000f8ec0ff */
[----:B------:R-:W-:-:S04]  /*4840*/  UIADD3 UR4, UPT, UPT, -UR4, UR26, URZ ;  /* 0x0000001a04047290 */ /* 0x000fc8000fffe1ff */
[----:B------:R-:W-:Y:S01]  /*4850*/  ULEA UR35, UR4, UR53, 0x1 ;  /* 0x0000003504237291 */ /* 0x000fe2000f8e08ff */
[----:B------:R-:W3:Y:S02]  /*4860*/  SYNCS.PHASECHK.TRANS64.TRYWAIT P0, [UR44+0x160], R2 ;  /* 0x00016002ff0075a7 */ /* 0x000ee4000800112c */
[----:B-123--:R-:W-:Y:S09]  /*4870*/  @!P0 BRA `(.L_x_79) ;  /* 0x0000007800648947 */ /* 0x00eff20003800000 */
.L_x_207:
[----:B------:R-:W-:Y:S01]  /*4880*/  IADD3 R9, PT, PT, R9, 0x1, RZ ;  /* 0x0000000109097810 */ /* 0x000fe20007ffe0ff */
[----:B------:R-:W-:Y:S06]  /*4890*/  BRA.U !UP0, `(.L_x_80) ;  /* 0x0000000108f87547 */ /* 0x000fec000b800000 */
[----:B------:R-:W-:Y:S02]  /*48a0*/  UIADD3 UR37, UPT, UPT, UR35, 0x4, URZ ;  /* 0x0000000423257890 */ /* 0x000fe4000fffe0ff */
[----:B------:R-:W-:Y:S02]  /*48b0*/  USHF.R.U32.HI UR5, URZ, 0x1a, UR35 ;  /* 0x0000001aff057899 */ /* 0x000fe40008011623 */
[----:B------:R-:W-:Y:S02]  /*48c0*/  USHF.R.U32.HI UR4, URZ, 0x1a, UR37 ;  /* 0x0000001aff047899 */ /* 0x000fe40008011625 */
[----:B------:R-:W-:Y:S02]  /*48d0*/  ULOP3.LUT UR5, UR5, 0x30, URZ, 0xc0, !UPT ;  /* 0x0000003005057892 */ /* 0x000fe4000f8ec0ff */
[----:B------:R-:W-:Y:S02]  /*48e0*/  ULOP3.LUT UR4, UR4, 0x30, URZ, 0xc0, !UPT ;  /* 0x0000003004047892 */ /* 0x000fe4000f8ec0ff */
[----:B------:R-:W-:-:S02]  /*48f0*/  ULOP3.LUT UR5, UR5, 0x480, URZ, 0xfc, !UPT ;  /* 0x0000048005057892 */ /* 0x000fc4000f8efcff */
[----:B------:R-:W-:Y:S01]  /*4900*/  ULOP3.LUT UR4, UR4, 0x480, URZ, 0xfc, !UPT ;  /* 0x0000048004047892 */ /* 0x000fe2000f8efcff */
[----:B------:R-:W-:Y:S01]  /*4910*/  UMOV UR25, URZ ;  /* 0x000000ff00197c82 */ /* 0x000fe20008000000 */
[----:B------:R-:W-:Y:S01]  /*4920*/  UMOV UR23, UR51 ;  /* 0x0000003300177c82 */ /* 0x000fe20008000000 */
[----:B------:R-:W-:Y:S01]  /*4930*/  UMOV UR22, UR49 ;  /* 0x0000003100167c82 */ /* 0x000fe20008000000 */
[----:B------:R-:W-:Y:S01]  /*4940*/  UMOV UR12, UR24 ;  /* 0x00000018000c7c82 */ /* 0x000fe20008000000 */
[----:B------:R-:W-:Y:S02]  /*4950*/  UPRMT UR33, UR5, 0x5410, UR52 ;  /* 0x0000541005217896 */ /* 0x000fe40008000034 */
[----:B------:R-:W-:Y:S01]  /*4960*/  UPRMT UR31, UR4, 0x5410, UR50 ;  /* 0x00005410041f7896 */ /* 0x000fe20008000032 */
[----:B------:R-:W-:Y:S01]  /*4970*/  UMOV UR32, URZ ;  /* 0x000000ff00207c82 */ /* 0x000fe20008000000 */
[----:B------:R-:W-:-:S10]  /*4980*/  UMOV UR30, URZ ;  /* 0x000000ff001e7c82 */ /* 0x000fd40008000000 */
.L_x_83:
[----:B------:R-:W-:Y:S02]  /*4990*/  UIADD3 UR23, UPT, UPT, UR23, 0x1, URZ ;  /* 0x0000000117177890 */ /* 0x000fe4000fffe0ff */
[----:B--2---:R-:W-:Y:S02]  /*49a0*/  ULEA UR7, UR12, UR27, 0x3 ;  /* 0x0000001b0c077291 */ /* 0x004fe4000f8e18ff */
[----:B------:R-:W-:Y:S01]  /*49b0*/  UISETP.NE.AND UP2, UPT, UR23, URZ, UPT ;  /* 0x000000ff1700728c */ /* 0x000fe2000bf45270 */
[----:B---3--:R-:W-:Y:S10]  /*49c0*/  @P1 BRA `(.L_x_81) ;  /* 0x00000000000c1947 */ /* 0x008ff40003800000 */
[----:B-1----:R-:W-:Y:S04]  /*49d0*/  SHF.L.U32 R2, R3, 0x1f, RZ ;  /* 0x0000001f03027819 */ /* 0x002fe800000006ff */
[----:B------:R-:W1:Y:S02]  /*49e0*/  SYNCS.PHASECHK.TRANS64.TRYWAIT P0, [UR7], R2 ;  /* 0x00000002ff0075a7 */ /* 0x000e640008001107 */
[----:B-1----:R-:W-:Y:S05]  /*49f0*/  @!P0 BRA `(.L_x_82) ;  /* 0x00000078001c8947 */ /* 0x002fea0003800000 */
.L_x_81:
[----:B------:R-:W-:Y:S01]  /*4a00*/  UISETP.NE.AND UP0, UPT, UR22, 0x1, UPT ;  /* 0x000000011600788c */ /* 0x000fe2000bf05270 */
[----:B------:R-:W-:Y:S01]  /*4a10*/  PLOP3.LUT P1, PT, PT, PT, PT, 0x80, 0x8 ;  /* 0x000000000008781c */ /* 0x000fe20003f2f070 */
[----:B------:R-:W-:Y:S02]  /*4a20*/  UIADD3 UR4, UPT, UPT, UR12, 0x1, URZ ;  /* 0x000000010c047890 */ /* 0x000fe4000fffe0ff */
[----:B------:R-:W-:Y:S02]  /*4a30*/  ULEA UR10, UR12, UR40, 0x6 ;  /* 0x000000280c0a7291 */ /* 0x000fe4000f8e30ff */
[----:B------:R-:W-:Y:S01]  /*4a40*/  UISETP.NE.AND UP1, UPT, UR4, 0xf, UPT ;  /* 0x0000000f0400788c */ /* 0x000fe2000bf25270 */
[----:B------:R-:W-:Y:S01]  /*4a50*/  PLOP3.LUT P0, PT, PT, PT, UP0, 0x80, 0x8 ;  /* 0x000000000008781c */ /* 0x000fe20003f0f008 */
[----:B------:R-:W-:Y:S02]  /*4a60*/  ULEA UR8, UR12, UR41, 0x6 ;  /* 0x000000290c087291 */ /* 0x000fe4000f8e30ff */
[----:B------:R-:W-:Y:S02]  /*4a70*/  USEL UR5, URZ, 0x1, UP1 ;  /* 0x00000001ff057887 */ /* 0x000fe40008800000 */
[----:B------:R-:W-:Y:S02]  /*4a80*/  USEL UR24, UR4, URZ, UP1 ;  /* 0x000000ff04187287 */ /* 0x000fe40008800000 */
[----:B------:R-:W-:Y:S02]  /*4a90*/  ULEA UR6, UR12, UR39, 0x8 ;  /* 0x000000270c067291 */ /* 0x000fe4000f8e40ff */
[----:B------:R-:W-:Y:S01]  /*4aa0*/  @UP0 ULEA UR4, UR24, UR27, 0x3 ;  /* 0x0000001b18040291 */ /* 0x000fe2000f8e18ff */
[----:B------:R-:W-:Y:S01]  /*4ab0*/  LOP3.LUT R3, R3, UR5, RZ, 0x3c, !PT ;  /* 0x0000000503037c12 */ /* 0x000fe2000f8e3cff */
[----:B------:R-:W-:Y:S02]  /*4ac0*/  UIADD3 UR20, UPT, UPT, UR10, 0x20, URZ ;  /* 0x000000200a147890 */ /* 0x000fe4000fffe0ff */
[----:B------:R-:W-:Y:S01]  /*4ad0*/  UISETP.NE.U32.AND UP0, UPT, UR25, URZ, UPT ;  /* 0x000000ff1900728c */ /* 0x000fe2000bf05070 */
[----:B-1----:R-:W-:Y:S01]  /*4ae0*/  @P0 SHF.L.U32 R0, R3, 0x1f, RZ ;  /* 0x0000001f03000819 */ /* 0x002fe200000006ff */
[----:B------:R-:W-:Y:S02]  /*4af0*/  UIADD3 UR18, UPT, UPT, UR8, 0x20, URZ ;  /* 0x0000002008127890 */ /* 0x000fe4000fffe0ff */
[----:B------:R-:W-:Y:S01]  /*4b00*/  UIADD3 UR16, UPT, UPT, UR6, 0x2, URZ ;  /* 0x0000000206107890 */ /* 0x000fe2000fffe0ff */
[----:B------:R2:W3:Y:S01]  /*4b10*/  @P0 SYNCS.PHASECHK.TRANS64.TRYWAIT P1, [UR4], R0 ;  /* 0x00000000ff0005a7 */ /* 0x0004e20008021104 */
[----:B------:R-:W-:Y:S02]  /*4b20*/  ULEA UR4, UR12, UR38, 0x9 ;  /* 0x000000260c047291 */ /* 0x000fe4000f8e48ff */
[----:B------:R-:W-:Y:S02]  /*4b30*/  UIADD3 UR26, UPT, UPT, UR7, 0x78, URZ ;  /* 0x00000078071a7890 */ /* 0x000fe4000fffe0ff */
[----:B------:R-:W-:Y:S02]  /*4b40*/  UIADD3 UR14, UPT, UPT, UR4, 0x2, URZ ;  /* 0x00000002040e7890 */ /* 0x000fe4000fffe0ff */
[----:B------:R-:W-:Y:S01]  /*4b50*/  UIADD3 UR22, UPT, UPT, UR22, -0x1, URZ ;  /* 0xffffffff16167890 */ /* 0x000fe2000fffe0ff */
[----:B------:R-:W-:Y:S01]  /*4b60*/  UMOV UR11, 0x4008 ;  /* 0x00004008000b7882 */ /* 0x000fe20000000000 */
[----:B------:R-:W-:Y:S01]  /*4b70*/  UMOV UR21, 0x4008 ;  /* 0x0000400800157882 */ /* 0x000fe20000000000 */
[----:B------:R2:W-:Y:S01]  /*4b80*/  UTCCP.T.S.4x32dp128bit tmem[UR13+0x80], gdesc[UR10] ;  /* 0x0000800a0d0079e7 */ /* 0x0005e20009100000 */
[----:B------:R2:W-:Y:S01]  /*4b90*/  UTCCP.T.S.4x32dp128bit tmem[UR13+0x84], gdesc[UR20] ;  /* 0x000084140d0079e7 */ /* 0x0005e20009100000 */
[----:B------:R-:W-:Y:S01]  /*4ba0*/  UMOV UR9, 0x4008 ;  /* 0x0000400800097882 */ /* 0x000fe20000000000 */
[----:B------:R-:W-:Y:S01]  /*4bb0*/  UMOV UR19, 0x4008 ;  /* 0x0000400800137882 */ /* 0x000fe20000000000 */
[----:B------:R2:W-:Y:S01]  /*4bc0*/  UTCCP.T.S.4x32dp128bit tmem[UR13+0x88], gdesc[UR8] ;  /* 0x000088080d0079e7 */ /* 0x0005e20009100000 */
[----:B------:R2:W-:Y:S01]  /*4bd0*/  UTCCP.T.S.4x32dp128bit tmem[UR13+0x8c], gdesc[UR18] ;  /* 0x00008c120d0079e7 */ /* 0x0005e20009100000 */
[----:B------:R-:W-:Y:S01]  /*4be0*/  UMOV UR7, 0x80004020 ;  /* 0x8000402000077882 */ /* 0x000fe20000000000 */
[----:B------:R-:W-:Y:S01]  /*4bf0*/  UMOV UR5, 0x80004020 ;  /* 0x8000402000057882 */ /* 0x000fe20000000000 */
[----:B------:R-:W-:Y:S01]  /*4c00*/  UMOV UR17, 0x80004020 ;  /* 0x8000402000117882 */ /* 0x000fe20000000000 */
[----:B------:R2:W-:Y:S01]  /*4c10*/  UTCOMMA.4X gdesc[UR4], gdesc[UR6], tmem[UR28], tmem[UR32], idesc[UR33], tmem[UR34], UP0 ;  /* 0x80222006040075ea */ /* 0x0005e2000800001c */
[----:B------:R-:W-:Y:S01]  /*4c20*/  UMOV UR15, 0x80004020 ;  /* 0x80004020000f7882 */ /* 0x000fe20000000000 */
[----:B------:R-:W-:Y:S01]  /*4c30*/  UMOV UR25, 0x1 ;  /* 0x0000000100197882 */ /* 0x000fe20000000000 */
[----:B------:R2:W-:Y:S01]  /*4c40*/  UTCOMMA.4X gdesc[UR14], gdesc[UR16], tmem[UR28], tmem[UR30], idesc[UR31], tmem[UR36], UPT ;  /* 0x80241e100e0075ea */ /* 0x0005e2000b80001c */
[----:B------:R2:W-:Y:S01]  /*4c50*/  UTCBAR.MULTICAST [UR26], URZ, UR29 ;  /* 0x000000ff1a0073e9 */ /* 0x0005e2000800081d */
[----:B------:R-:W-:Y:S01]  /*4c60*/  UMOV UR12, UR24 ;  /* 0x00000018000c7c82 */ /* 0x000fe20008000000 */
[----:B------:R-:W-:Y:S05]  /*4c70*/  BRA.U UP2, `(.L_x_83) ;  /* 0xfffffffd02447547 */ /* 0x000fea000b83ffff */
.L_x_80:
[----:B--2---:R-:W-:Y:S01]  /*4c80*/  UIADD3 UR5, UPT, UPT, UR44, 0x150, URZ ;  /* 0x000001502c057890 */ /* 0x004fe2000fffe0ff */
[----:B------:R-:W-:Y:S01]  /*4c90*/  R2UR UR6, R94 ;  /* 0x000000005e0672ca */ /* 0x000fe200000e0000 */
[----:B------:R-:W-:Y:S01]  /*4ca0*/  UIADD3 UR4, UPT, UPT, UR46, 0x1, URZ ;  /* 0x000000012e047890 */ /* 0x000fe2000fffe0ff */
[----:B------:R-:W-:-:S03]  /*4cb0*/  ISETP.NE.AND P0, PT, R9, 0x2, PT ;  /* 0x000000020900780c */ /* 0x000fc60003f05270 */
[----:B------:R-:W-:Y:S01]  /*4cc0*/  UISETP.NE.AND UP0, UPT, UR4, 0x2, UPT ;  /* 0x000000020400788c */ /* 0x000fe2000bf05270 */
[----:B-1----:R-:W-:Y:S02]  /*4cd0*/  SEL R0, RZ, 0x1, P0 ;  /* 0x00000001ff007807 */ /* 0x002fe40000000000 */
[----:B------:R1:W-:Y:S01]  /*4ce0*/  UTCBAR [UR5], URZ ;  /* 0x000000ff050073e9 */ /* 0x0003e200080000ff */
[----:B------:R-:W-:Y:S01]  /*4cf0*/  SEL R9, R9, RZ, P0 ;  /* 0x000000ff09097207 */ /* 0x000fe20000000000 */
[----:B------:R-:W-:Y:S01]  /*4d00*/  USEL UR46, UR4, URZ, UP0 ;  /* 0x000000ff042e7287 */ /* 0x000fe20008000000 */
[----:B------:R-:W-:Y:S02]  /*4d10*/  LOP3.LUT R8, R8, R0, RZ, 0x3c, !PT ;  /* 0x0000000008087212 */ /* 0x000fe400078e3cff */
[----:B------:R-:W-:Y:S02]  /*4d20*/  UIADD3 UR26, UPT, UPT, UR43, UR6, URZ ;  /* 0x000000062b1a7290 */ /* 0x000fe4000fffe0ff */
[----:B------:R-:W-:-:S06]  /*4d30*/  USEL UR6, URZ, 0x1, UP0 ;  /* 0x00000001ff067887 */ /* 0x000fcc0008000000 */
[----:B------:R-:W-:Y:S01]  /*4d40*/  LOP3.LUT R10, R10, UR6, RZ, 0x3c, !PT ;  /* 0x000000060a0a7c12 */ /* 0x000fe2000f8e3cff */
[----:B------:R-:W-:Y:S06]  /*4d50*/  BRA.U UP3, `(.L_x_84) ;  /* 0xfffffff5030c7547 */ /* 0x000fec000b83ffff */
[----:B------:R-:W2:Y:S01]  /*4d60*/  S2UR UR7, SR_CgaCtaId ;  /* 0x00000000000779c3 */ /* 0x000ea20000008800 */
[----:B------:R-:W-:Y:S01]  /*4d70*/  ELECT P0, URZ, PT ;  /* 0x0000000000ff782f */ /* 0x000fe20003800000 */
[----:B------:R-:W-:Y:S01]  /*4d80*/  IMAD.MOV.U32 R0, RZ, RZ, 0x1 ;  /* 0x00000001ff007424 */ /* 0x000fe200078e00ff */
[----:B------:R-:W-:Y:S01]  /*4d90*/  UIADD3 UR27, UPT, UPT, UR27, 0x160, URZ ;  /* 0x000001601b1b7890 */ /* 0x000fe2000fffe0ff */
[----:B------:R-:W-:Y:S01]  /*4da0*/  SHF.L.U32 R2, R10, 0x1f, RZ ;  /* 0x0000001f0a027819 */ /* 0x000fe200000006ff */
[----:B------:R-:W-:-:S03]  /*4db0*/  UMOV UR4, 0x40 ;  /* 0x0000004000047882 */ /* 0x000fc60000000000 */
[----:B------:R-:W-:Y:S01]  /*4dc0*/  UVIRTCOUNT.DEALLOC.SMPOOL 0x80 ;  /* 0x000000800000784c */ /* 0x000fe20000000000 */
[----:B--2---:R-:W-:Y:S02]  /*4dd0*/  ULEA UR7, UR7, UR4, 0x18 ;  /* 0x0000000407077291 */ /* 0x004fe4000f8ec0ff */
[----:B------:R-:W-:-:S07]  /*4de0*/  ULEA UR4, UR46, UR27, 0x3 ;  /* 0x0000001b2e047291 */ /* 0x000fce000f8e18ff */
[----:B------:R2:W-:Y:S02]  /*4df0*/  @P0 STS.U8 [UR7+0x1c], R0 ;  /* 0x00001c00ff000988 */ /* 0x0005e40008000007 */
[----:B------:R-:W4:Y:S02]  /*4e00*/  SYNCS.PHASECHK.TRANS64.TRYWAIT P0, [UR4], R2 ;  /* 0x00000002ff0075a7 */ /* 0x000f240008001104 */
[----:B--2-4-:R-:W-:Y:S05]  /*4e10*/  @!P0 BRA `(.L_x_85) ;  /* 0x00000074002c8947 */ /* 0x014fea0003800000 */
.L_x_210:
[----:B------:R-:W-:-:S04]  /*4e20*/  UIADD3 UR4, UPT, UPT, UR46, 0x1, URZ ;  /* 0x000000012e047890 */ /* 0x000fc8000fffe0ff */
[----:B------:R-:W-:-:S04]  /*4e30*/  UISETP.NE.AND UP0, UPT, UR4, 0x2, UPT ;  /* 0x000000020400788c */ /* 0x000fc8000bf05270 */
[----:B-1----:R-:W-:Y:S02]  /*4e40*/  USEL UR5, URZ, 0x1, UP0 ;  /* 0x00000001ff057887 */ /* 0x002fe40008000000 */
[----:B------:R-:W-:-:S04]  /*4e50*/  USEL UR4, UR4, URZ, UP0 ;  /* 0x000000ff04047287 */ /* 0x000fc80008000000 */
[----:B------:R-:W-:Y:S01]  /*4e60*/  ULEA UR4, UR4, UR27, 0x3 ;  /* 0x0000001b04047291 */ /* 0x000fe2000f8e18ff */
[----:B--2---:R-:W-:-:S04]  /*4e70*/  LOP3.LUT R2, R10, UR5, RZ, 0x3c, !PT ;  /* 0x000000050a027c12 */ /* 0x004fc8000f8e3cff */
[----:B------:R-:W-:-:S04]  /*4e80*/  SHF.L.U32 R2, R2, 0x1f, RZ ;  /* 0x0000001f02027819 */ /* 0x000fc800000006ff */
[----:B------:R-:W1:Y:S02]  /*4e90*/  SYNCS.PHASECHK.TRANS64.TRYWAIT P0, [UR4], R2 ;  /* 0x00000002ff0075a7 */ /* 0x000e640008001104 */
[----:B-1----:R-:W-:Y:S05]  /*4ea0*/  @!P0 BRA `(.L_x_86) ;  /* 0x0000007400208947 */ /* 0x002fea0003800000 */
.L_x_212:
[----:B------:R-:W-:Y:S01]  /*4eb0*/  NOP ;  /* 0x0000000000007918 */ /* 0x000fe20000000000 */
[----:B-1----:R-:W1:Y:S01]  /*4ec0*/  LDS R0, [UR7+0x14] ;  /* 0x00001407ff007984 */ /* 0x002e620008000800 */
[----:B------:R-:W-:Y:S01]  /*4ed0*/  ULOP3.LUT UR4, UR13, 0xffff, URZ, 0xc0, !UPT ;  /* 0x0000ffff0d047892 */ /* 0x000fe2000f8ec0ff */
[----:B------:R-:W-:Y:S01]  /*4ee0*/  UMOV UR5, 0xffff ;  /* 0x0000ffff00057882 */ /* 0x000fe20000000000 */
[----:B------:R-:W-:Y:S02]  /*4ef0*/  UMOV UR6, 0x1 ;  /* 0x0000000100067882 */ /* 0x000fe40000000000 */
[----:B------:R-:W-:-:S04]  /*4f00*/  USHF.R.U32.HI UR4, URZ, 0x5, UR4 ;  /* 0x00000005ff047899 */ /* 0x000fc80008011604 */
[----:B------:R-:W-:Y:S02]  /*4f10*/  USHF.L.U32 UR5, UR5, UR4, URZ ;  /* 0x0000000405057299 */ /* 0x000fe400080006ff */
[----:B------:R-:W-:-:S04]  /*4f20*/  USHF.L.U32 UR4, UR6, UR4, URZ ;  /* 0x0000000406047299 */ /* 0x000fc800080006ff */
[----:B-1----:R-:W-:-:S04]  /*4f30*/  LOP3.LUT R0, R0, UR5, RZ, 0xc0, !PT ;  /* 0x0000000500007c12 */ /* 0x002fc8000f8ec0ff */
[----:B------:R-:W-:-:S13]  /*4f40*/  ISETP.NE.AND P0, PT, R0, UR5, PT ;  /* 0x0000000500007c0c */ /* 0x000fda000bf05270 */
[----:B------:R-:W-:Y:S05]  /*4f50*/  @P0 BRA `(.L_x_87) ;  /* 0x0000000000580947 */ /* 0x000fea0003800000 */
[----:B------:R-:W1:Y:S02]  /*4f60*/  LDS R0, [UR7+0x18] ;  /* 0x00001807ff007984 */ /* 0x000e640008000800 */
[----:B-1----:R-:W-:-:S04]  /*4f70*/  LOP3.LUT R0, R0, UR4, RZ, 0xc0, !PT ;  /* 0x0000000400007c12 */ /* 0x002fc8000f8ec0ff */
[----:B------:R-:W-:-:S13]  /*4f80*/  ISETP.NE.AND P0, PT, R0, UR4, PT ;  /* 0x0000000400007c0c */ /* 0x000fda000bf05270 */
[----:B------:R-:W-:Y:S05]  /*4f90*/  @P0 BRA `(.L_x_88) ;  /* 0x00000000003c0947 */ /* 0x000fea0003800000 */
[----:B------:R-:W1:Y:S01]  /*4fa0*/  S2R R2, SR_LANEID ;  /* 0x0000000000027919 */ /* 0x000e620000000000 */
[----:B------:R-:W-:-:S06]  /*4fb0*/  ULOP3.LUT UR5, URZ, UR5, URZ, 0x33, !UPT ;  /* 0x00000005ff057292 */ /* 0x000fcc000f8e33ff */
[----:B------:R-:W-:-:S04]  /*4fc0*/  IMAD.U32 R0, RZ, RZ, UR5 ;  /* 0x00000005ff007e24 */ /* 0x000fc8000f8e00ff */
[----:B------:R2:W4:Y:S02]  /*4fd0*/  REDUX UR8, R0 ;  /* 0x00000000000873c4 */ /* 0x0005240000000000 */
[----:B------:R1:W-:Y:S01]  /*4fe0*/  UTCATOMSWS.AND URZ, UR5 ;  /* 0x0000000500ff79e3 */ /* 0x0003e20008000000 */
[----:B--2---:R-:W-:Y:S01]  /*4ff0*/  LOP3.LUT R0, RZ, UR4, RZ, 0x33, !PT ;  /* 0x00000004ff007c12 */ /* 0x004fe2000f8e33ff */
[----:B------:R-:W-:Y:S02]  /*5000*/  VOTEU.ANY UR4, UPT, PT ;  /* 0x0000000000047886 */ /* 0x000fe400038e0100 */
[----:B------:R-:W-:Y:S02]  /*5010*/  UFLO.U32 UR4, UR4 ;  /* 0x00000004000472bd */ /* 0x000fe400080e0000 */
[----:B------:R-:W2:Y:S04]  /*5020*/  REDUX UR6, R0 ;  /* 0x00000000000673c4 */ /* 0x000ea80000000000 */
[----:B-1----:R-:W-:-:S02]  /*5030*/  ISETP.EQ.U32.AND P0, PT, R2, UR4, PT ;  /* 0x0000000402007c0c */ /* 0x002fc4000bf02070 */
[----:B----4-:R-:W-:-:S11]  /*5040*/  MOV R2, UR8 ;  /* 0x0000000800027c02 */ /* 0x010fd60008000f00 */
[----:B------:R1:W-:Y:S01]  /*5050*/  @P0 ATOMS.AND RZ, [UR7+0x14], R2 ;  /* 0x00001402ffff098c */ /* 0x0003e2000a800007 */
[----:B--2---:R-:W-:-:S05]  /*5060*/  IMAD.U32 R0, RZ, RZ, UR6 ;  /* 0x00000006ff007e24 */ /* 0x004fca000f8e00ff */
[----:B------:R1:W-:Y:S01]  /*5070*/  @P0 ATOMS.AND RZ, [UR7+0x18], R0 ;  /* 0x00001800ffff098c */ /* 0x0003e2000a800007 */
[----:B------:R-:W-:Y:S05]  /*5080*/  BRA `(.L_x_89) ;  /* 0x0000000000147947 */ /* 0x000fea0003800000 */
.L_x_88:
[----:B------:R-:W-:Y:S02]  /*5090*/  MOV R2, 0x50b0 ;  /* 0x000050b000027802 */ /* 0x000fe40000000f00 */
[----:B---3-5:R-:W-:Y:S05]  /*50a0*/  CALL.REL.NOINC `($__internal_0_$__cuda_sm10x_tcgen05_guardrail_trap_col_being_dealloced_not_returned_by_alloc) ;  /* 0x0000007400ec7944 */ /* 0x028fea0003c00000 */
[----:B------:R-:W-:Y:S05]  /*50b0*/  BRA `(.L_x_89) ;  /* 0x0000000000087947 */ /* 0x000fea0003800000 */
.L_x_87:
[----:B------:R-:W-:Y:S02]  /*50c0*/  MOV R2, 0x50e0 ;  /* 0x000050e000027802 */ /* 0x000fe40000000f00 */
[----:B---3-5:R-:W-:Y:S05]  /*50d0*/  CALL.REL.NOINC `($__internal_2_$__cuda_sm10x_tcgen05_guardrail_trap_unallocated_columns_being_dealloced) ;  /* 0x0000007400f87944 */ /* 0x028fea0003c00000 */
.L_x_89:
[----:B------:R-:W-:Y:S01]  /*50e0*/  NOP ;  /* 0x0000000000007918 */ /* 0x000fe20000000000 */
[----:B------:R-:W-:Y:S05]  /*50f0*/  EXIT ;  /* 0x000000000000794d */ /* 0x000fea0003800000 */
.L_x_71:
[----:B------:R-:W-:-:S09]  /*5100*/  UISETP.NE.OR UP0, UPT, UR19, 0x3, !UP5 ;  /* 0x000000031300788c */ /* 0x000fd2000ef05670 */
[----:B------:R-:W-:Y:S05]  /*5110*/  BRA.U UP0, `(.L_x_90) ;  /* 0x0000001500607547 */ /* 0x000fea000b800000 */
[----:B------:R-:W1:Y:S01]  /*5120*/  LDCU UR37, c[0x0][0x370] ;  /* 0x00006e00ff2577ac */ /* 0x000e620008000800 */
[----:B------:R-:W2:Y:S01]  /*5130*/  LDC.64 R16, c[0x0][0x348] ;  /* 0x0000d200ff107b82 */ /* 0x000ea20000000a00 */
[----:B------:R-:W-:Y:S02]  /*5140*/  HFMA2 R13, -RZ, RZ, 0, 0 ;  /* 0x00000000ff0d7431 */ /* 0x000fe400000001ff */
[----:B------:R-:W-:Y:S01]  /*5150*/  IMAD.MOV.U32 R15, RZ, RZ, 0x1 ;  /* 0x00000001ff0f7424 */ /* 0x000fe200078e00ff */
[----:B------:R-:W1:Y:S01]  /*5160*/  LDCU.128 UR32, c[0x0][0xf10] ;  /* 0x0001e200ff2077ac */ /* 0x000e620008000c00 */
[----:B------:R-:W-:Y:S01]  /*5170*/  IMAD.MOV.U32 R14, RZ, RZ, RZ ;  /* 0x000000ffff0e7224 */ /* 0x000fe200078e00ff */
[----:B------:R-:W-:Y:S01]  /*5180*/  MOV R7, 0x1000 ;  /* 0x0000100000077802 */ /* 0x000fe20000000f00 */
[----:B------:R-:W3:Y:S01]  /*5190*/  LDCU UR31, c[0x0][0x374] ;  /* 0x00006e80ff1f77ac */ /* 0x000ee20008000800 */
[----:B------:R-:W4:Y:S01]  /*51a0*/  LDC.64 R2, c[0x0][0xc88] ;  /* 0x00032200ff027b82 */ /* 0x000f220000000a00 */
[----:B------:R-:W3:Y:S01]  /*51b0*/  LDCU UR15, c[0x0][0xf0c] ;  /* 0x0001e180ff0f77ac */ /* 0x000ee20008000800 */
[----:B------:R-:W3:Y:S06]  /*51c0*/  LDCU UR43, c[0x0][0xf20] ;  /* 0x0001e400ff2b77ac */ /* 0x000eec0008000800 */
[----:B------:R-:W2:Y:S01]  /*51d0*/  LDC.64 R4, c[0x0][0xc90] ;  /* 0x00032400ff047b82 */ /* 0x000ea20000000a00 */
[----:B------:R-:W3:Y:S01]  /*51e0*/  LDCU UR4, c[0x0][0xf30] ;  /* 0x0001e600ff0477ac */ /* 0x000ee20008000800 */
[----:B-1----:R-:W-:-:S02]  /*51f0*/  UIMAD.WIDE.U32 UR8, UR37, UR32, URZ ;  /* 0x00000020250872a5 */ /* 0x002fc4000f8e00ff */
[----:B---3--:R-:W-:Y:S01]  /*5200*/  UIMAD.WIDE.U32 UR6, UR31, UR35, URZ ;  /* 0x000000231f0672a5 */ /* 0x008fe2000f8e00ff */
[----:B------:R-:W-:Y:S01]  /*5210*/  UMOV UR29, 0x400 ;  /* 0x00000400001d7882 */ /* 0x000fe20000000000 */
[----:B------:R-:W-:-:S03]  /*5220*/  UPLOP3.LUT UP1, UPT, UPT, UPT, UPT, 0x40, 0x4 ;  /* 0x000000000004789c */ /* 0x000fc60003f2e870 */
[----:B------:R-:W-:Y:S01]  /*5230*/  UMOV UR8, UR9 ;  /* 0x0000000900087c82 */ /* 0x000fe20008000000 */
[----:B------:R-:W-:Y:S01]  /*5240*/  UISETP.GE.AND UP0, UPT, UR42, 0x1, UPT ;  /* 0x000000012a00788c */ /* 0x000fe2000bf06270 */
[----:B------:R-:W-:Y:S01]  /*5250*/  UMOV UR6, UR7 ;  /* 0x0000000700067c82 */ /* 0x000fe20008000000 */
[----:B------:R-:W-:Y:S01]  /*5260*/  UISETP.NE.AND UP4, UPT, UR42, 0x1, UPT ;  /* 0x000000012a00788c */ /* 0x000fe2000bf85270 */
[----:B------:R-:W1:Y:S01]  /*5270*/  LDCU.64 UR22, c[0x0][0xf28] ;  /* 0x0001e500ff1677ac */ /* 0x000e620008000a00 */
[----:B------:R-:W-:Y:S02]  /*5280*/  ULEA UR29, UR57, UR29, 0x18 ;  /* 0x0000001d391d7291 */ /* 0x000fe4000f8ec0ff */
[----:B------:R-:W-:Y:S02]  /*5290*/  UISETP.NE.AND UP6, UPT, UR15, 0x1, UPT ;  /* 0x000000010f00788c */ /* 0x000fe4000bfc5270 */
[----:B------:R-:W-:Y:S02]  /*52a0*/  UISETP.NE.AND UP5, UPT, UR34, 0x1, UPT ;  /* 0x000000012200788c */ /* 0x000fe4000bfa5270 */
[----:B------:R-:W-:-:S02]  /*52b0*/  USHF.R.U32.HI UR41, URZ, UR33, UR8 ;  /* 0x00000021ff297299 */ /* 0x000fc40008011608 */
[----:B------:R-:W-:Y:S02]  /*52c0*/  USHF.R.U32.HI UR40, URZ, UR43, UR6 ;  /* 0x0000002bff287299 */ /* 0x000fe40008011606 */
[----:B------:R-:W-:Y:S01]  /*52d0*/  UISETP.NE.AND UP3, UPT, UR4, 0x1, UPT ;  /* 0x000000010400788c */ /* 0x000fe2000bf65270 */
[----:B------:R-:W-:-:S10]  /*52e0*/  UMOV UR12, URZ ;  /* 0x000000ff000c7c82 */ /* 0x000fd40008000000 */
.L_x_101:
[C---:B------:R-:W-:Y:S02]  /*52f0*/  LEA R12, R14.reuse, UR29, 0x3 ;  /* 0x0000001d0e0c7c11 */ /* 0x040fe4000f8e18ff */
[----:B------:R-:W-:Y:S02]  /*5300*/  SHF.L.U32 R0, R13, 0x1f, RZ ;  /* 0x0000001f0d007819 */ /* 0x000fe400000006ff */
[----:B------:R-:W-:Y:S02]  /*5310*/  LEA R8, R14, UR29, 0x4 ;  /* 0x0000001d0e087c11 */ /* 0x000fe4000f8e20ff */
[----:B---3--:R-:W3:Y:S02]  /*5320*/  SYNCS.PHASECHK.TRANS64.TRYWAIT P0, [R12+URZ+0x130], R0 ;  /* 0x000130000c0075a7 */ /* 0x008ee400080011ff */
[----:B---3--:R-:W-:Y:S05]  /*5330*/  @!P0 BRA `(.L_x_91) ;  /* 0x0000007000148947 */ /* 0x008fea0003800000 */
.L_x_213:
[----:B------:R-:W1:Y:S01]  /*5340*/  LDS.128 R8, [R8+0x1a0] ;  /* 0x0001a00008087984 */ /* 0x000e620000000c00 */
[----:B------:R-:W-:Y:S01]  /*5350*/  UISETP.GE.AND UP0, UPT, UR42, 0x1, UPT ;  /* 0x000000012a00788c */ /* 0x000fe2000bf06270 */
[----:B------:R-:W-:Y:S01]  /*5360*/  @!PT LDS RZ, [RZ] ;  /* 0x00000000fffff984 */ /* 0x000fe20000000800 */
[----:B------:R-:W-:Y:S01]  /*5370*/  @!PT LDS RZ, [RZ] ;  /* 0x00000000fffff984 */ /* 0x000fe20000000800 */
[----:B------:R-:W-:Y:S01]  /*5380*/  @!PT LDS RZ, [RZ] ;  /* 0x00000000fffff984 */ /* 0x000fe20000000800 */
[----:B------:R-:W-:Y:S01]  /*5390*/  @!PT LDS RZ, [RZ] ;  /* 0x00000000fffff984 */ /* 0x000fe20000000800 */
[----:B------:R2:W-:Y:S06]  /*53a0*/  MEMBAR.ALL.CTA ;  /* 0x0000000000007992 */ /* 0x0005ec0000008000 */
[----:B--2---:R-:W2:Y:S01]  /*53b0*/  FENCE.VIEW.ASYNC.S ;  /* 0x00000000000073c6 */ /* 0x004ea20000000000 */
[----:B-1----:R-:W-:Y:S11]  /*53c0*/  LOP3.LUT P0, RZ, R10, 0x1, RZ, 0xc0, !PT ;  /* 0x000000010aff7812 */ /* 0x002ff6000780c0ff */
[----:B------:R-:W-:Y:S02]  /*53d0*/  @!UPT UIADD3 URZ, UPT, UPT, URZ, URZ, URZ ;  /* 0x000000fffffff290 */ /* 0x000fe4000fffe0ff */
[----:B--2---:R-:W-:Y:S01]  /*53e0*/  VOTEU.ANY UP2, P0 ;  /* 0x0000000000ff7886 */ /* 0x004fe20000040100 */
[----:B------:R-:W-:Y:S11]  /*53f0*/  PLOP3.LUT P0, PT, PT, PT, UP2, 0x80, 0x8 ;  /* 0x000000000008781c */ /* 0x000ff60003f0f028 */
[----:B------:R-:W-:Y:S02]  /*5400*/  @!UPT UIADD3 URZ, UPT, UPT, URZ, URZ, URZ ;  /* 0x000000fffffff290 */ /* 0x000fe4000fffe0ff */
[----:B---3--:R-:W-:Y:S02]  /*5410*/  @P0 SHF.R.U32.HI R0, RZ, 0x10, R9 ;  /* 0x00000010ff000819 */ /* 0x008fe40000011609 */
[----:B------:R-:W-:Y:S02]  /*5420*/  @P0 MOV R6, R8 ;  /* 0x0000000800060202 */ /* 0x000fe40000000f00 */
[----:B------:R-:W-:Y:S01]  /*5430*/  @P0 R2UR UR4, R0 ;  /* 0x00000000000402ca */ /* 0x000fe200000e0000 */
[----:B------:R-:W-:Y:S01]  /*5440*/  VIADD R0, R12, 0x140 ;  /* 0x000001400c007836 */ /* 0x000fe20000000000 */
[----:B------:R-:W-:Y:S02]  /*5450*/  @P0 LOP3.LUT R8, R9, 0xffff, RZ, 0xc0, !PT ;  /* 0x0000ffff09080812 */ /* 0x000fe400078ec0ff */
[----:B------:R-:W-:Y:S02]  /*5460*/  @P0 R2UR UR6, R6 ;  /* 0x00000000060602ca */ /* 0x000fe400000e0000 */
[----:B------:R-:W-:Y:S02]  /*5470*/  PRMT R0, RZ, 0x654, R0 ;  /* 0x00000654ff007816 */ /* 0x000fe40000000000 */
[----:B------:R-:W-:Y:S02]  /*5480*/  @P0 R2UR UR5, R8 ;  /* 0x00000000080502ca */ /* 0x000fe400000e0000 */
[----:B------:R1:W-:Y:S03]  /*5490*/  SYNCS.ARRIVE.TRANS64.RED.A1T0 RZ, [R0+URZ], RZ ;  /* 0x000000ff00ff79a7 */ /* 0x0003e600081004ff */
[----:B------:R-:W-:Y:S04]  /*54a0*/  @UP2 UMOV UR30, UR4 ;  /* 0x00000004001e2c82 */ /* 0x000fe80008000000 */
[----:B------:R-:W-:Y:S04]  /*54b0*/  @UP2 UMOV UR14, UR6 ;  /* 0x00000006000e2c82 */ /* 0x000fe80008000000 */
[----:B------:R-:W-:Y:S01]  /*54c0*/  @UP2 UMOV UR13, UR5 ;  /* 0x00000005000d2c82 */ /* 0x000fe20008000000 */
[----:B------:R-:W-:Y:S05]  /*54d0*/  BRA.U !UP0, `(.L_x_92) ;  /* 0x0000000108a47547 */ /* 0x000fea000b800000 */
[----:B------:R-:W-:Y:S02]  /*54e0*/  UIMAD.WIDE.U32 UR8, UR13, UR35, URZ ;  /* 0x000000230d0872a5 */ /* 0x000fe4000f8e00ff */
[----:B------:R-:W-:Y:S02]  /*54f0*/  UIMAD.WIDE.U32 UR10, UR14, UR32, URZ ;  /* 0x000000200e0a72a5 */ /* 0x000fe4000f8e00ff */
[----:B------:R-:W-:Y:S02]  /*5500*/  USEL UR4, UR31, UR40, !UP5 ;  /* 0x000000281f047287 */ /* 0x000fe4000e800000 */
[----:B------:R-:W-:Y:S02]  /*5510*/  USEL UR7, UR37, UR41, !UP6 ;  /* 0x0000002925077287 */ /* 0x000fe4000f000000 */
[----:B------:R-:W-:Y:S02]  /*5520*/  UIMAD.WIDE.U32 UR16, UR4, UR22, URZ ;  /* 0x00000016041072a5 */ /* 0x000fe4000f8e00ff */
[----:B------:R-:W-:Y:S01]  /*5530*/  UIMAD.WIDE.U32 UR18, UR7, UR22, URZ ;  /* 0x00000016071272a5 */ /* 0x000fe2000f8e00ff */
[----:B------:R-:W-:Y:S02]  /*5540*/  UMOV UR5, UR9 ;  /* 0x0000000900057c82 */ /* 0x000fe40008000000 */
[----:B------:R-:W-:Y:S03]  /*5550*/  USHF.R.U32.HI UR6, URZ, UR43, UR5 ;  /* 0x0000002bff067299 */ /* 0x000fe60008011605 */
[----:B------:R-:W-:Y:S01]  /*5560*/  UMOV UR5, UR11 ;  /* 0x0000000b00057c82 */ /* 0x000fe20008000000 */
[----:B------:R-:W-:Y:S02]  /*5570*/  USEL UR6, UR13, UR6, !UP5 ;  /* 0x000000060d067287 */ /* 0x000fe4000e800000 */
[----:B------:R-:W-:Y:S02]  /*5580*/  USHF.R.U32.HI UR8, URZ, UR33, UR5 ;  /* 0x00000021ff087299 */ /* 0x000fe40008011605 */
[----:B------:R-:W-:Y:S01]  /*5590*/  UIMAD.WIDE.U32 UR10, UR6, UR22, URZ ;  /* 0x00000016060a72a5 */ /* 0x000fe2000f8e00ff */
[----:B------:R-:W-:Y:S02]  /*55a0*/  UMOV UR5, UR17 ;  /* 0x0000001100057c82 */ /* 0x000fe40008000000 */
[----:B------:R-:W-:Y:S03]  /*55b0*/  @UP4 USHF.R.U32.HI UR4, URZ, UR23, UR5 ;  /* 0x00000017ff044299 */ /* 0x000fe60008011605 */
[----:B------:R-:W-:Y:S01]  /*55c0*/  UMOV UR5, UR19 ;  /* 0x0000001300057c82 */ /* 0x000fe20008000000 */
[----:B------:R-:W-:Y:S02]  /*55d0*/  UIMAD UR4, UR42, UR4, URZ ;  /* 0x000000042a0472a4 */ /* 0x000fe4000f8e02ff */
[----:B------:R-:W-:Y:S02]  /*55e0*/  @UP4 USHF.R.U32.HI UR7, URZ, UR23, UR5 ;  /* 0x00000017ff074299 */ /* 0x000fe40008011605 */
[----:B------:R-:W-:Y:S02]  /*55f0*/  USEL UR5, UR14, UR8, !UP6 ;  /* 0x000000080e057287 */ /* 0x000fe4000f000000 */
[----:B------:R-:W-:Y:S02]  /*5600*/  UIMAD UR8, UR42, UR7, URZ ;  /* 0x000000072a0872a4 */ /* 0x000fe4000f8e02ff */
[----:B------:R-:W-:Y:S03]  /*5610*/  UISETP.GE.AND UP0, UPT, UR6, UR4, UPT ;  /* 0x000000040600728c */ /* 0x000fe6000bf06270 */
[----:B------:R-:W-:Y:S01]  /*5620*/  UMOV UR4, UR11 ;  /* 0x0000000b00047c82 */ /* 0x000fe20008000000 */
[----:B------:R-:W-:Y:S02]  /*5630*/  UISETP.GE.OR UP0, UPT, UR5, UR8, UP0 ;  /* 0x000000080500728c */ /* 0x000fe40008706670 */
[----:B------:R-:W-:Y:S02]  /*5640*/  USHF.R.U32.HI UR4, URZ, UR23, UR4 ;  /* 0x00000017ff047299 */ /* 0x000fe40008011604 */
[----:B------:R-:W-:Y:S02]  /*5650*/  UIMAD.WIDE.U32 UR8, UR5, UR22, URZ ;  /* 0x00000016050872a5 */ /* 0x000fe4000f8e00ff */
[----:B------:R-:W-:Y:S04]  /*5660*/  USEL UR10, UR6, UR4, !UP4 ;  /* 0x00000004060a7287 */ /* 0x000fe8000e000000 */
[----:B------:R-:W-:Y:S01]  /*5670*/  UIADD3 UR11, UPT, UPT, -UR10, URZ, URZ ;  /* 0x000000ff0a0b7290 */ /* 0x000fe2000fffe1ff */
[----:B------:R-:W-:Y:S02]  /*5680*/  @!UP0 UMOV UR4, UR9 ;  /* 0x0000000900048c82 */ /* 0x000fe40008000000 */
[----:B------:R-:W-:Y:S02]  /*5690*/  @!UP0 USHF.R.U32.HI UR4, URZ, UR23, UR4 ;  /* 0x00000017ff048299 */ /* 0x000fe40008011604 */
[----:B------:R-:W-:Y:S02]  /*56a0*/  UIMAD UR8, UR42, UR11, UR6 ;  /* 0x0000000b2a0872a4 */ /* 0x000fe4000f8e0206 */
[----:B------:R-:W-:Y:S04]  /*56b0*/  @!UP0 USEL UR4, UR5, UR4, !UP4 ;  /* 0x0000000405048287 */ /* 0x000fe8000e000000 */
[----:B------:R-:W-:Y:S02]  /*56c0*/  @!UP0 UIMAD UR7, UR7, UR8, UR4 ;  /* 0x00000008070782a4 */ /* 0x000fe4000f8e0204 */
[----:B------:R-:W-:Y:S02]  /*56d0*/  @!UP0 UIADD3 UR9, UPT, UPT, UR10, -UR4, URZ ;  /* 0x800000040a098290 */ /* 0x000fe4000fffe0ff */
[----:B------:R-:W-:Y:S02]  /*56e0*/  UIADD3 UR8, UPT, UPT, -UR6, URZ, URZ ;  /* 0x000000ff06087290 */ /* 0x000fe4000fffe1ff */
[----:B------:R-:W-:Y:S02]  /*56f0*/  UIADD3 UR4, UPT, UPT, -UR5, URZ, URZ ;  /* 0x000000ff05047290 */ /* 0x000fe4000fffe1ff */
[----:B------:R-:W-:Y:S03]  /*5700*/  @!UP0 UIMAD UR6, UR9, UR42, UR5 ;  /* 0x0000002a090682a4 */ /* 0x000fe6000f8e0205 */
[----:B------:R-:W-:Y:S01]  /*5710*/  @!UP0 UMOV UR5, UR7 ;  /* 0x0000000700058c82 */ /* 0x000fe20008000000 */
[----:B------:R-:W-:Y:S02]  /*5720*/  UIMAD UR7, UR15, UR4, UR14 ;  /* 0x000000040f0772a4 */ /* 0x000fe4000f8e020e */
[----:B------:R-:W-:Y:S02]  /*5730*/  UIMAD UR4, UR34, UR8, UR13 ;  /* 0x00000008220472a4 */ /* 0x000fe4000f8e020d */
[----:B------:R-:W-:Y:S02]  /*5740*/  UIMAD UR14, UR5, UR15, UR7 ;  /* 0x0000000f050e72a4 */ /* 0x000fe4000f8e0207 */
[----:B------:R-:W-:Y:S11]  /*5750*/  UIMAD UR13, UR6, UR34, UR4 ;  /* 0x00000022060d72a4 */ /* 0x000ff6000f8e0204 */
[----:B------:R-:W-:Y:S01]  /*5760*/  @!UPT UIADD3 URZ, UPT, UPT, URZ, URZ, URZ ;  /* 0x000000fffffff290 */ /* 0x000fe2000fffe0ff */
.L_x_92:
[----:B------:R-:W2:Y:S01]  /*5770*/  @!UP3 LDCU.128 UR8, c[0x0][0xf10] ;  /* 0x0001e200ff08b7ac */ /* 0x000ea20008000c00 */
[C---:B------:R-:W-:Y:S02]  /*5780*/  ISETP.NE.U32.AND P1, PT, R4.reuse, RZ, PT ;  /* 0x000000ff0400720c */ /* 0x040fe40003f25070 */
[----:B------:R-:W-:Y:S02]  /*5790*/  ISETP.NE.U32.AND P0, PT, R4, RZ, PT ;  /* 0x000000ff0400720c */ /* 0x000fe40003f05070 */
[C---:B------:R-:W-:Y:S02]  /*57a0*/  ISETP.NE.AND.EX P1, PT, R5.reuse, RZ, PT, P1 ;  /* 0x000000ff0500720c */ /* 0x040fe40003f25310 */
[----:B------:R-:W-:Y:S01]  /*57b0*/  ISETP.NE.AND.EX P0, PT, R5, RZ, PT, P0 ;  /* 0x000000ff0500720c */ /* 0x000fe20003f05300 */
[----:B------:R-:W3:Y:S01]  /*57c0*/  @!UP3 LDCU UR5, c[0x0][0xf0c] ;  /* 0x0001e180ff05b7ac */ /* 0x000ee20008000800 */
[----:B------:R-:W-:Y:S02]  /*57d0*/  USHF.L.U32 UR26, UR26, 0x6, URZ ;  /* 0x000000061a1a7899 */ /* 0x000fe400080006ff */
[----:B------:R-:W-:Y:S02]  /*57e0*/  USHF.L.U32 UR27, UR20, 0x7, URZ ;  /* 0x00000007141b7899 */ /* 0x000fe400080006ff */
[----:B--2---:R-:W-:Y:S07]  /*57f0*/  UIMAD.WIDE.U32 UR6, UR14, UR8, URZ ;  /* 0x000000080e0672a5 */ /* 0x004fee000f8e00ff */
[----:B------:R-:W-:Y:S01]  /*5800*/  @!UP3 UMOV UR4, UR7 ;  /* 0x000000070004bc82 */ /* 0x000fe20008000000 */
[----:B---3--:R-:W-:Y:S02]  /*5810*/  @!UP3 UISETP.NE.AND UP0, UPT, UR5, 0x1, UPT ;  /* 0x000000010500b88c */ /* 0x008fe4000bf05270 */
[----:B------:R-:W-:Y:S02]  /*5820*/  @!UP3 USHF.R.U32.HI UR4, URZ, UR9, UR4 ;  /* 0x00000009ff04b299 */ /* 0x000fe40008011604 */
[----:B------:R-:W-:Y:S02]  /*5830*/  UIMAD.WIDE.U32 UR6, UR13, UR11, URZ ;  /* 0x0000000b0d0672a5 */ /* 0x000fe4000f8e00ff */
[----:B------:R-:W-:Y:S02]  /*5840*/  @!UP3 USEL UR8, UR14, UR4, !UP0 ;  /* 0x000000040e08b287 */ /* 0x000fe4000c000000 */
[----:B------:R-:W-:Y:S03]  /*5850*/  @!UP3 UISETP.NE.AND UP0, UPT, UR10, 0x1, UPT ;  /* 0x000000010a00b88c */ /* 0x000fe6000bf05270 */
[----:B------:R-:W-:Y:S02]  /*5860*/  @!UP3 UMOV UR6, UR7 ;  /* 0x000000070006bc82 */ /* 0x000fe40008000000 */
[----:B------:R-:W2:Y:S02]  /*5870*/  @!UP3 LDCU UR4, c[0x0][0xf20] ;  /* 0x0001e400ff04b7ac */ /* 0x000ea40008000800 */
[----:B--2---:R-:W-:Y:S04]  /*5880*/  @!UP3 USHF.R.U32.HI UR6, URZ, UR4, UR6 ;  /* 0x00000004ff06b299 */ /* 0x004fe80008011606 */
[----:B------:R-:W-:Y:S04]  /*5890*/  @!UP3 USEL UR6, UR13, UR6, !UP0 ;  /* 0x000000060d06b287 */ /* 0x000fe8000c000000 */
[----:B------:R-:W-:Y:S02]  /*58a0*/  @!UP3 UIADD3 UR4, UPT, UPT, -UR8, UR6, URZ ;  /* 0x000000060804b290 */ /* 0x000fe4000fffe1ff */
[----:B------:R-:W-:Y:S02]  /*58b0*/  @!UP3 UIADD3 UR6, UPT, UPT, UR8, -UR6, URZ ;  /* 0x800000060806b290 */ /* 0x000fe4000fffe0ff */
[----:B------:R-:W-:Y:S02]  /*58c0*/  @!UP3 UIMAD UR14, UR4, UR5, UR14 ;  /* 0x00000005040eb2a4 */ /* 0x000fe4000f8e020e */
[----:B------:R-:W-:Y:S01]  /*58d0*/  @!UP3 UIMAD UR13, UR6, UR10, UR13 ;  /* 0x0000000a060db2a4 */ /* 0x000fe2000f8e020d */
[----:B------:R-:W-:Y:S11]  /*58e0*/  BRA.U UP1, `(.L_x_93) ;  /* 0x0000000101107547 */ /* 0x000ff6000b800000 */
[----:B------:R-:W-:Y:S04]  /*58f0*/  MOV R6, UR51 ;  /* 0x0000003300067c02 */ /* 0x000fe80008000f00 */
[----:B------:R-:W-:Y:S04]  /*5900*/  SHF.L.U32 R6, R6, 0x1f, RZ ;  /* 0x0000001f06067819 */ /* 0x000fe800000006ff */
[----:B------:R-:W2:Y:S02]  /*5910*/  SYNCS.PHASECHK.TRANS64.TRYWAIT P2, [UR29+0x128], R6 ;  /* 0x00012806ff0075a7 */ /* 0x000ea4000804111d */
[----:B--2---:R-:W-:Y:S05]  /*5920*/  @!P2 BRA `(.L_x_94) ;  /* 0x0000006800aca947 */ /* 0x004fea0003800000 */
.L_x_93:
[----:B------:R-:W-:Y:S05]  /*5930*/  @!P1 BRA `(.L_x_95) ;  /* 0x0000000000309947 */ /* 0x000fea0003800000 */
[----:B----4-:R-:W-:Y:S01]  /*5940*/  ISETP.NE.U32.AND P1, PT, R2, RZ, PT ;  /* 0x000000ff0200720c */ /* 0x010fe20003f25070 */
[----:B------:R-:W2:Y:S01]  /*5950*/  LDCU.64 UR4, c[0x0][0x358] ;  /* 0x00006b00ff0477ac */ /* 0x000ea20008000a00 */
[----:B------:R-:W-:Y:S02]  /*5960*/  IMAD.MOV.U32 R89, RZ, RZ, 0x1 ;  /* 0x00000001ff597424 */ /* 0x000fe400078e00ff */
[----:B------:R-:W-:Y:S11]  /*5970*/  ISETP.NE.AND.EX P1, PT, R3, RZ, PT, P1 ;  /* 0x000000ff0300720c */ /* 0x000ff60003f25310 */
[----:B------:R-:W-:Y:S02]  /*5980*/  @!UPT UIADD3 URZ, UPT, UPT, URZ, URZ, URZ ;  /* 0x000000fffffff290 */ /* 0x000fe4000fffe0ff */
[----:B------:R-:W3:Y:S01]  /*5990*/  @P1 LDC.64 R8, c[0x0][0xc88] ;  /* 0x00032200ff081b82 */ /* 0x000ee20000000a00 */
[----:B-1----:R-:W-:Y:S04]  /*59a0*/  @P1 IMAD R0, R4, UR36, RZ ;  /* 0x0000002404001c24 */ /* 0x002fe8000f8e02ff */
[----:B---3--:R-:W-:Y:S04]  /*59b0*/  @P1 IMAD.WIDE R8, R0, 0x4, R8 ;  /* 0x0000000400081825 */ /* 0x008fe800078e0208 */
[----:B------:R-:W-:Y:S01]  /*59c0*/  HFMA2 R0, -RZ, RZ, 0, 5.9604644775390625e-08 ;  /* 0x00000001ff007431 */ /* 0x000fe200000001ff */
[----:B--2--5:R2:W5:Y:S04]  /*59d0*/  @P1 LDG.E R45, desc[UR4][R8.64] ;  /* 0x00000004082d1981 */ /* 0x024568000c1e1900 */
[----:B------:R-:W-:Y:S01]  /*59e0*/  @!P1 PRMT R89, R0, 0x7610, R89 ;  /* 0x0000761000599816 */ /* 0x000fe20000000059 */
[----:B--2---:R-:W3:Y:S06]  /*59f0*/  @!P1 LDC R45, c[0x0][0xc80] ;  /* 0x00032000ff2d9b82 */ /* 0x004eec0000000800 */
.L_x_95:
[----:B---3-5:R-:W-:Y:S01]  /*5a00*/  @!P0 FSETP.EQ.AND P1, PT, R45, RZ, PT ;  /* 0x000000ff2d00820b */ /* 0x028fe20003f22000 */
[----:B------:R-:W-:Y:S01]  /*5a10*/  @!UPT UIADD3 URZ, UPT, UPT, URZ, URZ, URZ ;  /* 0x000000fffffff290 */ /* 0x000fe2000fffe0ff */
[----:B------:R-:W-:Y:S11]  /*5a20*/  @!P0 BRA `(.L_x_96) ;  /* 0x0000000000188947 */ /* 0x000ff60003800000 */
[----:B------:R-:W-:Y:S02]  /*5a30*/  LOP3.LUT P0, RZ, R89, 0xff, RZ, 0xc0, !PT ;  /* 0x000000ff59ff7812 */ /* 0x000fe4000780c0ff */
[----:B----4-:R-:W-:Y:S04]  /*5a40*/  ISETP.NE.U32.AND P1, PT, R2, RZ, PT ;  /* 0x000000ff0200720c */ /* 0x010fe80003f25070 */
[----:B------:R-:W-:Y:S04]  /*5a50*/  ISETP.NE.AND.EX P1, PT, R3, RZ, PT, P1 ;  /* 0x000000ff0300720c */ /* 0x000fe80003f25310 */
[----:B------:R-:W-:Y:S03]  /*5a60*/  PLOP3.LUT P1, PT, P1, PT, PT, 0x8, 0x80 ;  /* 0x000000000080781c */ /* 0x000fe60000f2e170 */
[----:B------:R-:W-:Y:S11]  /*5a70*/  @P0 FSETP.EQ.AND P1, PT, R45, RZ, PT ;  /* 0x000000ff2d00020b */ /* 0x000ff60003f22000 */
[----:B------:R-:W-:Y:S02]  /*5a80*/  @!UPT UIADD3 URZ, UPT, UPT, URZ, URZ, URZ ;  /* 0x000000fffffff290 */ /* 0x000fe4000fffe0ff */
.L_x_96:
[----:B------:R-:W-:Y:S01]  /*5a90*/  ULEA UR4, UR12, UR29, 0x3 ;  /* 0x0000001d0c047291 */ /* 0x000fe2000f8e18ff */
[----:B------:R-:W-:Y:S02]  /*5aa0*/  SHF.L.U32 R9, R15, 0x1f, RZ ;  /* 0x0000001f0f097819 */ /* 0x000fe400000006ff */
[----:B------:R-:W-:Y:S04]  /*5ab0*/  ELECT P0, URZ, PT ;  /* 0x0000000000ff782f */ /* 0x000fe80003800000 */
[----:B------:R-:W-:Y:S02]  /*5ac0*/  PLOP3.LUT P1, PT, P1, P0, PT, 0xf2, 0x2f ;  /* 0x00000000002f781c */ /* 0x000fe40000f21e72 */
[----:B------:R-:W2:Y:S11]  /*5ad0*/  SYNCS.PHASECHK.TRANS64.TRYWAIT P2, [UR4+0x108], R9 ;  /* 0x00010809ff0075a7 */ /* 0x000eb60008041104 */
[----:B------:R-:W-:Y:S05]  /*5ae0*/  @!P1 IADD3 R8, P0, PT, R16, 0x980, RZ ;  /* 0x0000098010089810 */ /* 0x000fea0007f1e0ff */
[----:B-1----:R-:W-:Y:S01]  /*5af0*/  @!P1 IMAD.X R6, RZ, RZ, R17, P0 ;  /* 0x000000ffff069224 */ /* 0x002fe200000e0611 */
[----:B--2---:R-:W-:Y:S07]  /*5b00*/  @!P2 BRA `(.L_x_97) ;  /* 0x00000068004ca947 */ /* 0x004fee0003800000 */
.L_x_216:
[----:B------:R-:W-:Y:S01]  /*5b10*/  @!P1 R2UR UR7, R6 ;  /* 0x00000000060792ca */ /* 0x000fe200000e0000 */
[----:B------:R-:W-:Y:S01]  /*5b20*/  UIADD3 UR5, UPT, UPT, UR12, 0x1, URZ ;  /* 0x000000010c057890 */ /* 0x000fe2000fffe0ff */
[----:B------:R-:W-:Y:S01]  /*5b30*/  @!P1 R2UR UR6, R8 ;  /* 0x00000000080692ca */ /* 0x000fe200000e0000 */
[----:B------:R-:W-:Y:S01]  /*5b40*/  UIADD3 UR25, UPT, UPT, UR4, 0xf0, URZ ;  /* 0x000000f004197890 */ /* 0x000fe2000fffe0ff */
[----:B-1----:R-:W-:Y:S01]  /*5b50*/  @!P1 IMAD.MOV.U32 R0, RZ, RZ, 0x1000 ;  /* 0x00001000ff009424 */ /* 0x002fe200078e00ff */
[----:B------:R-:W-:Y:S01]  /*5b60*/  UISETP.NE.AND UP0, UPT, UR5, 0x3, UPT ;  /* 0x000000030500788c */ /* 0x000fe2000bf05270 */
[----:B------:R-:W-:Y:S01]  /*5b70*/  UMOV UR18, 0x0 ;  /* 0x0000000000127882 */ /* 0x000fe20000000000 */
[----:B------:R-:W-:Y:S02]  /*5b80*/  UMOV UR19, 0x10000000 ;  /* 0x1000000000137882 */ /* 0x000fe40000000000 */
[----:B------:R-:W-:Y:S02]  /*5b90*/  USEL UR5, UR5, URZ, UP0 ;  /* 0x000000ff05057287 */ /* 0x000fe40008000000 */
[----:B------:R-:W-:Y:S02]  /*5ba0*/  USEL UR9, URZ, 0x1, UP0 ;  /* 0x00000001ff097887 */ /* 0x000fe40008000000 */
[----:B------:R-:W-:Y:S01]  /*5bb0*/  IMAD.U32 R9, RZ, RZ, UR7 ;  /* 0x00000007ff097e24 */ /* 0x000fe2000f8e00ff */
[----:B------:R-:W-:Y:S01]  /*5bc0*/  VOTEU.ALL UP0, P1 ;  /* 0x0000000000ff7886 */ /* 0x000fe20000800000 */
[----:B------:R-:W-:Y:S01]  /*5bd0*/  IMAD.U32 R8, RZ, RZ, UR6 ;  /* 0x00000006ff087e24 */ /* 0x000fe2000f8e00ff */
[----:B------:R-:W-:Y:S01]  /*5be0*/  UMOV UR28, UR36 ;  /* 0x00000024001c7c82 */ /* 0x000fe20008000000 */
[----:B------:R-:W-:Y:S01]  /*5bf0*/  UMOV UR11, UR27 ;  /* 0x0000001b000b7c82 */ /* 0x000fe20008000000 */
[----:B------:R-:W-:Y:S01]  /*5c00*/  @!P1 R2UR UR17, R9 ;  /* 0x00000000091192ca */ /* 0x000fe200000e0000 */
[----:B------:R-:W-:Y:S01]  /*5c10*/  @!UP0 ULEA UR6, UR12, UR29, 0xc ;  /* 0x0000001d0c068291 */ /* 0x000fe2000f8e60ff */
[----:B------:R-:W-:Y:S01]  /*5c20*/  @!P1 R2UR UR16, R8 ;  /* 0x00000000081092ca */ /* 0x000fe200000e0000 */
[----:B------:R-:W-:Y:S01]  /*5c30*/  @!UP0 UIADD3 UR10, UPT, UPT, UR26, 0x20, URZ ;  /* 0x000000201a0a8890 */ /* 0x000fe2000fffe0ff */
[----:B------:R-:W-:Y:S01]  /*5c40*/  LOP3.LUT R9, R15, UR9, RZ, 0x3c, !PT ;  /* 0x000000090f097c12 */ /* 0x000fe2000f8e3cff */
[----:B------:R-:W-:Y:S01]  /*5c50*/  @!UP0 UIADD3 UR24, UPT, UPT, UR6, 0x200, URZ ;  /* 0x0000020006188890 */ /* 0x000fe2000fffe0ff */
[----:B------:R-:W-:Y:S01]  /*5c60*/  @!P1 IADD3 R8, P0, PT, R16, 0x980, RZ ;  /* 0x0000098010089810 */ /* 0x000fe20007f1e0ff */
[----:B------:R-:W-:Y:S01]  /*5c70*/  @!UP0 UIADD3 UR8, UPT, UPT, UR6, 0xa00, URZ ;  /* 0x00000a0006088890 */ /* 0x000fe2000fffe0ff */
[----:B------:R-:W-:Y:S01]  /*5c80*/  SHF.L.U32 R10, R9, 0x1f, RZ ;  /* 0x0000001f090a7819 */ /* 0x000fe200000006ff */
[----:B------:R-:W-:Y:S01]  /*5c90*/  VOTEU.ALL UP0, P1 ;  /* 0x0000000000ff7886 */ /* 0x000fe20000800000 */
[----:B------:R-:W-:Y:S01]  /*5ca0*/  UMOV UR12, UR36 ;  /* 0x00000024000c7c82 */ /* 0x000fe20008000000 */
[----:B------:R-:W-:Y:S01]  /*5cb0*/  UMOV UR9, UR25 ;  /* 0x0000001900097c82 */ /* 0x000fe20008000000 */
[----:B------:R-:W-:Y:S01]  /*5cc0*/  UPRMT UR6, UR57, 0x654, UR25 ;  /* 0x0000065439067896 */ /* 0x000fe20008000019 */
[----:B------:R-:W-:Y:S01]  /*5cd0*/  @!P1 IMAD.X R6, RZ, RZ, R17, P0 ;  /* 0x000000ffff069224 */ /* 0x000fe200000e0611 */
[----:B------:R-:W-:Y:S01]  /*5ce0*/  ULEA UR7, UR5, UR29, 0x3 ;  /* 0x0000001d05077291 */ /* 0x000fe2000f8e18ff */
[----:B------:R1:W-:Y:S01]  /*5cf0*/  @!UP0 UTMALDG.3D [UR24], [UR16], desc[UR18] ;  /* 0x00001218100085b4 */ /* 0x0003e20008011000 */
[----:B------:R-:W-:Y:S05]  /*5d00*/  VOTEU.ALL UP0, P1 ;  /* 0x0000000000ff7886 */ /* 0x000fea0000800000 */
[----:B------:R1:W-:Y:S01]  /*5d10*/  @!UP0 UTMALDG.3D [UR8], [UR16], desc[UR18] ;  /* 0x00001208100085b4 */ /* 0x0003e20008011000 */
[----:B------:R1:W-:Y:S01]  /*5d20*/  @!P1 SYNCS.ARRIVE.TRANS64.RED.A0TR RZ, [UR4+0xf0], R0 ;  /* 0x0000f000ffff99a7 */ /* 0x0003e20008300404 */
[----:B------:R-:W-:Y:S01]  /*5d30*/  SYNCS.ARRIVE.TRANS64.RED.A1T0 RZ, [UR6], RZ ;  /* 0x000000ffffff79a7 */ /* 0x000fe20008100406 */
[----:B------:R-:W2:Y:S02]  /*5d40*/  SYNCS.PHASECHK.TRANS64.TRYWAIT P2, [UR7+0x108], R10 ;  /* 0x0001080aff0075a7 */ /* 0x000ea40008041107 */
[----:B-12---:R-:W-:Y:S05]  /*5d50*/  @!P2 BRA `(.L_x_98) ;  /* 0x0000006400d0a947 */ /* 0x006fea0003800000 */
.L_x_218:
[----:B------:R-:W-:Y:S01]  /*5d60*/  @!P1 R2UR UR6, R8 ;  /* 0x00000000080692ca */ /* 0x000fe200000e0000 */
[----:B------:R-:W-:Y:S01]  /*5d70*/  UIADD3 UR4, UPT, UPT, UR5, 0x1, URZ ;  /* 0x0000000105047890 */ /* 0x000fe2000fffe0ff */
[----:B------:R-:W-:Y:S01]  /*5d80*/  @!P1 R2UR UR8, R6 ;  /* 0x00000000060892ca */ /* 0x000fe200000e0000 */
[----:B------:R-:W-:Y:S01]  /*5d90*/  UIADD3 UR17, UPT, UPT, UR7, 0xf0, URZ ;  /* 0x000000f007117890 */ /* 0x000fe2000fffe0ff */
[----:B-1----:R-:W-:Y:S01]  /*5da0*/  @!P1 IMAD.MOV.U32 R0, RZ, RZ, 0x1000 ;  /* 0x00001000ff009424 */ /* 0x002fe200078e00ff */
[----:B------:R-:W-:Y:S01]  /*5db0*/  UISETP.NE.AND UP0, UPT, UR4, 0x3, UPT ;  /* 0x000000030400788c */ /* 0x000fe2000bf05270 */
[----:B------:R-:W-:Y:S01]  /*5dc0*/  @!P1 IADD3 R8, P0, PT, R16, 0x980, RZ ;  /* 0x0000098010089810 */ /* 0x000fe20007f1e0ff */
[----:B------:R-:W-:Y:S01]  /*5dd0*/  UMOV UR38, 0x0 ;  /* 0x0000000000267882 */ /* 0x000fe20000000000 */
[----:B------:R-:W-:Y:S01]  /*5de0*/  UMOV UR39, 0x10000000 ;  /* 0x1000000000277882 */ /* 0x000fe20000000000 */
[----:B------:R-:W-:Y:S01]  /*5df0*/  USEL UR9, URZ, 0x1, UP0 ;  /* 0x00000001ff097887 */ /* 0x000fe20008000000 */
[----:B------:R-:W-:Y:S01]  /*5e00*/  UMOV UR18, UR26 ;  /* 0x0000001a00127c82 */ /* 0x000fe20008000000 */
[----:B------:R-:W-:Y:S02]  /*5e10*/  UMOV UR20, UR36 ;  /* 0x0000002400147c82 */ /* 0x000fe40008000000 */
[----:B------:R-:W-:Y:S01]  /*5e20*/  IMAD.U32 R10, RZ, RZ, UR6 ;  /* 0x00000006ff0a7e24 */ /* 0x000fe2000f8e00ff */
[----:B------:R-:W-:Y:S01]  /*5e30*/  USEL UR6, UR4, URZ, UP0 ;  /* 0x000000ff04067287 */ /* 0x000fe20008000000 */
[----:B------:R-:W-:Y:S01]  /*5e40*/  IMAD.U32 R11, RZ, RZ, UR8 ;  /* 0x00000008ff0b7e24 */ /* 0x000fe2000f8e00ff */
[----:B------:R-:W-:Y:S01]  /*5e50*/  VOTEU.ALL UP0, P1 ;  /* 0x0000000000ff7886 */ /* 0x000fe20000800000 */
[----:B------:R-:W-:Y:S01]  /*5e60*/  LOP3.LUT R9, R9, UR9, RZ, 0x3c, !PT ;  /* 0x0000000909097c12 */ /* 0x000fe2000f8e3cff */
[----:B------:R-:W-:Y:S01]  /*5e70*/  UMOV UR12, UR36 ;  /* 0x00000024000c7c82 */ /* 0x000fe20008000000 */
[----:B------:R-:W-:Y:S01]  /*5e80*/  @!P1 R2UR UR24, R10 ;  /* 0x000000000a1892ca */ /* 0x000fe200000e0000 */
[----:B------:R-:W-:Y:S01]  /*5e90*/  UMOV UR9, UR17 ;  /* 0x0000001100097c82 */ /* 0x000fe20008000000 */
[----:B------:R-:W-:Y:S01]  /*5ea0*/  @!P1 R2UR UR25, R11 ;  /* 0x000000000b1992ca */ /* 0x000fe200000e0000 */
[----:B------:R-:W-:Y:S01]  /*5eb0*/  @!UP0 ULEA UR5, UR5, UR29, 0xc ;  /* 0x0000001d05058291 */ /* 0x000fe2000f8e60ff */
[----:B------:R-:W-:Y:S01]  /*5ec0*/  SHF.L.U32 R10, R9, 0x1f, RZ ;  /* 0x0000001f090a7819 */ /* 0x000fe200000006ff */
[----:B------:R-:W-:Y:S01]  /*5ed0*/  @!UP0 UIADD3 UR19, UPT, UPT, UR27, 0x40, URZ ;  /* 0x000000401b138890 */ /* 0x000fe2000fffe0ff */
[----:B------:R-:W-:Y:S01]  /*5ee0*/  @!P1 IMAD.X R6, RZ, RZ, R17, P0 ;  /* 0x000000ffff069224 */ /* 0x000fe200000e0611 */
[----:B------:R-:W-:Y:S02]  /*5ef0*/  @!UP0 UIADD3 UR16, UPT, UPT, UR5, 0x200, URZ ;  /* 0x0000020005108890 */ /* 0x000fe4000fffe0ff */
[----:B------:R-:W-:Y:S02]  /*5f00*/  @!UP0 UIADD3 UR8, UPT, UPT, UR5, 0xa00, URZ ;  /* 0x00000a0005088890 */ /* 0x000fe4000fffe0ff */
[----:B------:R-:W-:Y:S01]  /*5f10*/  @!UP0 UIADD3 UR10, UPT, UPT, UR26, 0x20, URZ ;  /* 0x000000201a0a8890 */ /* 0x000fe2000fffe0ff */
[----:B------:R-:W-:Y:S01]  /*5f20*/  VOTEU.ALL UP0, P1 ;  /* 0x0000000000ff7886 */ /* 0x000fe20000800000 */
[----:B------:R-:W-:Y:S01]  /*5f30*/  UMOV UR11, UR19 ;  /* 0x00000013000b7c82 */ /* 0x000fe20008000000 */
[----:B------:R-:W-:Y:S02]  /*5f40*/  UPRMT UR4, UR57, 0x654, UR17 ;  /* 0x0000065439047896 */ /* 0x000fe40008000011 */
        /* <DEDUP_REMOVED lines=8> */
.L_x_220:
[----:B------:R-:W-:Y:S01]  /*5fd0*/  @!P1 R2UR UR7, R6 ;  /* 0x00000000060792ca */ /* 0x000fe200000e0000 */
[----:B------:R-:W-:Y:S01]  /*5fe0*/  UIADD3 UR4, UPT, UPT, UR6, 0x1, URZ ;  /* 0x0000000106047890 */ /* 0x000fe2000fffe0ff */
[----:B------:R-:W-:Y:S01]  /*5ff0*/  @!P1 R2UR UR8, R8 ;  /* 0x00000000080892ca */ /* 0x000fe200000e0000 */
[----:B------:R-:W-:Y:S01]  /*6000*/  UIADD3 UR18, UPT, UPT, UR26, 0x10, URZ ;  /* 0x000000101a127890 */ /* 0x000fe2000fffe0ff */
[----:B-1----:R-:W-:Y:S01]  /*6010*/  @!P1 IMAD.MOV.U32 R0, RZ, RZ, 0x1000 ;  /* 0x00001000ff009424 */ /* 0x002fe200078e00ff */
[----:B------:R-:W-:Y:S01]  /*6020*/  UISETP.NE.AND UP0, UPT, UR4, 0x3, UPT ;  /* 0x000000030400788c */ /* 0x000fe2000bf05270 */
[----:B------:R-:W-:Y:S01]  /*6030*/  VIADD R14, R14, 0x1 ;  /* 0x000000010e0e7836 */ /* 0x000fe20000000000 */
[----:B------:R-:W-:Y:S02]  /*6040*/  UIADD3 UR17, UPT, UPT, UR5, 0xf0, URZ ;  /* 0x000000f005117890 */ /* 0x000fe4000fffe0ff */
[----:B------:R-:W-:Y:S01]  /*6050*/  USEL UR21, UR4, URZ, UP0 ;  /* 0x000000ff04157287 */ /* 0x000fe20008000000 */
[----:B------:R-:W-:Y:S01]  /*6060*/  UMOV UR38, 0x0 ;  /* 0x0000000000267882 */ /* 0x000fe20000000000 */
[----:B------:R-:W-:Y:S02]  /*6070*/  UMOV UR39, 0x10000000 ;  /* 0x1000000000277882 */ /* 0x000fe40000000000 */
[----:B------:R-:W-:Y:S01]  /*6080*/  IMAD.U32 R11, RZ, RZ, UR7 ;  /* 0x00000007ff0b7e24 */ /* 0x000fe2000f8e00ff */
[----:B------:R-:W-:Y:S01]  /*6090*/  USEL UR7, URZ, 0x1, UP0 ;  /* 0x00000001ff077887 */ /* 0x000fe20008000000 */
[----:B------:R-:W-:Y:S01]  /*60a0*/  IMAD.U32 R10, RZ, RZ, UR8 ;  /* 0x00000008ff0a7e24 */ /* 0x000fe2000f8e00ff */
[----:B------:R-:W-:Y:S01]  /*60b0*/  VOTEU.ALL UP0, P1 ;  /* 0x0000000000ff7886 */ /* 0x000fe20000800000 */
[----:B------:R-:W-:Y:S01]  /*60c0*/  UMOV UR19, UR27 ;  /* 0x0000001b00137c82 */ /* 0x000fe20008000000 */
[----:B------:R-:W-:Y:S01]  /*60d0*/  @!P1 R2UR UR25, R11 ;  /* 0x000000000b1992ca */ /* 0x000fe200000e0000 */
[----:B------:R-:W-:Y:S01]  /*60e0*/  UMOV UR20, UR36 ;  /* 0x0000002400147c82 */ /* 0x000fe20008000000 */
[----:B------:R-:W-:Y:S01]  /*60f0*/  @!P1 R2UR UR24, R10 ;  /* 0x000000000a1892ca */ /* 0x000fe200000e0000 */
[----:B------:R-:W-:Y:S01]  /*6100*/  @!UP0 ULEA UR4, UR6, UR29, 0xc ;  /* 0x0000001d06048291 */ /* 0x000fe2000f8e60ff */
[----:B------:R-:W-:Y:S01]  /*6110*/  LOP3.LUT R9, R9, UR7, RZ, 0x3c, !PT ;  /* 0x0000000709097c12 */ /* 0x000fe2000f8e3cff */
[----:B------:R-:W-:Y:S02]  /*6120*/  @!UP0 UIADD3 UR10, UPT, UPT, UR26, 0x30, URZ ;  /* 0x000000301a0a8890 */ /* 0x000fe4000fffe0ff */
[----:B------:R-:W-:Y:S01]  /*6130*/  @!UP0 UIADD3 UR16, UPT, UPT, UR4, 0x200, URZ ;  /* 0x0000020004108890 */ /* 0x000fe2000fffe0ff */
[----:B------:R-:W-:Y:S01]  /*6140*/  SHF.L.U32 R6, R9, 0x1f, RZ ;  /* 0x0000001f09067819 */ /* 0x000fe200000006ff */
[----:B------:R-:W-:Y:S01]  /*6150*/  @!UP0 UIADD3 UR8, UPT, UPT, UR4, 0xa00, URZ ;  /* 0x00000a0004088890 */ /* 0x000fe2000fffe0ff */
[----:B------:R-:W-:Y:S01]  /*6160*/  VOTEU.ALL UP0, P1 ;  /* 0x0000000000ff7886 */ /* 0x000fe20000800000 */
[----:B------:R-:W-:Y:S01]  /*6170*/  UMOV UR11, UR27 ;  /* 0x0000001b000b7c82 */ /* 0x000fe20008000000 */
[----:B------:R-:W-:Y:S01]  /*6180*/  UMOV UR12, UR36 ;  /* 0x00000024000c7c82 */ /* 0x000fe20008000000 */
[----:B------:R-:W-:Y:S01]  /*6190*/  UMOV UR9, UR17 ;  /* 0x0000001100097c82 */ /* 0x000fe20008000000 */
[----:B------:R-:W-:Y:S02]  /*61a0*/  UPRMT UR6, UR57, 0x654, UR17 ;  /* 0x0000065439067896 */ /* 0x000fe40008000011 */
[----:B------:R1:W-:Y:S01]  /*61b0*/  @!UP0 UTMALDG.3D [UR16], [UR24], desc[UR38] ;  /* 0x00002610180085b4 */ /* 0x0003e20008011000 */
[----:B------:R-:W-:Y:S01]  /*61c0*/  VOTEU.ALL UP0, P1 ;  /* 0x0000000000ff7886 */ /* 0x000fe20000800000 */
[----:B------:R-:W-:Y:S04]  /*61d0*/  ULEA UR4, UR21, UR29, 0x3 ;  /* 0x0000001d15047291 */ /* 0x000fe8000f8e18ff */
[----:B------:R1:W-:Y:S01]  /*61e0*/  @!UP0 UTMALDG.3D [UR8], [UR24], desc[UR38] ;  /* 0x00002608180085b4 */ /* 0x0003e20008011000 */
[----:B------:R1:W-:Y:S01]  /*61f0*/  @!P1 SYNCS.ARRIVE.TRANS64.RED.A0TR RZ, [UR5+0xf0], R0 ;  /* 0x0000f000ffff99a7 */ /* 0x0003e20008300405 */
[----:B------:R-:W-:Y:S03]  /*6200*/  SYNCS.ARRIVE.TRANS64.RED.A1T0 RZ, [UR6], RZ ;  /* 0x000000ffffff79a7 */ /* 0x000fe60008100406 */
[----:B------:R-:W2:Y:S02]  /*6210*/  SYNCS.PHASECHK.TRANS64.TRYWAIT P0, [UR4+0x108], R6 ;  /* 0x00010806ff0075a7 */ /* 0x000ea40008001104 */
[----:B-12---:R-:W-:Y:S05]  /*6220*/  @!P0 BRA `(.L_x_100) ;  /* 0x0000006000cc8947 */ /* 0x006fea0003800000 */
.L_x_222:
[----:B------:R-:W-:Y:S01]  /*6230*/  UIADD3 UR17, UPT, UPT, UR4, 0xf0, URZ ;  /* 0x000000f004117890 */ /* 0x000fe2000fffe0ff */
[----:B-1----:R-:W-:Y:S01]  /*6240*/  @!P1 IADD3 R6, P0, PT, R16, 0x980, RZ ;  /* 0x0000098010069810 */ /* 0x002fe20007f1e0ff */
[----:B------:R-:W-:Y:S01]  /*6250*/  UPLOP3.LUT UP1, UPT, UPT, UPT, UPT, 0x80, 0x8 ;  /* 0x000000000008789c */ /* 0x000fe20003f2f070 */
[----:B------:R-:W-:Y:S01]  /*6260*/  R2UR UR38, R94 ;  /* 0x000000005e2672ca */ /* 0x000fe200000e0000 */
[----:B------:R-:W-:Y:S01]  /*6270*/  UMOV UR24, 0x0 ;  /* 0x0000000000187882 */ /* 0x000fe20000000000 */
[----:B------:R-:W-:Y:S01]  /*6280*/  @!P1 R2UR UR6, R6 ;  /* 0x00000000060692ca */ /* 0x000fe200000e0000 */
[----:B------:R-:W-:Y:S01]  /*6290*/  @!P1 IMAD.X R0, RZ, RZ, R17, P0 ;  /* 0x000000ffff009224 */ /* 0x000fe200000e0611 */
[----:B------:R-:W-:Y:S01]  /*62a0*/  UMOV UR25, 0x10000000 ;  /* 0x1000000000197882 */ /* 0x000fe20000000000 */
[----:B------:R-:W-:Y:S01]  /*62b0*/  UMOV UR20, UR36 ;  /* 0x0000002400147c82 */ /* 0x000fe20008000000 */
[----:B------:R-:W-:Y:S01]  /*62c0*/  UMOV UR12, UR36 ;  /* 0x00000024000c7c82 */ /* 0x000fe20008000000 */
[----:B------:R-:W-:Y:S01]  /*62d0*/  UMOV UR9, UR17 ;  /* 0x0000001100097c82 */ /* 0x000fe20008000000 */
[----:B------:R-:W-:Y:S01]  /*62e0*/  @!P1 R2UR UR5, R0 ;  /* 0x00000000000592ca */ /* 0x000fe200000e0000 */
[----:B------:R-:W-:Y:S01]  /*62f0*/  VOTEU.ALL UP0, P1 ;  /* 0x0000000000ff7886 */ /* 0x000fe20000800000 */
[----:B------:R-:W-:Y:S01]  /*6300*/  R2UR UR28, R95 ;  /* 0x000000005f1c72ca */ /* 0x000fe200000e0000 */
[----:B------:R-:W-:Y:S01]  /*6310*/  UMOV UR36, UR30 ;  /* 0x0000001e00247c82 */ /* 0x000fe20008000000 */
[C---:B------:R-:W-:Y:S02]  /*6320*/  ISETP.NE.AND P0, PT, R14.reuse, 0x2, PT ;  /* 0x000000020e00780c */ /* 0x040fe40003f05270 */
[----:B------:R-:W-:Y:S01]  /*6330*/  @!UP0 UIADD3 UR19, UPT, UPT, UR27, 0x40, URZ ;  /* 0x000000401b138890 */ /* 0x000fe2000fffe0ff */
[----:B------:R-:W-:Y:S01]  /*6340*/  IMAD.U32 R10, RZ, RZ, UR6 ;  /* 0x00000006ff0a7e24 */ /* 0x000fe2000f8e00ff */
[----:B------:R-:W-:Y:S01]  /*6350*/  @!UP0 UIADD3 UR10, UPT, UPT, UR26, 0x30, URZ ;  /* 0x000000301a0a8890 */ /* 0x000fe2000fffe0ff */
[----:B------:R-:W-:Y:S01]  /*6360*/  SEL R0, RZ, 0x1, P0 ;  /* 0x00000001ff007807 */ /* 0x000fe20000000000 */
[----:B------:R-:W-:Y:S01]  /*6370*/  UIADD3 UR26, UPT, UPT, UR13, UR38, URZ ;  /* 0x000000260d1a7290 */ /* 0x000fe2000fffe0ff */
[----:B------:R-:W-:Y:S02]  /*6380*/  SEL R14, R14, RZ, P0 ;  /* 0x000000ff0e0e7207 */ /* 0x000fe40000000000 */
[----:B------:R-:W-:Y:S01]  /*6390*/  IMAD.U32 R11, RZ, RZ, UR5 ;  /* 0x00000005ff0b7e24 */ /* 0x000fe2000f8e00ff */
[----:B------:R-:W-:Y:S01]  /*63a0*/  @!P1 R2UR UR6, R10 ;  /* 0x000000000a0692ca */ /* 0x000fe200000e0000 */
[----:B------:R-:W-:Y:S01]  /*63b0*/  @!UP0 ULEA UR5, UR21, UR29, 0xc ;  /* 0x0000001d15058291 */ /* 0x000fe2000f8e60ff */
[----:B------:R-:W-:Y:S01]  /*63c0*/  LOP3.LUT R13, R13, R0, RZ, 0x3c, !PT ;  /* 0x000000000d0d7212 */ /* 0x000fe200078e3cff */
[----:B------:R-:W-:Y:S01]  /*63d0*/  UMOV UR11, UR19 ;  /* 0x00000013000b7c82 */ /* 0x000fe20008000000 */
[----:B------:R-:W-:Y:S01]  /*63e0*/  @!P1 R2UR UR7, R11 ;  /* 0x000000000b0792ca */ /* 0x000fe200000e0000 */
[----:B------:R-:W-:Y:S02]  /*63f0*/  @!UP0 UIADD3 UR16, UPT, UPT, UR5, 0x200, URZ ;  /* 0x0000020005108890 */ /* 0x000fe4000fffe0ff */
[----:B------:R-:W-:Y:S01]  /*6400*/  @!UP0 UIADD3 UR8, UPT, UPT, UR5, 0xa00, URZ ;  /* 0x00000a0005088890 */ /* 0x000fe2000fffe0ff */
[----:B------:R-:W-:Y:S01]  /*6410*/  VOTEU.ALL UP0, P1 ;  /* 0x0000000000ff7886 */ /* 0x000fe20000800000 */
[----:B------:R-:W-:Y:S08]  /*6420*/  UPRMT UR5, UR57, 0x654, UR17 ;  /* 0x0000065439057896 */ /* 0x000ff00008000011 */
[----:B------:R1:W-:Y:S01]  /*6430*/  @!UP0 UTMALDG.3D [UR16], [UR6], desc[UR24] ;  /* 0x00001810060085b4 */ /* 0x0003e20008011000 */
[----:B------:R-:W-:Y:S05]  /*6440*/  VOTEU.ALL UP0, P1 ;  /* 0x0000000000ff7886 */ /* 0x000fea0000800000 */
[----:B------:R2:W-:Y:S01]  /*6450*/  @!UP0 UTMALDG.3D [UR8], [UR6], desc[UR24] ;  /* 0x00001808060085b4 */ /* 0x0005e20008011000 */
[----:B------:R3:W-:Y:S01]  /*6460*/  @!P1 SYNCS.ARRIVE.TRANS64.RED.A0TR RZ, [UR4+0xf0], R7 ;  /* 0x0000f007ffff99a7 */ /* 0x0007e20008300404 */
[----:B------:R-:W-:Y:S04]  /*6470*/  UIADD3 UR4, UPT, UPT, UR21, 0x1, URZ ;  /* 0x0000000115047890 */ /* 0x000fe8000fffe0ff */
[----:B------:R-:W-:Y:S01]  /*6480*/  UISETP.NE.AND UP0, UPT, UR4, 0x3, UPT ;  /* 0x000000030400788c */ /* 0x000fe2000bf05270 */
[----:B------:R-:W-:Y:S03]  /*6490*/  SYNCS.ARRIVE.TRANS64.RED.A1T0 RZ, [UR5], RZ ;  /* 0x000000ffffff79a7 */ /* 0x000fe60008100405 */
[----:B------:R-:W-:Y:S06]  /*64a0*/  USEL UR5, URZ, 0x1, UP0 ;  /* 0x00000001ff057887 */ /* 0x000fec0008000000 */
[----:B------:R-:W-:Y:S01]  /*64b0*/  LOP3.LUT R15, R9, UR5, RZ, 0x3c, !PT ;  /* 0x00000005090f7c12 */ /* 0x000fe2000f8e3cff */
[----:B-1----:R-:W-:Y:S02]  /*64c0*/  UIADD3 UR20, UPT, UPT, UR14, UR28, URZ ;  /* 0x0000001c0e147290 */ /* 0x002fe4000fffe0ff */
[----:B--2---:R-:W-:Y:S01]  /*64d0*/  USEL UR12, UR4, URZ, UP0 ;  /* 0x000000ff040c7287 */ /* 0x004fe20008000000 */
[----:B------:R-:W-:Y:S11]  /*64e0*/  BRA.U UP2, `(.L_x_101) ;  /* 0xffffffed02807547 */ /* 0x000ff6000b83ffff */
[----:B------:R-:W-:Y:S01]  /*64f0*/  UIADD3 UR29, UPT, UPT, UR29, 0x108, URZ ;  /* 0x000001081d1d7890 */ /* 0x000fe2000fffe0ff */
[----:B----4-:R-:W-:-:S03]  /*6500*/  SHF.L.U32 R2, R15, 0x1f, RZ ;  /* 0x0000001f0f027819 */ /* 0x010fc600000006ff */
[----:B------:R-:W-:-:S09]  /*6510*/  ULEA UR4, UR12, UR29, 0x3 ;  /* 0x0000001d0c047291 */ /* 0x000fd2000f8e18ff */
[----:B------:R-:W1:Y:S02]  /*6520*/  SYNCS.PHASECHK.TRANS64.TRYWAIT P0, [UR4], R2 ;  /* 0x00000002ff0075a7 */ /* 0x000e640008001104 */
[----:B-1----:R-:W-:Y:S05]  /*6530*/  @!P0 BRA `(.L_x_102) ;  /* 0x0000006000208947 */ /* 0x002fea0003800000 */
.L_x_224:
        /* <DEDUP_REMOVED lines=9> */
.L_x_226:
[----:B------:R-:W-:-:S04]  /*65d0*/  UIADD3 UR4, UPT, UPT, UR4, 0x1, URZ ;  /* 0x0000000104047890 */ /* 0x000fc8000fffe0ff */
[----:B------:R-:W-:-:S04]  /*65e0*/  UISETP.NE.AND UP0, UPT, UR4, 0x3, UPT ;  /* 0x000000030400788c */ /* 0x000fc8000bf05270 */
[----:B------:R-:W-:Y:S02]  /*65f0*/  USEL UR5, URZ, 0x1, UP0 ;  /* 0x00000001ff057887 */ /* 0x000fe40008000000 */
[----:B------:R-:W-:-:S04]  /*6600*/  USEL UR4, UR4, URZ, UP0 ;  /* 0x000000ff04047287 */ /* 0x000fc80008000000 */
[----:B------:R-:W-:Y:S01]  /*6610*/  ULEA UR4, UR4, UR29, 0x3 ;  /* 0x0000001d04047291 */ /* 0x000fe2000f8e18ff */
[----:B-1----:R-:W-:-:S04]  /*6620*/  LOP3.LUT R2, R15, UR5, RZ, 0x3c, !PT ;  /* 0x000000050f027c12 */ /* 0x002fc8000f8e3cff */
[----:B------:R-:W-:Y:S01]  /*6630*/  SHF.L.U32 R2, R2, 0x1f, RZ ;  /* 0x0000001f02027819 */ /* 0x000fe200000006ff */
[----:B------:R-:W-:-:S07]  /*6640*/  IMAD.U32 R0, RZ, RZ, UR4 ;  /* 0x00000004ff007e24 */ /* 0x000fce000f8e00ff */
.L_x_104:
[----:B-1----:R1:W2:Y:S02]  /*6650*/  SYNCS.PHASECHK.TRANS64.TRYWAIT P0, [R0+URZ], R2 ;  /* 0x00000002000075a7 */ /* 0x0022a400080011ff */
[----:B--2---:R-:W-:Y:S05]  /*6660*/  @!P0 NANOSLEEP.SYNCS 0x989680 ;  /* 0x009896800000895d */ /* 0x004fea0003900000 */
[----:B------:R-:W2:Y:S02]  /*6670*/  @!P0 SYNCS.PHASECHK.TRANS64 P0, [R0+URZ], R2 ;  /* 0x00000002000085a7 */ /* 0x000ea400080010ff */
[----:B--2---:R-:W-:Y:S05]  /*6680*/  @P0 EXIT ;  /* 0x000000000000094d */ /* 0x004fea0003800000 */
[----:B------:R-:W-:Y:S05]  /*6690*/  BRA `(.L_x_104) ;  /* 0xfffffffc00ec7947 */ /* 0x000fea000383ffff */
.L_x_90:
[----:B------:R-:W-:-:S06]  /*66a0*/  UISETP.GE.AND UP0, UPT, UR19, 0x4, UPT ;  /* 0x000000041300788c */ /* 0x000fcc000bf06270 */
[----:B------:R-:W-:-:S13]  /*66b0*/  PLOP3.LUT P0, PT, PT, PT, UP0, 0x80, 0x8 ;  /* 0x000000000008781c */ /* 0x000fda0003f0f008 */
[----:B------:R-:W-:Y:S05]  /*66c0*/  @!P0 EXIT ;  /* 0x000000000000894d */ /* 0x000fea0003800000 */
[----:B------:R-:W-:Y:S01]  /*66d0*/  BAR.SYNC.DEFER_BLOCKING 0x6, 0xa0 ;  /* 0x0182800000007b1d */ /* 0x000fe20000010000 */
[C---:B------:R-:W-:Y:S01]  /*66e0*/  IMAD.SHL.U32 R87, R85.reuse, 0x10, RZ ;  /* 0x0000001055577824 */ /* 0x040fe200078e00ff */
[C---:B------:R-:W-:Y:S01]  /*66f0*/  LOP3.LUT R88, R90.reuse, 0x3, RZ, 0xc0, !PT ;  /* 0x000000035a587812 */ /* 0x040fe200078ec0ff */
[C---:B------:R-:W-:Y:S01]  /*6700*/  IMAD.SHL.U32 R86, R85.reuse, 0x2, RZ ;  /* 0x0000000255567824 */ /* 0x040fe200078e00ff */
[----:B------:R-:W-:Y:S01]  /*6710*/  CS2R R82, SRZ ;  /* 0x0000000000527805 */ /* 0x000fe2000001ff00 */
[----:B------:R-:W-:Y:S01]  /*6720*/  IMAD.U32 R85, R85, 0x10000, RZ ;  /* 0x0001000055557824 */ /* 0x000fe200078e00ff */
[----:B------:R-:W-:Y:S01]  /*6730*/  UMOV UR44, 0x400 ;  /* 0x00000400002c7882 */ /* 0x000fe20000000000 */
[----:B------:R-:W1:Y:S01]  /*6740*/  LDCU UR4, c[0x0][0x370] ;  /* 0x00006e00ff0477ac */ /* 0x000e620008000800 */
[----:B------:R-:W2:Y:S01]  /*6750*/  LDC.64 R76, c[0x0][0xc88] ;  /* 0x00032200ff4c7b82 */ /* 0x000ea20000000a00 */
[----:B------:R-:W-:Y:S01]  /*6760*/  IMAD.SHL.U32 R2, R90, 0x200, RZ ;  /* 0x000002005a027824 */ /* 0x000fe200078e00ff */
[C---:B------:R-:W-:Y:S01]  /*6770*/  LOP3.LUT R6, R87.reuse, 0x40, RZ, 0xc0, !PT ;  /* 0x0000004057067812 */ /* 0x040fe200078ec0ff */
[----:B------:R-:W-:Y:S01]  /*6780*/  ULEA UR44, UR57, UR44, 0x18 ;  /* 0x0000002c392c7291 */ /* 0x000fe2000f8ec0ff */
[----:B------:R-:W-:Y:S01]  /*6790*/  LOP3.LUT R3, R87, 0x1b0, RZ, 0xc0, !PT ;  /* 0x000001b057037812 */ /* 0x000fe200078ec0ff */
[----:B------:R-:W-:Y:S01]  /*67a0*/  IMAD.MOV.U32 R84, RZ, RZ, RZ ;  /* 0x000000ffff547224 */ /* 0x000fe200078e00ff */
[----:B------:R-:W-:Y:S01]  /*67b0*/  LOP3.LUT R85, R85, 0x200000, RZ, 0xc0, !PT ;  /* 0x0020000055557812 */ /* 0x000fe200078ec0ff */
[----:B------:R-:W-:Y:S01]  /*67c0*/  IMAD.MOV.U32 R81, RZ, RZ, RZ ;  /* 0x000000ffff517224 */ /* 0x000fe200078e00ff */
[----:B------:R-:W3:Y:S01]  /*67d0*/  LDC.64 R78, c[0x0][0xc90] ;  /* 0x00032400ff4e7b82 */ /* 0x000ee20000000a00 */
[----:B------:R-:W-:Y:S01]  /*67e0*/  LOP3.LUT R86, R6, 0x8, R86, 0xf8, !PT ;  /* 0x0000000806567812 */ /* 0x000fe200078ef856 */
[----:B------:R-:W4:Y:S01]  /*67f0*/  LDCU UR43, c[0x0][0xf0c] ;  /* 0x0001e180ff2b77ac */ /* 0x000f220008000800 */
[----:B------:R-:W-:-:S02]  /*6800*/  LOP3.LUT R2, R3, 0x200, R2, 0xf8, !PT ;  /* 0x0000020003027812 */ /* 0x000fc400078ef802 */
[----:B------:R-:W-:Y:S01]  /*6810*/  LOP3.LUT P0, RZ, R87, 0x40, RZ, 0xc0, !PT ;  /* 0x0000004057ff7812 */ /* 0x000fe2000780c0ff */
[----:B------:R-:W2:Y:S01]  /*6820*/  LDCU UR39, c[0x0][0xf30] ;  /* 0x0001e600ff2777ac */ /* 0x000ea20008000800 */
[----:B------:R-:W-:Y:S01]  /*6830*/  LOP3.LUT R86, R2, R86, RZ, 0xfc, !PT ;  /* 0x0000005602567212 */ /* 0x000fe200078efcff */
[----:B------:R-:W4:Y:S01]  /*6840*/  LDS R0, [UR44+0x1c0] ;  /* 0x0001c02cff007984 */ /* 0x000f220008000800 */
[----:B-1----:R-:W-:Y:S01]  /*6850*/  IMAD.U32 R93, RZ, RZ, UR4 ;  /* 0x00000004ff5d7e24 */ /* 0x002fe2000f8e00ff */
[----:B------:R-:W1:Y:S01]  /*6860*/  LDCU.64 UR4, c[0x0][0xc88] ;  /* 0x00019100ff0477ac */ /* 0x000e620008000a00 */
[----:B------:R-:W2:Y:S01]  /*6870*/  LDC.64 R74, c[0x0][0xcb0] ;  /* 0x00032c00ff4a7b82 */ /* 0x000ea20000000a00 */
[----:B------:R-:W2:Y:S01]  /*6880*/  LDCU.64 UR40, c[0x0][0xf28] ;  /* 0x0001e500ff2877ac */ /* 0x000ea20008000a00 */
[----:B------:R-:W2:Y:S06]  /*6890*/  LDCU.128 UR60, c[0x0][0xf10] ;  /* 0x0001e200ff3c77ac */ /* 0x000eac0008000c00 */
[----:B------:R-:W2:Y:S01]  /*68a0*/  LDC.64 R72, c[0x0][0xca8] ;  /* 0x00032a00ff487b82 */ /* 0x000ea20000000a00 */
[----:B------:R-:W2:Y:S01]  /*68b0*/  LDCU UR59, c[0x0][0x374] ;  /* 0x00006e80ff3b77ac */ /* 0x000ea20008000800 */
[----:B------:R-:W-:Y:S01]  /*68c0*/  UMOV UR58, 0x1 ;  /* 0x00000001003a7882 */ /* 0x000fe20000000000 */
[----:B------:R-:W-:Y:S01]  /*68d0*/  UMOV UR45, URZ ;  /* 0x000000ff002d7c82 */ /* 0x000fe20008000000 */
[----:B-1----:R-:W-:Y:S01]  /*68e0*/  IMAD.U32 R92, RZ, RZ, UR4 ;  /* 0x00000004ff5c7e24 */ /* 0x002fe2000f8e00ff */
[----:B------:R-:W-:Y:S01]  /*68f0*/  UIADD3 UR4, UPT, UPT, UR44, 0x200, URZ ;  /* 0x000002002c047890 */ /* 0x000fe2000fffe0ff */
[----:B------:R-:W-:Y:S01]  /*6900*/  MOV R91, UR5 ;  /* 0x00000005005b7c02 */ /* 0x000fe20008000f00 */
[----:B------:R-:W-:Y:S01]  /*6910*/  UMOV UR56, URZ ;  /* 0x000000ff00387c82 */ /* 0x000fe20008000000 */
[----:B------:R-:W-:-:S03]  /*6920*/  UMOV UR52, URZ ;  /* 0x000000ff00347c82 */ /* 0x000fc60008000000 */
[----:B------:R-:W-:Y:S01]  /*6930*/  MOV R101, UR4 ;  /* 0x0000000400657c02 */ /* 0x000fe20008000f00 */
[----:B----4-:R-:W-:Y:S01]  /*6940*/  IMAD.IADD R85, R0, 0x1, R85 ;  /* 0x0000000100557824 */ /* 0x010fe200078e0255 */
[----:B---3--:R-:W-:-:S07]  /*6950*/  P2R R0, PR, RZ, 0x1 ;  /* 0x00000001ff007803 */ /* 0x008fce0000000000 */
.L_x_163:
[C---:B------:R-:W-:Y:S02]  /*6960*/  LEA R0, R81.reuse, UR44, 0x3 ;  /* 0x0000002c51007c11 */ /* 0x040fe4000f8e18ff */
[----:B------:R-:W-:Y:S02]  /*6970*/  SHF.L.U32 R2, R82, 0x1f, RZ ;  /* 0x0000001f52027819 */ /* 0x000fe400000006ff */
[----:B------:R-:W-:Y:S02]  /*6980*/  LEA R4, R81, UR44, 0x4 ;  /* 0x0000002c51047c11 */ /* 0x000fe4000f8e20ff */
[----:B-1----:R-:W1:Y:S02]  /*6990*/  SYNCS.PHASECHK.TRANS64.TRYWAIT P0, [R0+URZ+0x130], R2 ;  /* 0x00013002000075a7 */ /* 0x002e6400080011ff */
[----:B-1----:R-:W-:Y:S05]  /*69a0*/  @!P0 BRA `(.L_x_105) ;  /* 0x0000005c00348947 */ /* 0x002fea0003800000 */
.L_x_227:
[----:B------:R-:W-:Y:S01]  /*69b0*/  R2UR UR7, R100 ;  /* 0x00000000640772ca */ /* 0x000fe200000e0000 */
[----:B------:R-:W3:Y:S01]  /*69c0*/  LDS.128 R4, [R4+0x1a0] ;  /* 0x0001a00004047984 */ /* 0x000ee20000000c00 */
[----:B-1----:R-:W-:Y:S01]  /*69d0*/  VIADD R0, R0, 0x140 ;  /* 0x0000014000007836 */ /* 0x002fe20000000000 */
[----:B------:R-:W-:Y:S04]  /*69e0*/  UISETP.GE.AND UP0, UPT, UR42, 0x1, UPT ;  /* 0x000000012a00788c */ /* 0x000fe8000bf06270 */
[----:B------:R-:W-:Y:S01]  /*69f0*/  PRMT R0, RZ, 0x654, R0 ;  /* 0x00000654ff007816 */ /* 0x000fe20000000000 */
[----:B------:R-:W-:Y:S01]  /*6a00*/  @!PT LDS RZ, [RZ] ;  /* 0x00000000fffff984 */ /* 0x000fe20000000800 */
[----:B------:R-:W-:Y:S01]  /*6a10*/  @!PT LDS RZ, [RZ] ;  /* 0x00000000fffff984 */ /* 0x000fe20000000800 */
[----:B------:R-:W-:Y:S01]  /*6a20*/  @!PT LDS RZ, [RZ] ;  /* 0x00000000fffff984 */ /* 0x000fe20000000800 */
[----:B------:R-:W-:Y:S01]  /*6a30*/  @!PT LDS RZ, [RZ] ;  /* 0x00000000fffff984 */ /* 0x000fe20000000800 */
[----:B------:R1:W-:Y:S06]  /*6a40*/  MEMBAR.ALL.CTA ;  /* 0x0000000000007992 */ /* 0x0003ec0000008000 */
[----:B-1----:R-:W1:Y:S02]  /*6a50*/  FENCE.VIEW.ASYNC.S ;  /* 0x00000000000073c6 */ /* 0x002e640000000000 */
[----:B-1----:R1:W-:Y:S01]  /*6a60*/  SYNCS.ARRIVE.TRANS64.RED.A1T0 RZ, [R0+URZ], RZ ;  /* 0x000000ff00ff79a7 */ /* 0x0023e200081004ff */
[----:B---3--:R-:W-:Y:S11]  /*6a70*/  LOP3.LUT P0, RZ, R6, 0x1, RZ, 0xc0, !PT ;  /* 0x0000000106ff7812 */ /* 0x008ff6000780c0ff */
[----:B------:R-:W-:Y:S02]  /*6a80*/  @!UPT UIADD3 URZ, UPT, UPT, URZ, URZ, URZ ;  /* 0x000000fffffff290 */ /* 0x000fe4000fffe0ff */
[----:B------:R-:W-:Y:S01]  /*6a90*/  VOTEU.ANY UP1, P0 ;  /* 0x0000000000ff7886 */ /* 0x000fe20000020100 */
[----:B------:R-:W-:Y:S01]  /*6aa0*/  PLOP3.LUT P0, PT, PT, PT, UP1, 0x80, 0x8 ;  /* 0x000000000008781c */ /* 0x000fe20003f0f018 */
[----:B------:R-:W-:Y:S06]  /*6ab0*/  UP2UR UR4, UPR, URZ, 0x2 ;  /* 0x00000002ff047883 */ /* 0x000fec0008000000 */
[----:B------:R-:W-:Y:S06]  /*6ac0*/  IMAD.U32 R102, RZ, RZ, UR4 ;  /* 0x00000004ff667e24 */ /* 0x000fec000f8e00ff */
[----:B------:R-:W-:Y:S02]  /*6ad0*/  @P0 SHF.R.U32.HI R2, RZ, 0x10, R5 ;  /* 0x00000010ff020819 */ /* 0x000fe40000011605 */
[----:B------:R-:W-:Y:S02]  /*6ae0*/  @P0 MOV R3, R4 ;  /* 0x0000000400030202 */ /* 0x000fe40000000f00 */
[----:B------:R-:W-:Y:S02]  /*6af0*/  @P0 R2UR UR4, R2 ;  /* 0x00000000020402ca */ /* 0x000fe400000e0000 */
[----:B------:R-:W-:Y:S02]  /*6b00*/  @P0 LOP3.LUT R4, R5, 0xffff, RZ, 0xc0, !PT ;  /* 0x0000ffff05040812 */ /* 0x000fe400078ec0ff */
[----:B------:R-:W-:Y:S02]  /*6b10*/  @P0 R2UR UR6, R3 ;  /* 0x00000000030602ca */ /* 0x000fe400000e0000 */
[----:B------:R-:W-:Y:S07]  /*6b20*/  @P0 R2UR UR5, R4 ;  /* 0x00000000040502ca */ /* 0x000fee00000e0000 */
[----:B------:R-:W-:Y:S02]  /*6b30*/  @UP1 UMOV UR7, UR4 ;  /* 0x0000000400071c82 */ /* 0x000fe40008000000 */
[----:B------:R-:W-:Y:S02]  /*6b40*/  IMAD.U32 R100, RZ, RZ, UR7 ;  /* 0x00000007ff647e24 */ /* 0x000fe4000f8e00ff */
[----:B------:R-:W-:Y:S02]  /*6b50*/  @UP1 UMOV UR38, UR6 ;  /* 0x0000000600261c82 */ /* 0x000fe40008000000 */
[----:B------:R-:W-:Y:S01]  /*6b60*/  @UP1 UMOV UR37, UR5 ;  /* 0x0000000500251c82 */ /* 0x000fe20008000000 */
[----:B-1----:R-:W-:Y:S05]  /*6b70*/  BRA.U !UP0, `(.L_x_106) ;  /* 0x0000000108d07547 */ /* 0x002fea000b800000 */
[----:B------:R-:W1:Y:S01]  /*6b80*/  LDCU UR13, c[0x0][0xf20] ;  /* 0x0001e400ff0d77ac */ /* 0x000e620008000800 */
[----:B------:R-:W-:Y:S01]  /*6b90*/  R2UR UR12, R93 ;  /* 0x000000005d0c72ca */ /* 0x000fe200000e0000 */
[----:B--2---:R-:W-:Y:S02]  /*6ba0*/  UIMAD.WIDE.U32 UR4, UR59, UR63, URZ ;  /* 0x0000003f3b0472a5 */ /* 0x004fe4000f8e00ff */
[----:B------:R-:W-:Y:S02]  /*6bb0*/  UISETP.NE.AND UP0, UPT, UR62, 0x1, UPT ;  /* 0x000000013e00788c */ /* 0x000fe4000bf05270 */
[----:B------:R-:W-:Y:S02]  /*6bc0*/  UIMAD.WIDE.U32 UR8, UR37, UR63, URZ ;  /* 0x0000003f250872a5 */ /* 0x000fe4000f8e00ff */
[----:B------:R-:W-:Y:S02]  /*6bd0*/  UISETP.NE.AND UP1, UPT, UR43, 0x1, UPT ;  /* 0x000000012b00788c */ /* 0x000fe4000bf25270 */
[----:B------:R-:W-:Y:S04]  /*6be0*/  UIMAD.WIDE.U32 UR10, UR38, UR60, URZ ;  /* 0x0000003c260a72a5 */ /* 0x000fe8000f8e00ff */
[----:B------:R-:W-:Y:S02]  /*6bf0*/  UIMAD.WIDE.U32 UR6, UR12, UR60, URZ ;  /* 0x0000003c0c0672a5 */ /* 0x000fe4000f8e00ff */
[----:B------:R-:W-:Y:S01]  /*6c00*/  UISETP.NE.AND UP2, UPT, UR42, 0x1, UPT ;  /* 0x000000012a00788c */ /* 0x000fe2000bf45270 */
[----:B------:R-:W-:Y:S02]  /*6c10*/  UMOV UR4, UR5 ;  /* 0x0000000500047c82 */ /* 0x000fe40008000000 */
[----:B-1----:R-:W-:Y:S03]  /*6c20*/  USHF.R.U32.HI UR5, URZ, UR13, UR4 ;  /* 0x0000000dff057299 */ /* 0x002fe60008011604 */
[----:B------:R-:W-:Y:S02]  /*6c30*/  UMOV UR4, UR7 ;  /* 0x0000000700047c82 */ /* 0x000fe40008000000 */
[----:B------:R-:W-:Y:S02]  /*6c40*/  USHF.R.U32.HI UR7, URZ, UR61, UR4 ;  /* 0x0000003dff077299 */ /* 0x000fe40008011604 */
[----:B------:R-:W-:Y:S02]  /*6c50*/  USEL UR4, UR59, UR5, !UP0 ;  /* 0x000000053b047287 */ /* 0x000fe4000c000000 */
[----:B------:R-:W-:Y:S01]  /*6c60*/  USEL UR7, UR12, UR7, !UP1 ;  /* 0x000000070c077287 */ /* 0x000fe2000c800000 */
[----:B------:R-:W-:Y:S01]  /*6c70*/  UMOV UR5, UR9 ;  /* 0x0000000900057c82 */ /* 0x000fe20008000000 */
[----:B------:R-:W-:Y:S02]  /*6c80*/  UIMAD.WIDE.U32 UR8, UR4, UR40, URZ ;  /* 0x00000028040872a5 */ /* 0x000fe4000f8e00ff */
[----:B------:R-:W-:Y:S03]  /*6c90*/  USHF.R.U32.HI UR6, URZ, UR13, UR5 ;  /* 0x0000000dff067299 */ /* 0x000fe60008011605 */
[----:B------:R-:W-:Y:S01]  /*6ca0*/  UMOV UR5, UR11 ;  /* 0x0000000b00057c82 */ /* 0x000fe20008000000 */
[----:B------:R-:W-:Y:S02]  /*6cb0*/  UIMAD.WIDE.U32 UR10, UR7, UR40, URZ ;  /* 0x00000028070a72a5 */ /* 0x000fe4000f8e00ff */
[----:B------:R-:W-:Y:S02]  /*6cc0*/  USEL UR6, UR37, UR6, !UP0 ;  /* 0x0000000625067287 */ /* 0x000fe4000c000000 */
[----:B------:R-:W-:Y:S01]  /*6cd0*/  USHF.R.U32.HI UR5, URZ, UR61, UR5 ;  /* 0x0000003dff057299 */ /* 0x000fe20008011605 */
[----:B------:R-:W-:Y:S02]  /*6ce0*/  UMOV UR8, UR9 ;  /* 0x0000000900087c82 */ /* 0x000fe40008000000 */
[----:B------:R-:W-:Y:S01]  /*6cf0*/  UMOV UR10, UR11 ;  /* 0x0000000b000a7c82 */ /* 0x000fe20008000000 */
[----:B------:R-:W-:Y:S02]  /*6d00*/  @UP2 USHF.R.U32.HI UR4, URZ, UR41, UR8 ;  /* 0x00000029ff042299 */ /* 0x000fe40008011608 */
[----:B------:R-:W-:Y:S02]  /*6d10*/  @UP2 USHF.R.U32.HI UR7, URZ, UR41, UR10 ;  /* 0x00000029ff072299 */ /* 0x000fe4000801160a */
[----:B------:R-:W-:Y:S02]  /*6d20*/  UIMAD UR4, UR42, UR4, URZ ;  /* 0x000000042a0472a4 */ /* 0x000fe4000f8e02ff */
[----:B------:R-:W-:Y:S02]  /*6d30*/  UIMAD.WIDE.U32 UR10, UR6, UR40, URZ ;  /* 0x00000028060a72a5 */ /* 0x000fe4000f8e00ff */
[----:B------:R-:W-:Y:S02]  /*6d40*/  USEL UR5, UR38, UR5, !UP1 ;  /* 0x0000000526057287 */ /* 0x000fe4000c800000 */
[----:B------:R-:W-:Y:S02]  /*6d50*/  UIMAD UR8, UR42, UR7, URZ ;  /* 0x000000072a0872a4 */ /* 0x000fe4000f8e02ff */
[----:B------:R-:W-:Y:S03]  /*6d60*/  UISETP.GE.AND UP0, UPT, UR6, UR4, UPT ;  /* 0x000000040600728c */ /* 0x000fe6000bf06270 */
[----:B------:R-:W-:Y:S01]  /*6d70*/  UMOV UR4, UR11 ;  /* 0x0000000b00047c82 */ /* 0x000fe20008000000 */
[----:B------:R-:W-:Y:S02]  /*6d80*/  UISETP.GE.OR UP0, UPT, UR5, UR8, UP0 ;  /* 0x000000080500728c */ /* 0x000fe40008706670 */
[----:B------:R-:W-:Y:S02]  /*6d90*/  USHF.R.U32.HI UR4, URZ, UR41, UR4 ;  /* 0x00000029ff047299 */ /* 0x000fe40008011604 */
[----:B------:R-:W-:Y:S02]  /*6da0*/  UIMAD.WIDE.U32 UR8, UR5, UR40, URZ ;  /* 0x00000028050872a5 */ /* 0x000fe4000f8e00ff */
[----:B------:R-:W-:Y:S02]  /*6db0*/  USEL UR11, UR6, UR4, !UP2 ;  /* 0x00000004060b7287 */ /* 0x000fe4000d000000 */
[----:B------:R-:W-:Y:S02]  /*6dc0*/  UIADD3 UR8, UPT, UPT, -UR5, URZ, URZ ;  /* 0x000000ff05087290 */ /* 0x000fe4000fffe1ff */
[----:B------:R-:W-:Y:S01]  /*6dd0*/  UIADD3 UR10, UPT, UPT, -UR11, URZ, URZ ;  /* 0x000000ff0b0a7290 */ /* 0x000fe2000fffe1ff */
[----:B------:R-:W-:Y:S01]  /*6de0*/  @!UP0 UMOV UR4, UR9 ;  /* 0x0000000900048c82 */ /* 0x000fe20008000000 */
[----:B------:R-:W-:Y:S02]  /*6df0*/  UIADD3 UR9, UPT, UPT, -UR6, URZ, URZ ;  /* 0x000000ff06097290 */ /* 0x000fe4000fffe1ff */
[----:B------:R-:W-:Y:S02]  /*6e00*/  @!UP0 USHF.R.U32.HI UR4, URZ, UR41, UR4 ;  /* 0x00000029ff048299 */ /* 0x000fe40008011604 */
[----:B------:R-:W-:Y:S02]  /*6e10*/  UIMAD UR10, UR42, UR10, UR6 ;  /* 0x0000000a2a0a72a4 */ /* 0x000fe4000f8e0206 */
[----:B------:R-:W-:Y:S04]  /*6e20*/  @!UP0 USEL UR4, UR5, UR4, !UP2 ;  /* 0x0000000405048287 */ /* 0x000fe8000d000000 */
[----:B------:R-:W-:Y:S02]  /*6e30*/  @!UP0 UIMAD UR10, UR7, UR10, UR4 ;  /* 0x0000000a070a82a4 */ /* 0x000fe4000f8e0204 */
[----:B------:R-:W-:Y:S02]  /*6e40*/  @!UP0 UIADD3 UR11, UPT, UPT, UR11, -UR4, URZ ;  /* 0x800000040b0b8290 */ /* 0x000fe4000fffe0ff */
[----:B------:R-:W-:Y:S02]  /*6e50*/  UIMAD UR7, UR43, UR8, UR38 ;  /* 0x000000082b0772a4 */ /* 0x000fe4000f8e0226 */
[----:B------:R-:W-:Y:S02]  /*6e60*/  @!UP0 UIMAD UR6, UR11, UR42, UR5 ;  /* 0x0000002a0b0682a4 */ /* 0x000fe4000f8e0205 */
[----:B------:R-:W-:Y:S01]  /*6e70*/  UIMAD UR4, UR62, UR9, UR37 ;  /* 0x000000093e0472a4 */ /* 0x000fe2000f8e0225 */
[----:B------:R-:W-:Y:S02]  /*6e80*/  @!UP0 UMOV UR5, UR10 ;  /* 0x0000000a00058c82 */ /* 0x000fe40008000000 */
[----:B------:R-:W-:Y:S02]  /*6e90*/  UIMAD UR38, UR5, UR43, UR7 ;  /* 0x0000002b052672a4 */ /* 0x000fe4000f8e0207 */
[----:B------:R-:W-:Y:S11]  /*6ea0*/  UIMAD UR37, UR6, UR62, UR4 ;  /* 0x0000003e062572a4 */ /* 0x000ff6000f8e0204 */
[----:B------:R-:W-:Y:S01]  /*6eb0*/  @!UPT UIADD3 URZ, UPT, UPT, URZ, URZ, URZ ;  /* 0x000000fffffff290 */ /* 0x000fe2000fffe0ff */
.L_x_106:
[----:B--2---:R-:W-:Y:S01]  /*6ec0*/  UISETP.NE.AND UP0, UPT, UR39, 0x1, UPT ;  /* 0x000000012700788c */ /* 0x004fe2000bf05270 */
[----:B------:R-:W-:Y:S01]  /*6ed0*/  R2UR UR11, R101 ;  /* 0x00000000650b72ca */ /* 0x000fe200000e0000 */
[----:B------:R-:W-:Y:S01]  /*6ee0*/  USHF.L.U32 UR50, UR20, 0x7, URZ ;  /* 0x0000000714327899 */ /* 0x000fe200080006ff */
[----:B------:R-:W-:Y:S01]  /*6ef0*/  IADD3 R81, PT, PT, R81, 0x1, RZ ;  /* 0x0000000151517810 */ /* 0x000fe20007ffe0ff */
[----:B------:R-:W-:Y:S07]  /*6f00*/  USHF.L.U32 UR49, UR26, 0x6, URZ ;  /* 0x000000061a317899 */ /* 0x000fee00080006ff */
[----:B------:R-:W1:Y:S01]  /*6f10*/  @!UP0 LDCU.128 UR12, c[0x0][0xf10] ;  /* 0x0001e200ff0c87ac */ /* 0x000e620008000c00 */
[----:B------:R-:W2:Y:S01]  /*6f20*/  @!UP0 LDCU UR5, c[0x0][0xf0c] ;  /* 0x0001e180ff0587ac */ /* 0x000ea20008000800 */
[----:B------:R-:W3:Y:S01]  /*6f30*/  @!UP0 LDCU UR10, c[0x0][0xf20] ;  /* 0x0001e400ff0a87ac */ /* 0x000ee20008000800 */
[----:B-1----:R-:W-:Y:S02]  /*6f40*/  UIMAD.WIDE.U32 UR8, UR38, UR12, URZ ;  /* 0x0000000c260872a5 */ /* 0x002fe4000f8e00ff */
[----:B------:R-:W-:Y:S02]  /*6f50*/  UIMAD.WIDE.U32 UR6, UR37, UR15, URZ ;  /* 0x0000000f250672a5 */ /* 0x000fe4000f8e00ff */
[----:B------:R-:W-:Y:S03]  /*6f60*/  @!UP0 UISETP.NE.AND UP1, UPT, UR14, 0x1, UPT ;  /* 0x000000010e00888c */ /* 0x000fe6000bf25270 */
[----:B------:R-:W-:Y:S01]  /*6f70*/  @!UP0 UMOV UR4, UR9 ;  /* 0x0000000900048c82 */ /* 0x000fe20008000000 */
[----:B--2---:R-:W-:Y:S02]  /*6f80*/  @!UP0 UISETP.NE.AND UP2, UPT, UR5, 0x1, UPT ;  /* 0x000000010500888c */ /* 0x004fe4000bf45270 */
[----:B------:R-:W-:Y:S01]  /*6f90*/  @!UP0 USHF.R.U32.HI UR4, URZ, UR13, UR4 ;  /* 0x0000000dff048299 */ /* 0x000fe20008011604 */
[----:B------:R-:W-:Y:S02]  /*6fa0*/  @!UP0 UMOV UR6, UR7 ;  /* 0x0000000700068c82 */ /* 0x000fe40008000000 */
[----:B---3--:R-:W-:Y:S02]  /*6fb0*/  @!UP0 USHF.R.U32.HI UR6, URZ, UR10, UR6 ;  /* 0x0000000aff068299 */ /* 0x008fe40008011606 */
[----:B------:R-:W-:Y:S02]  /*6fc0*/  @!UP0 USEL UR7, UR38, UR4, !UP2 ;  /* 0x0000000426078287 */ /* 0x000fe4000d000000 */
[----:B------:R-:W-:Y:S04]  /*6fd0*/  @!UP0 USEL UR6, UR37, UR6, !UP1 ;  /* 0x0000000625068287 */ /* 0x000fe8000c800000 */
[----:B------:R-:W-:Y:S02]  /*6fe0*/  @!UP0 UIADD3 UR4, UPT, UPT, -UR7, UR6, URZ ;  /* 0x0000000607048290 */ /* 0x000fe4000fffe1ff */
[----:B------:R-:W-:Y:S02]  /*6ff0*/  @!UP0 UIADD3 UR6, UPT, UPT, UR7, -UR6, URZ ;  /* 0x8000000607068290 */ /* 0x000fe4000fffe0ff */
[----:B------:R-:W-:Y:S02]  /*7000*/  @!UP0 UIMAD UR38, UR4, UR5, UR38 ;  /* 0x00000005042682a4 */ /* 0x000fe4000f8e0226 */
[----:B------:R-:W-:Y:S02]  /*7010*/  @!UP0 UIMAD UR37, UR6, UR14, UR37 ;  /* 0x0000000e062582a4 */ /* 0x000fe4000f8e0225 */
[----:B------:R-:W-:Y:S09]  /*7020*/  ULOP3.LUT UP0, URZ, UR11, 0x90, URZ, 0xc0, !UPT ;  /* 0x000000900bff7892 */ /* 0x000ff2000f80c0ff */
[----:B------:R-:W-:Y:S05]  /*7030*/  BRA.U !UP0, `(.L_x_107) ;  /* 0x00000001087c7547 */ /* 0x000fea000b800000 */
[----:B------:R-:W1:Y:S01]  /*7040*/  LDCU.64 UR8, c[0x4][0x80] ;  /* 0x01001000ff0877ac */ /* 0x000e620008000a00 */
[----:B------:R-:W-:Y:S01]  /*7050*/  MOV R2, 0x0 ;  /* 0x0000000000027802 */ /* 0x000fe20000000f00 */
[----:B------:R-:W-:Y:S02]  /*7060*/  HFMA2 R12, -RZ, RZ, 0, 5.9604644775390625e-08 ;  /* 0x00000001ff0c7431 */ /* 0x000fe400000001ff */
[----:B------:R-:W-:Y:S01]  /*7070*/  IMAD.MOV.U32 R8, RZ, RZ, 0x70 ;  /* 0x00000070ff087424 */ /* 0x000fe200078e00ff */
[----:B------:R2:W3:Y:S01]  /*7080*/  LDC.64 R14, c[0x4][R2] ;  /* 0x01000000020e7b82 */ /* 0x0004e20000000a00 */
[----:B------:R-:W4:Y:S01]  /*7090*/  LDCU.64 UR6, c[0x4][0x88] ;  /* 0x01001100ff0677ac */ /* 0x000f220008000a00 */
[----:B------:R-:W-:Y:S01]  /*70a0*/  IMAD.MOV.U32 R13, RZ, RZ, RZ ;  /* 0x000000ffff0d7224 */ /* 0x000fe200078e00ff */
[----:B------:R-:W2:Y:S01]  /*70b0*/  LDCU.64 UR4, c[0x4][0x8] ;  /* 0x01000100ff0477ac */ /* 0x000ea20008000a00 */
[----:B-1----:R-:W-:Y:S01]  /*70c0*/  MOV R5, UR9 ;  /* 0x0000000900057c02 */ /* 0x002fe20008000f00 */
[----:B------:R-:W-:Y:S01]  /*70d0*/  IMAD.U32 R4, RZ, RZ, UR8 ;  /* 0x00000008ff047e24 */ /* 0x000fe2000f8e00ff */
[----:B----4-:R-:W-:Y:S01]  /*70e0*/  MOV R7, UR7 ;  /* 0x0000000700077c02 */ /* 0x010fe20008000f00 */
[----:B------:R-:W-:Y:S01]  /*70f0*/  IMAD.U32 R6, RZ, RZ, UR6 ;  /* 0x00000006ff067e24 */ /* 0x000fe2000f8e00ff */
[----:B--2---:R-:W-:Y:S01]  /*7100*/  MOV R11, UR5 ;  /* 0x00000005000b7c02 */ /* 0x004fe20008000f00 */
[----:B------:R-:W-:Y:S02]  /*7110*/  IMAD.U32 R10, RZ, RZ, UR4 ;  /* 0x00000004ff0a7e24 */ /* 0x000fe4000f8e00ff */
[----:B------:R-:W-:Y:S07]  /*7120*/  LEPC R20, `(.L_x_108) ;  /* 0x000000001014794e */ /* 0x000fee0000000000 */
[----:B---3-5:R-:W-:Y:S05]  /*7130*/  CALL.ABS.NOINC R14 ;  /* 0x000000000e007343 */ /* 0x028fea0003c00000 */
.L_x_108:
[----:B------:R-:W1:Y:S01]  /*7140*/  LDCU.64 UR8, c[0x4][0x80] ;  /* 0x01001000ff0877ac */ /* 0x000e620008000a00 */
[----:B------:R-:W2:Y:S01]  /*7150*/  LDC.64 R2, c[0x4][R2] ;  /* 0x0100000002027b82 */ /* 0x000ea20000000a00 */
[----:B------:R-:W-:Y:S02]  /*7160*/  HFMA2 R12, -RZ, RZ, 0, 5.9604644775390625e-08 ;  /* 0x00000001ff0c7431 */ /* 0x000fe400000001ff */
[----:B------:R-:W-:Y:S02]  /*7170*/  IMAD.MOV.U32 R8, RZ, RZ, 0x70 ;  /* 0x00000070ff087424 */ /* 0x000fe400078e00ff */
[----:B------:R-:W-:Y:S01]  /*7180*/  IMAD.MOV.U32 R13, RZ, RZ, RZ ;  /* 0x000000ffff0d7224 */ /* 0x000fe200078e00ff */
[----:B------:R-:W3:Y:S01]  /*7190*/  LDCU.64 UR6, c[0x4][0x88] ;  /* 0x01001100ff0677ac */ /* 0x000ee20008000a00 */
[----:B------:R-:W4:Y:S01]  /*71a0*/  LDCU.64 UR4, c[0x4][0x8] ;  /* 0x01000100ff0477ac */ /* 0x000f220008000a00 */
[----:B-1----:R-:W-:Y:S02]  /*71b0*/  MOV R4, UR8 ;  /* 0x0000000800047c02 */ /* 0x002fe40008000f00 */
[----:B------:R-:W-:Y:S02]  /*71c0*/  MOV R5, UR9 ;  /* 0x0000000900057c02 */ /* 0x000fe40008000f00 */
[----:B---3--:R-:W-:Y:S01]  /*71d0*/  MOV R7, UR7 ;  /* 0x0000000700077c02 */ /* 0x008fe20008000f00 */
[----:B------:R-:W-:Y:S01]  /*71e0*/  IMAD.U32 R6, RZ, RZ, UR6 ;  /* 0x00000006ff067e24 */ /* 0x000fe2000f8e00ff */
[----:B----4-:R-:W-:Y:S01]  /*71f0*/  MOV R11, UR5 ;  /* 0x00000005000b7c02 */ /* 0x010fe20008000f00 */
[----:B------:R-:W-:Y:S02]  /*7200*/  IMAD.U32 R10, RZ, RZ, UR4 ;  /* 0x00000004ff0a7e24 */ /* 0x000fe4000f8e00ff */
[----:B------:R-:W-:Y:S07]  /*7210*/  LEPC R20, `(.L_x_107) ;  /* 0x000000001014794e */ /* 0x000fee0000000000 */
[----:B--2---:R-:W-:Y:S05]  /*7220*/  CALL.ABS.NOINC R2 ;  /* 0x0000000002007343 */ /* 0x004fea0003c00000 */
.L_x_107:
[----:B------:R-:W-:Y:S02]  /*7230*/  R2UR UR5, R92 ;  /* 0x000000005c0572ca */ /* 0x000fe400000e0000 */
[----:B------:R-:W-:Y:S02]  /*7240*/  R2UR UR4, R91 ;  /* 0x000000005b0472ca */ /* 0x000fe400000e0000 */
[C---:B------:R-:W-:Y:S02]  /*7250*/  ISETP.NE.U32.AND P1, PT, R78.reuse, RZ, PT ;  /* 0x000000ff4e00720c */ /* 0x040fe40003f25070 */
[----:B------:R-:W-:Y:S02]  /*7260*/  ISETP.NE.U32.AND P4, PT, R78, RZ, PT ;  /* 0x000000ff4e00720c */ /* 0x000fe40003f85070 */
[C---:B------:R-:W-:Y:S02]  /*7270*/  ISETP.NE.AND.EX P1, PT, R79.reuse, RZ, PT, P1 ;  /* 0x000000ff4f00720c */ /* 0x040fe40003f25310 */
[----:B------:R-:W-:Y:S02]  /*7280*/  ISETP.NE.U32.AND P5, PT, R74, RZ, PT ;  /* 0x000000ff4a00720c */ /* 0x000fe40003fa5070 */
[----:B------:R-:W-:Y:S02]  /*7290*/  PLOP3.LUT P2, PT, PT, PT, PT, 0x8, 0x80 ;  /* 0x000000000080781c */ /* 0x000fe40003f4e170 */
[----:B------:R-:W-:Y:S02]  /*72a0*/  ISETP.NE.U32.AND P0, PT, RZ, UR5, PT ;  /* 0x00000005ff007c0c */ /* 0x000fe4000bf05070 */
[----:B------:R-:W-:Y:S02]  /*72b0*/  ISETP.NE.U32.AND P3, PT, RZ, UR5, PT ;  /* 0x00000005ff007c0c */ /* 0x000fe4000bf65070 */
[----:B------:R-:W-:Y:S02]  /*72c0*/  ISETP.NE.AND.EX P0, PT, RZ, UR4, PT, P0 ;  /* 0x00000004ff007c0c */ /* 0x000fe4000bf05300 */
[----:B------:R-:W-:Y:S02]  /*72d0*/  ISETP.NE.AND.EX P3, PT, RZ, UR4, PT, P3 ;  /* 0x00000004ff007c0c */ /* 0x000fe4000bf65330 */
[----:B------:R-:W-:Y:S02]  /*72e0*/  ISETP.NE.AND.EX P4, PT, R79, RZ, P0, P4 ;  /* 0x000000ff4f00720c */ /* 0x000fe40000785340 */
[----:B------:R-:W-:Y:S11]  /*72f0*/  ISETP.NE.AND.EX P5, PT, R75, RZ, PT, P5 ;  /* 0x000000ff4b00720c */ /* 0x000ff60003fa5350 */
[----:B------:R-:W-:Y:S01]  /*7300*/  @!P4 PLOP3.LUT P2, PT, P1, PT, PT, 0x80, 0x8 ;  /* 0x000000000008c81c */ /* 0x000fe20000f4f070 */
[----:B------:R-:W-:Y:S01]  /*7310*/  @!UPT UIADD3 URZ, UPT, UPT, URZ, URZ, URZ ;  /* 0x000000fffffff290 */ /* 0x000fe2000fffe0ff */
[----:B------:R-:W-:Y:S11]  /*7320*/  @!P1 BRA `(.L_x_109) ;  /* 0x0000000000309947 */ /* 0x000ff60003800000 */
[----:B------:R-:W-:Y:S01]  /*7330*/  ISETP.NE.U32.AND P0, PT, R76, RZ, PT ;  /* 0x000000ff4c00720c */ /* 0x000fe20003f05070 */
[----:B------:R-:W1:Y:S01]  /*7340*/  LDCU.64 UR4, c[0x0][0x358] ;  /* 0x00006b00ff0477ac */ /* 0x000e620008000a00 */
[----:B------:R-:W-:Y:S02]  /*7350*/  IMAD.MOV.U32 R89, RZ, RZ, 0x1 ;  /* 0x00000001ff597424 */ /* 0x000fe400078e00ff */
[----:B------:R-:W-:Y:S11]  /*7360*/  ISETP.NE.AND.EX P0, PT, R77, RZ, PT, P0 ;  /* 0x000000ff4d00720c */ /* 0x000ff60003f05300 */
[----:B------:R-:W-:Y:S02]  /*7370*/  @!UPT UIADD3 URZ, UPT, UPT, URZ, URZ, URZ ;  /* 0x000000fffffff290 */ /* 0x000fe4000fffe0ff */
[----:B------:R-:W2:Y:S01]  /*7380*/  @P0 LDC.64 R2, c[0x0][0xc88] ;  /* 0x00032200ff020b82 */ /* 0x000ea20000000a00 */
[----:B------:R-:W-:Y:S04]  /*7390*/  @P0 IMAD R0, R78, UR36, RZ ;  /* 0x000000244e000c24 */ /* 0x000fe8000f8e02ff */
[----:B--2---:R-:W-:Y:S04]  /*73a0*/  @P0 IMAD.WIDE R2, R0, 0x4, R2 ;  /* 0x0000000400020825 */ /* 0x004fe800078e0202 */
[----:B------:R-:W-:Y:S01]  /*73b0*/  HFMA2 R0, -RZ, RZ, 0, 5.9604644775390625e-08 ;  /* 0x00000001ff007431 */ /* 0x000fe200000001ff */
[----:B-1---5:R1:W5:Y:S04]  /*73c0*/  @P0 LDG.E R45, desc[UR4][R2.64] ;  /* 0x00000004022d0981 */ /* 0x022368000c1e1900 */
[----:B------:R-:W-:Y:S01]  /*73d0*/  @!P0 PRMT R89, R0, 0x7610, R89 ;  /* 0x0000761000598816 */ /* 0x000fe20000000059 */
[----:B-1----:R-:W2:Y:S06]  /*73e0*/  @!P0 LDC R45, c[0x0][0xc80] ;  /* 0x00032000ff2d8b82 */ /* 0x002eac0000000800 */
.L_x_109:
[----:B------:R-:W-:Y:S05]  /*73f0*/  @!P5 BRA `(.L_x_110) ;  /* 0x000000000024d947 */ /* 0x000fea0003800000 */
[----:B------:R-:W-:Y:S01]  /*7400*/  ISETP.NE.U32.AND P0, PT, R72, RZ, PT ;  /* 0x000000ff4800720c */ /* 0x000fe20003f05070 */
[----:B------:R-:W1:Y:S03]  /*7410*/  LDCU.64 UR4, c[0x0][0x358] ;  /* 0x00006b00ff0477ac */ /* 0x000e660008000a00 */
[----:B------:R-:W-:Y:S11]  /*7420*/  ISETP.NE.AND.EX P0, PT, R73, RZ, PT, P0 ;  /* 0x000000ff4900720c */ /* 0x000ff60003f05300 */
[----:B------:R-:W-:Y:S02]  /*7430*/  @!UPT UIADD3 URZ, UPT, UPT, URZ, URZ, URZ ;  /* 0x000000fffffff290 */ /* 0x000fe4000fffe0ff */
[----:B------:R-:W3:Y:S01]  /*7440*/  @P0 LDC.64 R2, c[0x0][0xca8] ;  /* 0x00032a00ff020b82 */ /* 0x000ee20000000a00 */
[----:B------:R-:W-:Y:S04]  /*7450*/  @P0 IMAD R0, R74, UR36, RZ ;  /* 0x000000244a000c24 */ /* 0x000fe8000f8e02ff */
[----:B---3--:R-:W-:Y:S05]  /*7460*/  @P0 IMAD.WIDE R2, R0, 0x4, R2 ;  /* 0x0000000400020825 */ /* 0x008fea00078e0202 */
[----:B-1---5:R1:W5:Y:S02]  /*7470*/  @P0 LDG.E R43, desc[UR4][R2.64] ;  /* 0x00000004022b0981 */ /* 0x022364000c1e1900 */
[----:B-1----:R-:W3:Y:S02]  /*7480*/  @!P0 LDC R43, c[0x0][0xca0] ;  /* 0x00032800ff2b8b82 */ /* 0x002ee40000000800 */
.L_x_110:
[----:B--2--5:R-:W-:Y:S01]  /*7490*/  FSETP.NEU.AND P0, PT, R45, RZ, PT ;  /* 0x000000ff2d00720b */ /* 0x024fe20003f0d000 */
[----:B------:R-:W-:Y:S01]  /*74a0*/  ULOP3.LUT UR4, UR58, 0x1, URZ, 0x3c, !UPT ;  /* 0x000000013a047892 */ /* 0x000fe2000f8e3cff */
[----:B------:R-:W-:Y:S01]  /*74b0*/  SEL R4, RZ, 0xffffffff, P3 ;  /* 0xffffffffff047807 */ /* 0x000fe20001800000 */
[----:B------:R-:W-:Y:S01]  /*74c0*/  IMAD.U32 R51, RZ, RZ, UR45 ;  /* 0x0000002dff337e24 */ /* 0x000fe2000f8e00ff */
[----:B------:R-:W-:Y:S01]  /*74d0*/  @!P4 LOP3.LUT P3, RZ, R89, 0xff, RZ, 0xc0, !PT ;  /* 0x000000ff59ffc812 */ /* 0x000fe2000786c0ff */
[----:B------:R-:W-:Y:S01]  /*74e0*/  IMAD.MOV.U32 R104, RZ, RZ, 0x10 ;  /* 0x00000010ff687424 */ /* 0x000fe200078e00ff */
[----:B------:R-:W-:Y:S01]  /*74f0*/  @!P4 SEL R0, RZ, 0xffffffff, P0 ;  /* 0xffffffffff00c807 */ /* 0x000fe20000000000 */
[----:B------:R-:W-:Y:S01]  /*7500*/  IMAD.U32 R114, RZ, RZ, UR4 ;  /* 0x00000004ff727e24 */ /* 0x000fe2000f8e00ff */
[----:B------:R-:W-:Y:S01]  /*7510*/  LEA R106, R84, UR44, 0x3 ;  /* 0x0000002c546a7c11 */ /* 0x000fe2000f8e18ff */
[----:B------:R-:W-:Y:S01]  /*7520*/  IMAD.SHL.U32 R105, R86, 0x2, RZ ;  /* 0x0000000256697824 */ /* 0x000fe200078e00ff */
[----:B------:R-:W-:Y:S01]  /*7530*/  @P2 SEL R0, R4, R0, !P3 ;  /* 0x0000000004002207 */ /* 0x000fe20005800000 */
[----:B------:R-:W-:Y:S01]  /*7540*/  IMAD.SHL.U32 R51, R51, 0x1000, RZ ;  /* 0x0000100033337824 */ /* 0x000fe200078e00ff */
[----:B------:R-:W-:Y:S01]  /*7550*/  SEL R3, RZ, 0xffffffff, P0 ;  /* 0xffffffffff037807 */ /* 0x000fe20000000000 */
[----:B------:R-:W-:Y:S01]  /*7560*/  BSSY B1, `(.L_x_111) ;  /* 0x000003a000017945 */ /* 0x000fe20003800000 */
[----:B------:R-:W-:Y:S01]  /*7570*/  @!P4 LOP3.LUT R0, R0, 0x1, RZ, 0xc0, !PT ;  /* 0x000000010000c812 */ /* 0x000fe200078ec0ff */
[----:B------:R-:W-:Y:S01]  /*7580*/  IMAD.MOV.U32 R113, RZ, RZ, 0x1 ;  /* 0x00000001ff717424 */ /* 0x000fe200078e00ff */
[----:B------:R-:W-:Y:S01]  /*7590*/  LOP3.LUT P6, RZ, R87, 0x40, RZ, 0xc0, !PT ;  /* 0x0000004057ff7812 */ /* 0x000fe200078cc0ff */
[----:B------:R-:W-:Y:S01]  /*75a0*/  IMAD R107, R84, 0x40, R85 ;  /* 0x00000040546b7824 */ /* 0x000fe200078e0255 */
[----:B------:R-:W-:Y:S01]  /*75b0*/  ISETP.NE.U32.OR P5, PT, R0, 0x1, P4 ;  /* 0x000000010000780c */ /* 0x000fe200027a5470 */
[----:B------:R-:W-:Y:S01]  /*75c0*/  IMAD.U32 R0, RZ, RZ, UR45 ;  /* 0x0000002dff007e24 */ /* 0x000fe2000f8e00ff */
[----:B------:R-:W-:Y:S01]  /*75d0*/  LOP3.LUT P4, R80, R89, 0xff, RZ, 0xc0, !PT ;  /* 0x000000ff59507812 */ /* 0x000fe2000788c0ff */
[----:B------:R-:W-:Y:S01]  /*75e0*/  IMAD.U32 R112, RZ, RZ, UR45 ;  /* 0x0000002dff707e24 */ /* 0x000fe2000f8e00ff */
[----:B------:R-:W-:Y:S02]  /*75f0*/  SEL R104, R104, 0xfffffff0, !P6 ;  /* 0xfffffff068687807 */ /* 0x000fe40007000000 */
[----:B------:R-:W-:Y:S02]  /*7600*/  CS2R R70, SRZ ;  /* 0x0000000000467805 */ /* 0x000fe4000001ff00 */
[----:B------:R-:W-:Y:S02]  /*7610*/  LEA R0, R0, UR44, 0x3 ;  /* 0x0000002c00007c11 */ /* 0x000fe4000f8e18ff */
[----:B------:R-:W-:Y:S02]  /*7620*/  CS2R R68, SRZ ;  /* 0x0000000000447805 */ /* 0x000fe4000001ff00 */
[----:B------:R-:W-:Y:S02]  /*7630*/  @P1 SEL R3, R4, R3, !P4 ;  /* 0x0000000304031207 */ /* 0x000fe40006000000 */
[----:B------:R-:W-:Y:S02]  /*7640*/  CS2R R66, SRZ ;  /* 0x0000000000427805 */ /* 0x000fe4000001ff00 */
[----:B------:R-:W-:Y:S02]  /*7650*/  IADD3 R50, PT, PT, R51, UR44, R105 ;  /* 0x0000002c33327c10 */ /* 0x000fe4000fffe069 */
[----:B------:R-:W-:Y:S02]  /*7660*/  CS2R R64, SRZ ;  /* 0x0000000000407805 */ /* 0x000fe4000001ff00 */
[----:B------:R-:W-:Y:S02]  /*7670*/  LOP3.LUT R3, R3, 0x1, RZ, 0xc0, !PT ;  /* 0x0000000103037812 */ /* 0x000fe400078ec0ff */
[----:B------:R-:W-:Y:S02]  /*7680*/  CS2R R58, SRZ ;  /* 0x00000000003a7805 */ /* 0x000fe4000001ff00 */
[----:B------:R-:W-:Y:S02]  /*7690*/  @P5 SHF.L.U32 R2, R114, 0x1f, RZ ;  /* 0x0000001f72025819 */ /* 0x000fe400000006ff */
[----:B------:R-:W-:Y:S02]  /*76a0*/  CS2R R56, SRZ ;  /* 0x0000000000387805 */ /* 0x000fe4000001ff00 */
[----:B------:R-:W-:Y:S02]  /*76b0*/  ISETP.NE.U32.AND P0, PT, R3, 0x1, PT ;  /* 0x000000010300780c */ /* 0x000fe40003f05070 */
[----:B------:R-:W-:Y:S01]  /*76c0*/  CS2R R54, SRZ ;  /* 0x0000000000367805 */ /* 0x000fe2000001ff00 */
[----:B------:R1:W2:Y:S01]  /*76d0*/  @P5 SYNCS.PHASECHK.TRANS64.TRYWAIT P3, [R0+URZ+0xf0], R2 ;  /* 0x0000f002000055a7 */ /* 0x0002a200080611ff */
[----:B------:R-:W-:Y:S02]  /*76e0*/  P2R R103, PR, RZ, 0x20 ;  /* 0x00000020ff677803 */ /* 0x000fe40000000000 */
[----:B------:R-:W-:Y:S02]  /*76f0*/  CS2R R52, SRZ ;  /* 0x0000000000347805 */ /* 0x000fe4000001ff00 */
[----:B------:R-:W-:Y:S01]  /*7700*/  P2R R115, PR, RZ, 0x1 ;  /* 0x00000001ff737803 */ /* 0x000fe20000000000 */
[----:B------:R-:W-:Y:S01]  /*7710*/  IMAD.IADD R49, R50, 0x1, R104 ;  /* 0x0000000132317824 */ /* 0x000fe200078e0268 */
[----:B-1----:R-:W-:Y:S04]  /*7720*/  SHF.L.U32 R2, R83, 0x1f, RZ ;  /* 0x0000001f53027819 */ /* 0x002fe800000006ff */
[----:B------:R1:W4:Y:S01]  /*7730*/  SYNCS.PHASECHK.TRANS64.TRYWAIT P2, [R106+URZ+0x150], R2 ;  /* 0x000150026a0075a7 */ /* 0x00032200080411ff */
[----:B--2---:R-:W-:Y:S01]  /*7740*/  @P5 SEL R113, RZ, 0x1, !P3 ;  /* 0x00000001ff715807 */ /* 0x004fe20005800000 */
[----:B-1----:R-:W-:Y:S06]  /*7750*/  @!P5 BRA `(.L_x_112) ;  /* 0x000000000068d947 */ /* 0x002fec0003800000 */
[----:B------:R-:W-:Y:S01]  /*7760*/  ISETP.NE.AND P0, PT, R113, RZ, PT ;  /* 0x000000ff7100720c */ /* 0x000fe20003f05270 */
[----:B------:R-:W-:Y:S01]  /*7770*/  BSSY B0, `(.L_x_113) ;  /* 0x000000d000007945 */ /* 0x000fe20003800000 */
[----:B------:R-:W-:Y:S02]  /*7780*/  CS2R R54, SRZ ;  /* 0x0000000000367805 */ /* 0x000fe4000001ff00 */
[----:B------:R-:W-:Y:S02]  /*7790*/  CS2R R52, SRZ ;  /* 0x0000000000347805 */ /* 0x000fe4000001ff00 */
[----:B------:R-:W-:Y:S02]  /*77a0*/  CS2R R58, SRZ ;  /* 0x00000000003a7805 */ /* 0x000fe4000001ff00 */
[----:B------:R-:W-:Y:S02]  /*77b0*/  CS2R R56, SRZ ;  /* 0x0000000000387805 */ /* 0x000fe4000001ff00 */
[----:B------:R-:W-:Y:S02]  /*77c0*/  CS2R R66, SRZ ;  /* 0x0000000000427805 */ /* 0x000fe4000001ff00 */
[----:B------:R-:W-:Y:S02]  /*77d0*/  CS2R R64, SRZ ;  /* 0x0000000000407805 */ /* 0x000fe4000001ff00 */
[----:B------:R-:W-:Y:S02]  /*77e0*/  CS2R R70, SRZ ;  /* 0x0000000000467805 */ /* 0x000fe4000001ff00 */
[----:B------:R-:W-:Y:S01]  /*77f0*/  CS2R R68, SRZ ;  /* 0x0000000000447805 */ /* 0x000fe2000001ff00 */
[----:B------:R-:W-:Y:S06]  /*7800*/  @P0 BRA `(.L_x_114) ;  /* 0x00000000000c0947 */ /* 0x000fec0003800000 */
[----:B------:R-:W-:Y:S04]  /*7810*/  SHF.L.U32 R3, R114, 0x1f, RZ ;  /* 0x0000001f72037819 */ /* 0x000fe800000006ff */
[----:B------:R-:W1:Y:S02]  /*7820*/  SYNCS.PHASECHK.TRANS64.TRYWAIT P0, [R0+URZ+0xf0], R3 ;  /* 0x0000f003000075a7 */ /* 0x000e6400080011ff */
[----:B-1----:R-:W-:Y:S05]  /*7830*/  @!P0 BRA `(.L_x_115) ;  /* 0x0000004c00a48947 */ /* 0x002fea0003800000 */
.L_x_114:
[----:B------:R-:W-:Y:S05]  /*7840*/  BSYNC B0 ;  /* 0x0000000000007941 */ /* 0x000fea0003800000 */
.L_x_113:
[----:B------:R-:W-:Y:S01]  /*7850*/  ISETP.NE.AND P0, PT, R115, RZ, PT ;  /* 0x000000ff7300720c */ /* 0x000fe20003f05270 */
[----:B------:R-:W-:Y:S04]  /*7860*/  UIADD3 UR4, UPT, UPT, UR45, 0x1, URZ ;  /* 0x000000012d047890 */ /* 0x000fe8000fffe0ff */
[----:B------:R-:W-:Y:S04]  /*7870*/  UISETP.NE.AND UP0, UPT, UR4, 0x3, UPT ;  /* 0x000000030400788c */ /* 0x000fe8000bf05270 */
[----:B------:R-:W-:Y:S02]  /*7880*/  USEL UR5, URZ, 0x1, UP0 ;  /* 0x00000001ff057887 */ /* 0x000fe40008000000 */
[----:B------:R-:W-:Y:S02]  /*7890*/  USEL UR4, UR4, URZ, UP0 ;  /* 0x000000ff04047287 */ /* 0x000fe40008000000 */
[----:B------:R2:W1:Y:S02]  /*78a0*/  @P0 LDS.128 R52, [R50+0x200] ;  /* 0x0002000032340984 */ /* 0x0004640000000c00 */
[----:B------:R-:W-:Y:S02]  /*78b0*/  LOP3.LUT R114, R114, UR5, RZ, 0x3c, !PT ;  /* 0x0000000572727c12 */ /* 0x000fe4000f8e3cff */
[----:B------:R2:W1:Y:S01]  /*78c0*/  @P0 LDS.128 R56, [R49+0x200] ;  /* 0x0002000031380984 */ /* 0x0004620000000c00 */
[----:B------:R-:W-:Y:S03]  /*78d0*/  IMAD.U32 R112, RZ, RZ, UR4 ;  /* 0x00000004ff707e24 */ /* 0x000fe6000f8e00ff */
[----:B------:R2:W1:Y:S04]  /*78e0*/  @P0 LDS.128 R64, [R50+0xa00] ;  /* 0x000a000032400984 */ /* 0x0004680000000c00 */
[----:B------:R2:W1:Y:S02]  /*78f0*/  @P0 LDS.128 R68, [R49+0xa00] ;  /* 0x000a000031440984 */ /* 0x0004640000000c00 */
.L_x_112:
[----:B------:R-:W-:Y:S05]  /*7900*/  BSYNC B1 ;  /* 0x0000000000017941 */ /* 0x000fea0003800000 */
.L_x_111:
[----:B------:R-:W-:Y:S01]  /*7910*/  HFMA2 R39, -RZ, RZ, 0, 0 ;  /* 0x00000000ff277431 */ /* 0x000fe200000001ff */
[----:B-1----:R-:W-:Y:S01]  /*7920*/  SHF.R.U32.HI R0, RZ, 0x15, R107 ;  /* 0x00000015ff007819 */ /* 0x002fe2000001166b */
[----:B----4-:R-:W-:Y:S06]  /*7930*/  @P2 BRA `(.L_x_116) ;  /* 0x0000000000082947 */ /* 0x010fec0003800000 */
[----:B------:R-:W1:Y:S02]  /*7940*/  SYNCS.PHASECHK.TRANS64.TRYWAIT P0, [R106+URZ+0x150], R2 ;  /* 0x000150026a0075a7 */ /* 0x000e6400080011ff */
[----:B-1----:R-:W-:Y:S05]  /*7950*/  @!P0 BRA `(.L_x_117) ;  /* 0x0000004c00708947 */ /* 0x002fea0003800000 */
.L_x_116:
[----:B-1----:R-:W-:Y:S01]  /*7960*/  LOP3.LUT R2, R0, 0x3, RZ, 0xc0, !PT ;  /* 0x0000000300027812 */ /* 0x002fe200078ec0ff */
[----:B------:R-:W-:Y:S01]  /*7970*/  IMAD.MOV.U32 R38, RZ, RZ, RZ ;  /* 0x000000ffff267224 */ /* 0x000fe200078e00ff */
[----:B------:R-:W-:Y:S02]  /*7980*/  CS2R R36, SRZ ;  /* 0x0000000000247805 */ /* 0x000fe4000001ff00 */
[----:B------:R-:W-:Y:S02]  /*7990*/  CS2R R34, SRZ ;  /* 0x0000000000227805 */ /* 0x000fe4000001ff00 */
[----:B------:R-:W-:Y:S02]  /*79a0*/  ISETP.NE.AND P0, PT, R88, R2, PT ;  /* 0x000000025800720c */ /* 0x000fe40003f05270 */
[----:B------:R-:W-:Y:S02]  /*79b0*/  CS2R R32, SRZ ;  /* 0x0000000000207805 */ /* 0x000fe4000001ff00 */
        /* <DEDUP_REMOVED lines=13> */
[----:B------:R-:W-:Y:S11]  /*7a90*/  LOP3.LUT P0, RZ, R0, 0x3, R90, 0x48, !PT ;  /* 0x0000000300ff7812 */ /* 0x000ff6000780485a */
[----:B------:R-:W-:Y:S02]  /*7aa0*/  @!UPT UIADD3 URZ, UPT, UPT, URZ, URZ, URZ ;  /* 0x000000fffffff290 */ /* 0x000fe4000fffe0ff */
[----:B------:R-:W-:Y:S05]  /*7ab0*/  @!P0 BRA `(.L_x_119) ;  /* 0x0000000000408947 */ /* 0x000fea0003800000 */
[----:B------:R-:W1:Y:S01]  /*7ac0*/  LDCU.64 UR8, c[0x4][0x70] ;  /* 0x01000e00ff0877ac */ /* 0x000e620008000a00 */
[----:B------:R-:W-:Y:S01]  /*7ad0*/  MOV R15, 0x0 ;  /* 0x00000000000f7802 */ /* 0x000fe20000000f00 */
[----:B------:R-:W-:Y:S02]  /*7ae0*/  HFMA2 R12, -RZ, RZ, 0, 5.9604644775390625e-08 ;  /* 0x00000001ff0c7431 */ /* 0x000fe400000001ff */
[----:B------:R-:W-:Y:S02]  /*7af0*/  IMAD.MOV.U32 R8, RZ, RZ, 0x192 ;  /* 0x00000192ff087424 */ /* 0x000fe400078e00ff */
[----:B------:R-:W-:Y:S01]  /*7b00*/  IMAD.MOV.U32 R13, RZ, RZ, RZ ;  /* 0x000000ffff0d7224 */ /* 0x000fe200078e00ff */
[----:B------:R-:W4:Y:S01]  /*7b10*/  LDCU.64 UR6, c[0x4][0x78] ;  /* 0x01000f00ff0677ac */ /* 0x000f220008000a00 */
[----:B------:R-:W2:Y:S01]  /*7b20*/  LDC.64 R14, c[0x4][R15] ;  /* 0x010000000f0e7b82 */ /* 0x000ea20000000a00 */
[----:B------:R-:W5:Y:S01]  /*7b30*/  LDCU.64 UR4, c[0x4][0x10] ;  /* 0x01000200ff0477ac */ /* 0x000f620008000a00 */
[----:B-1----:R-:W-:Y:S01]  /*7b40*/  MOV R5, UR9 ;  /* 0x0000000900057c02 */ /* 0x002fe20008000f00 */
[----:B------:R-:W-:Y:S01]  /*7b50*/  IMAD.U32 R4, RZ, RZ, UR8 ;  /* 0x00000008ff047e24 */ /* 0x000fe2000f8e00ff */
[----:B----4-:R-:W-:Y:S01]  /*7b60*/  MOV R7, UR7 ;  /* 0x0000000700077c02 */ /* 0x010fe20008000f00 */
[----:B------:R-:W-:Y:S01]  /*7b70*/  IMAD.U32 R6, RZ, RZ, UR6 ;  /* 0x00000006ff067e24 */ /* 0x000fe2000f8e00ff */
[----:B-----5:R-:W-:Y:S01]  /*7b80*/  MOV R11, UR5 ;  /* 0x00000005000b7c02 */ /* 0x020fe20008000f00 */
[----:B------:R-:W-:Y:S02]  /*7b90*/  IMAD.U32 R10, RZ, RZ, UR4 ;  /* 0x00000004ff0a7e24 */ /* 0x000fe4000f8e00ff */
[----:B------:R-:W-:Y:S07]  /*7ba0*/  LEPC R20, `(.L_x_119) ;  /* 0x000000001014794e */ /* 0x000fee0000000000 */
[----:B--23--:R-:W-:Y:S05]  /*7bb0*/  CALL.ABS.NOINC R14 ;  /* 0x000000000e007343 */ /* 0x00cfea0003c00000 */
.L_x_119:
[----:B------:R-:W-:Y:S05]  /*7bc0*/  WARPSYNC.ALL ;  /* 0x0000000000007948 */ /* 0x000fea0003800000 */
[C---:B------:R-:W-:Y:S01]  /*7bd0*/  R2UR UR4, R107.reuse ;  /* 0x000000006b0472ca */ /* 0x040fe200000e0000 */
[----:B------:R-:W-:Y:S05]  /*7be0*/  VIADD R0, R107, 0x20 ;  /* 0x000000206b007836 */ /* 0x000fea0000000000 */
[----:B------:R-:W-:Y:S04]  /*7bf0*/  SHF.R.U32.HI R0, RZ, 0x15, R0 ;  /* 0x00000015ff007819 */ /* 0x000fe80000011600 */
[----:B------:R-:W-:Y:S03]  /*7c00*/  LOP3.LUT P0, RZ, R0, 0x3, R90, 0x48, !PT ;  /* 0x0000000300ff7812 */ /* 0x000fe6000780485a */
[----:B------:R-:W1:Y:S10]  /*7c10*/  LDTM.x16 R24, tmem[UR4] ;  /* 0x00000004001879ee */ /* 0x000e740008240000 */
[----:B-1----:R-:W-:Y:S05]  /*7c20*/  @!P0 BRA `(.L_x_120) ;  /* 0x0000000000408947 */ /* 0x002fea0003800000 */
        /* <DEDUP_REMOVED lines=16> */
.L_x_120:
[----:B------:R-:W-:Y:S05]  /*7d30*/  WARPSYNC.ALL ;  /* 0x0000000000007948 */ /* 0x000fea0003800000 */
[----:B------:R-:W-:Y:S11]  /*7d40*/  R2UR UR4, R107 ;  /* 0x000000006b0472ca */ /* 0x000ff600000e0000 */
[----:B------:R-:W-:Y:S02]  /*7d50*/  @!UPT UIADD3 URZ, UPT, UPT, URZ, URZ, URZ ;  /* 0x000000fffffff290 */ /* 0x000fe4000fffe0ff */
[----:B------:R-:W1:Y:S02]  /*7d60*/  LDTM.x16 R4, tmem[UR4+0x20] ;  /* 0x00002004000479ee */ /* 0x000e640008240000 */
[----:B-1----:R-:W-:Y:S01]  /*7d70*/  NOP ;  /* 0x0000000000007918 */ /* 0x002fe20000000000 */
.L_x_118:
[----:B------:R-:W-:Y:S01]  /*7d80*/  SHF.L.U32 R20, R52, 0x10, RZ ;  /* 0x0000001034147819 */ /* 0x000fe200000006ff */
[C---:B---3--:R-:W-:Y:S01]  /*7d90*/  FMUL R0, R43.reuse, R24 ;  /* 0x000000182b007220 */ /* 0x048fe20000400000 */
[----:B------:R-:W-:Y:S01]  /*7da0*/  ISETP.NE.AND P0, PT, R88, R2, PT ;  /* 0x000000025800720c */ /* 0x000fe20003f05270 */
[----:B------:R-:W-:Y:S01]  /*7db0*/  FMUL R2, R43, R25 ;  /* 0x000000192b027220 */ /* 0x000fe20000400000 */
[----:B------:R-:W-:Y:S01]  /*7dc0*/  LOP3.LUT R21, R52, 0xffff0000, RZ, 0xc0, !PT ;  /* 0xffff000034157812 */ /* 0x000fe200078ec0ff */
[----:B------:R-:W-:Y:S01]  /*7dd0*/  FFMA R0, R45, R20, R0 ;  /* 0x000000142d007223 */ /* 0x000fe20000000000 */
[----:B------:R-:W-:Y:S01]  /*7de0*/  SHF.L.U32 R22, R53, 0x10, RZ ;  /* 0x0000001035167819 */ /* 0x000fe200000006ff */
[----:B------:R-:W-:Y:S01]  /*7df0*/  FMUL R3, R43, R26 ;  /* 0x0000001a2b037220 */ /* 0x000fe20000400000 */
[----:B------:R-:W-:Y:S01]  /*7e00*/  LOP3.LUT R23, R53, 0xffff0000, RZ, 0xc0, !PT ;  /* 0xffff000035177812 */ /* 0x000fe200078ec0ff */
[----:B------:R-:W-:Y:S01]  /*7e10*/  FFMA R2, R45, R21, R2 ;  /* 0x000000152d027223 */ /* 0x000fe20000000002 */
[C---:B------:R-:W-:Y:S01]  /*7e20*/  SHF.L.U32 R40, R54.reuse, 0x10, RZ ;  /* 0x0000001036287819 */ /* 0x040fe200000006ff */
[----:B------:R-:W-:Y:S01]  /*7e30*/  FMUL R20, R43, R27 ;  /* 0x0000001b2b147220 */ /* 0x000fe20000400000 */
[----:B------:R-:W-:Y:S01]  /*7e40*/  LOP3.LUT R41, R54, 0xffff0000, RZ, 0xc0, !PT ;  /* 0xffff000036297812 */ /* 0x000fe200078ec0ff */
[----:B------:R-:W-:Y:S01]  /*7e50*/  FFMA R3, R45, R22, R3 ;  /* 0x000000162d037223 */ /* 0x000fe20000000003 */
[----:B------:R-:W-:Y:S01]  /*7e60*/  F2FP.BF16.F32.PACK_AB R60, R2, R0 ;  /* 0x00000000023c723e */ /* 0x000fe200000010ff */
[----:B------:R-:W-:Y:S01]  /*7e70*/  FMUL R21, R43, R28 ;  /* 0x0000001c2b157220 */ /* 0x000fe20000400000 */
[----:B------:R-:W-:Y:S01]  /*7e80*/  LOP3.LUT R42, R69, 0xffff0000, RZ, 0xc0, !PT ;  /* 0xffff0000452a7812 */ /* 0x000fe200078ec0ff */
[----:B------:R-:W-:Y:S01]  /*7e90*/  FMUL R22, R43, R29 ;  /* 0x0000001d2b167220 */ /* 0x000fe20000400000 */
[----:B------:R-:W-:Y:S01]  /*7ea0*/  SHF.L.U32 R44, R70, 0x10, RZ ;  /* 0x00000010462c7819 */ /* 0x000fe200000006ff */
[----:B------:R-:W-:Y:S01]  /*7eb0*/  FFMA R20, R45, R23, R20 ;  /* 0x000000172d147223 */ /* 0x000fe20000000014 */
[----:B------:R-:W-:Y:S01]  /*7ec0*/  SHF.L.U32 R23, R55, 0x10, RZ ;  /* 0x0000001037177819 */ /* 0x000fe200000006ff */
[----:B------:R-:W-:Y:S01]  /*7ed0*/  FFMA R21, R45, R40, R21 ;  /* 0x000000282d157223 */ /* 0x000fe20000000015 */
[----:B------:R-:W-:Y:S01]  /*7ee0*/  LOP3.LUT R40, R55, 0xffff0000, RZ, 0xc0, !PT ;  /* 0xffff000037287812 */ /* 0x000fe200078ec0ff */
[----:B------:R-:W-:Y:S01]  /*7ef0*/  FFMA R22, R45, R41, R22 ;  /* 0x000000292d167223 */ /* 0x000fe20000000016 */
[----:B------:R-:W-:Y:S01]  /*7f00*/  F2FP.BF16.F32.PACK_AB R61, R20, R3 ;  /* 0x00000003143d723e */ /* 0x000fe200000010ff */
[C---:B------:R-:W-:Y:S01]  /*7f10*/  FMUL R0, R43.reuse, R30 ;  /* 0x0000001e2b007220 */ /* 0x040fe20000400000 */
[----:B------:R-:W-:Y:S01]  /*7f20*/  LOP3.LUT R41, R58, 0xffff0000, RZ, 0xc0, !PT ;  /* 0xffff00003a297812 */ /* 0x000fe200078ec0ff */
[----:B------:R-:W-:Y:S01]  /*7f30*/  FMUL R2, R43, R31 ;  /* 0x0000001f2b027220 */ /* 0x000fe20000400000 */
[----:B------:R-:W-:Y:S01]  /*7f40*/  F2FP.BF16.F32.PACK_AB R62, R22, R21 ;  /* 0x00000015163e723e */ /* 0x000fe200000010ff */
[C---:B------:R-:W-:Y:S01]  /*7f50*/  FFMA R0, R45.reuse, R23, R0 ;  /* 0x000000172d007223 */ /* 0x040fe20000000000 */
[C---:B------:R-:W-:Y:S01]  /*7f60*/  SHF.L.U32 R22, R56.reuse, 0x10, RZ ;  /* 0x0000001038167819 */ /* 0x040fe200000006ff */
[----:B------:R-:W-:Y:S01]  /*7f70*/  FFMA R2, R45, R40, R2 ;  /* 0x000000282d027223 */ /* 0x000fe20000000002 */
[----:B------:R-:W-:Y:S01]  /*7f80*/  LOP3.LUT R23, R56, 0xffff0000, RZ, 0xc0, !PT ;  /* 0xffff000038177812 */ /* 0x000fe200078ec0ff */
[----:B------:R-:W-:Y:S01]  /*7f90*/  FMUL R3, R43, R32 ;  /* 0x000000202b037220 */ /* 0x000fe20000400000 */
[----:B------:R-:W-:Y:S01]  /*7fa0*/  SHF.L.U32 R40, R57, 0x10, RZ ;  /* 0x0000001039287819 */ /* 0x000fe200000006ff */
[C---:B------:R-:W-:Y:S01]  /*7fb0*/  FMUL R20, R43.reuse, R33 ;  /* 0x000000212b147220 */ /* 0x040fe20000400000 */
[----:B------:R-:W-:Y:S01]  /*7fc0*/  F2FP.BF16.F32.PACK_AB R63, R2, R0 ;  /* 0x00000000023f723e */ /* 0x000fe200000010ff */
[----:B------:R-:W-:Y:S01]  /*7fd0*/  FMUL R21, R43, R34 ;  /* 0x000000222b157220 */ /* 0x000fe20000400000 */
[----:B------:R-:W-:Y:S01]  /*7fe0*/  LOP3.LUT R46, R70, 0xffff0000, RZ, 0xc0, !PT ;  /* 0xffff0000462e7812 */ /* 0x000fe200078ec0ff */
[----:B------:R-:W-:Y:S01]  /*7ff0*/  FFMA R3, R45, R22, R3 ;  /* 0x000000162d037223 */ /* 0x000fe20000000003 */
[----:B------:R-:W-:Y:S01]  /*8000*/  SHF.L.U32 R47, R71, 0x10, RZ ;  /* 0x00000010472f7819 */ /* 0x000fe200000006ff */
[----:B------:R-:W-:Y:S01]  /*8010*/  FFMA R20, R45, R23, R20 ;  /* 0x000000172d147223 */ /* 0x000fe20000000014 */
[----:B------:R-:W-:Y:S01]  /*8020*/  LOP3.LUT R23, R57, 0xffff0000, RZ, 0xc0, !PT ;  /* 0xffff000039177812 */ /* 0x000fe200078ec0ff */
[----:B------:R-:W-:Y:S01]  /*8030*/  FFMA R21, R45, R40, R21 ;  /* 0x000000282d157223 */ /* 0x000fe20000000015 */
[----:B------:R-:W-:Y:S01]  /*8040*/  SHF.L.U32 R40, R58, 0x10, RZ ;  /* 0x000000103a287819 */ /* 0x000fe200000006ff */
[C---:B------:R-:W-:Y:S01]  /*8050*/  FMUL R0, R43.reuse, R35 ;  /* 0x000000232b007220 */ /* 0x040fe20000400000 */
[----:B------:R-:W-:Y:S01]  /*8060*/  F2FP.BF16.F32.PACK_AB R96, R20, R3 ;  /* 0x000000031460723e */ /* 0x000fe200000010ff */
[----:B------:R-:W-:Y:S01]  /*8070*/  FMUL R2, R43, R36 ;  /* 0x000000242b027220 */ /* 0x000fe20000400000 */
[----:B------:R-:W-:Y:S01]  /*8080*/  LOP3.LUT R48, R71, 0xffff0000, RZ, 0xc0, !PT ;  /* 0xffff000047307812 */ /* 0x000fe200078ec0ff */
[----:B------:R-:W-:Y:S01]  /*8090*/  FMUL R22, R43, R37 ;  /* 0x000000252b167220 */ /* 0x000fe20000400000 */
[----:B------:R-:W-:Y:S01]  /*80a0*/  ISETP.NE.AND P1, PT, R88, RZ, PT ;  /* 0x000000ff5800720c */ /* 0x000fe20003f25270 */
[----:B------:R-:W-:Y:S01]  /*80b0*/  FFMA R0, R45, R23, R0 ;  /* 0x000000172d007223 */ /* 0x000fe20000000000 */
[----:B------:R-:W-:Y:S01]  /*80c0*/  SHF.L.U32 R23, R59, 0x10, RZ ;  /* 0x000000103b177819 */ /* 0x000fe200000006ff */
[----:B------:R-:W-:Y:S01]  /*80d0*/  FFMA R2, R45, R40, R2 ;  /* 0x000000282d027223 */ /* 0x000fe20000000002 */
[----:B------:R-:W-:Y:S01]  /*80e0*/  LOP3.LUT R40, R59, 0xffff0000, RZ, 0xc0, !PT ;  /* 0xffff00003b287812 */ /* 0x000fe200078ec0ff */
[----:B------:R1:W-:Y:S01]  /*80f0*/  @!P0 STS.128 [R50+0x200], R60 ;  /* 0x0002003c32008388 */ /* 0x0003e20000000c00 */
[----:B------:R-:W-:Y:S01]  /*8100*/  F2FP.BF16.F32.PACK_AB R97, R0, R21 ;  /* 0x000000150061723e */ /* 0x000fe200000010ff */
[----:B------:R-:W-:Y:S01]  /*8110*/  FFMA R22, R45, R41, R22 ;  /* 0x000000292d167223 */ /* 0x000fe20000000016 */
[----:B------:R-:W-:Y:S01]  /*8120*/  LOP3.LUT R41, R66, 0xffff0000, RZ, 0xc0, !PT ;  /* 0xffff000042297812 */ /* 0x000fe200078ec0ff */
[C---:B------:R-:W-:Y:S01]  /*8130*/  FMUL R3, R43.reuse, R38 ;  /* 0x000000262b037220 */ /* 0x040fe20000400000 */
[C---:B------:R-:W-:Y:S01]  /*8140*/  FMUL R20, R43.reuse, R39 ;  /* 0x000000272b147220 */ /* 0x040fe20000400000 */
        /* <DEDUP_REMOVED lines=8> */
[----:B------:R-:W-:Y:S01]  /*81d0*/  FMUL R21, R43, R6 ;  /* 0x000000062b157220 */ /* 0x000fe20000400000 */
[C---:B------:R-:W-:Y:S01]  /*81e0*/  FFMA R0, R45.reuse, R22, R0 ;  /* 0x000000162d007223 */ /* 0x040fe20000000000 */
[C---:B------:R-:W-:Y:S01]  /*81f0*/  FFMA R2, R45.reuse, R23, R2 ;  /* 0x000000172d027223 */ /* 0x040fe20000000002 */
[----:B------:R-:W-:Y:S01]  /*8200*/  F2FP.BF16.F32.PACK_AB R99, R20, R3 ;  /* 0x000000031463723e */ /* 0x000fe200000010ff */
[----:B------:R-:W-:Y:S01]  /*8210*/  FFMA R21, R45, R40, R21 ;  /* 0x000000282d157223 */ /* 0x000fe20000000015 */
[----:B------:R-:W-:Y:S01]  /*8220*/  LOP3.LUT R23, R65, 0xffff0000, RZ, 0xc0, !PT ;  /* 0xffff000041177812 */ /* 0x000fe200078ec0ff */
[C---:B------:R-:W-:Y:S01]  /*8230*/  FMUL R3, R43.reuse, R7 ;  /* 0x000000072b037220 */ /* 0x040fe20000400000 */
[----:B------:R-:W-:Y:S01]  /*8240*/  SHF.L.U32 R40, R66, 0x10, RZ ;  /* 0x0000001042287819 */ /* 0x000fe200000006ff */
[----:B------:R1:W-:Y:S01]  /*8250*/  @!P0 STS.128 [R49+0x200], R96 ;  /* 0x0002006031008388 */ /* 0x0003e20000000c00 */
[C---:B------:R-:W-:Y:S01]  /*8260*/  FMUL R20, R43.reuse, R8 ;  /* 0x000000082b147220 */ /* 0x040fe20000400000 */
[----:B------:R-:W-:Y:S01]  /*8270*/  FMUL R22, R43, R9 ;  /* 0x000000092b167220 */ /* 0x000fe20000400000 */
[C---:B------:R-:W-:Y:S01]  /*8280*/  FFMA R3, R45.reuse, R23, R3 ;  /* 0x000000172d037223 */ /* 0x040fe20000000003 */
[----:B------:R-:W-:Y:S01]  /*8290*/  F2FP.BF16.F32.PACK_AB R108, R2, R0 ;  /* 0x00000000026c723e */ /* 0x000fe200000010ff */
[----:B------:R-:W-:Y:S01]  /*82a0*/  FFMA R20, R45, R40, R20 ;  /* 0x000000282d147223 */ /* 0x000fe20000000014 */
[----:B------:R-:W-:Y:S01]  /*82b0*/  SHF.L.U32 R23, R67, 0x10, RZ ;  /* 0x0000001043177819 */ /* 0x000fe200000006ff */
[----:B------:R-:W-:Y:S01]  /*82c0*/  FMUL R0, R43, R10 ;  /* 0x0000000a2b007220 */ /* 0x000fe20000400000 */
[----:B------:R-:W-:Y:S01]  /*82d0*/  LOP3.LUT R40, R67, 0xffff0000, RZ, 0xc0, !PT ;  /* 0xffff000043287812 */ /* 0x000fe200078ec0ff */
[----:B------:R-:W-:Y:S01]  /*82e0*/  FFMA R22, R45, R41, R22 ;  /* 0x000000292d167223 */ /* 0x000fe20000000016 */
[----:B------:R-:W-:Y:S01]  /*82f0*/  FMUL R2, R43, R11 ;  /* 0x0000000b2b027220 */ /* 0x000fe20000400000 */
[----:B------:R-:W-:Y:S01]  /*8300*/  FFMA R0, R45, R23, R0 ;  /* 0x000000172d007223 */ /* 0x000fe20000000000 */
[----:B------:R-:W-:Y:S01]  /*8310*/  F2FP.BF16.F32.PACK_AB R109, R3, R21 ;  /* 0x00000015036d723e */ /* 0x000fe200000010ff */
[----:B------:R-:W-:Y:S01]  /*8320*/  FMUL R3, R43, R12 ;  /* 0x0000000c2b037220 */ /* 0x000fe20000400000 */
[----:B------:R-:W-:Y:S01]  /*8330*/  FFMA R2, R45, R40, R2 ;  /* 0x000000282d027223 */ /* 0x000fe20000000002 */
[----:B------:R-:W-:Y:S01]  /*8340*/  SHF.L.U32 R23, R68, 0x10, RZ ;  /* 0x0000001044177819 */ /* 0x000fe200000006ff */
[C---:B------:R-:W-:Y:S01]  /*8350*/  FMUL R21, R43.reuse, R14 ;  /* 0x0000000e2b157220 */ /* 0x040fe20000400000 */
[----:B------:R-:W-:Y:S01]  /*8360*/  F2FP.BF16.F32.PACK_AB R110, R22, R20 ;  /* 0x00000014166e723e */ /* 0x000fe200000010ff */
[C---:B------:R-:W-:Y:S01]  /*8370*/  FMUL R20, R43.reuse, R13 ;  /* 0x0000000d2b147220 */ /* 0x040fe20000400000 */
[----:B------:R-:W-:Y:S01]  /*8380*/  LOP3.LUT R40, R68, 0xffff0000, RZ, 0xc0, !PT ;  /* 0xffff000044287812 */ /* 0x000fe200078ec0ff */
[----:B------:R-:W-:Y:S01]  /*8390*/  FMUL R22, R43, R15 ;  /* 0x0000000f2b167220 */ /* 0x000fe20000400000 */
[----:B------:R-:W-:Y:S01]  /*83a0*/  SHF.L.U32 R41, R69, 0x10, RZ ;  /* 0x0000001045297819 */ /* 0x000fe200000006ff */
[----:B------:R-:W-:Y:S01]  /*83b0*/  FFMA R3, R45, R23, R3 ;  /* 0x000000172d037223 */ /* 0x000fe20000000003 */
[----:B------:R-:W-:Y:S01]  /*83c0*/  FMUL R23, R43, R16 ;  /* 0x000000102b177220 */ /* 0x000fe20000400000 */
[----:B------:R-:W-:Y:S01]  /*83d0*/  FFMA R20, R45, R40, R20 ;  /* 0x000000282d147223 */ /* 0x000fe20000000014 */
[----:B------:R-:W-:Y:S01]  /*83e0*/  FMUL R40, R43, R17 ;  /* 0x000000112b287220 */ /* 0x000fe20000400000 */
[C---:B------:R-:W-:Y:S01]  /*83f0*/  FFMA R21, R45.reuse, R41, R21 ;  /* 0x000000292d157223 */ /* 0x040fe20000000015 */
[----:B------:R-:W-:Y:S01]  /*8400*/  FFMA R22, R45, R42, R22 ;  /* 0x0000002a2d167223 */ /* 0x000fe20000000016 */
[C---:B------:R-:W-:Y:S01]  /*8410*/  FMUL R41, R43.reuse, R18 ;  /* 0x000000122b297220 */ /* 0x040fe20000400000 */
[----:B------:R-:W-:Y:S01]  /*8420*/  FMUL R42, R43, R19 ;  /* 0x000000132b2a7220 */ /* 0x000fe20000400000 */
[----:B------:R-:W-:Y:S01]  /*8430*/  F2FP.BF16.F32.PACK_AB R111, R2, R0 ;  /* 0x00000000026f723e */ /* 0x000fe200000010ff */
[C---:B------:R-:W-:Y:S01]  /*8440*/  FFMA R23, R45.reuse, R44, R23 ;  /* 0x0000002c2d177223 */ /* 0x040fe20000000017 */
[C---:B------:R-:W-:Y:S01]  /*8450*/  FFMA R40, R45.reuse, R46, R40 ;  /* 0x0000002e2d287223 */ /* 0x040fe20000000028 */
[C---:B------:R-:W-:Y:S01]  /*8460*/  FFMA R41, R45.reuse, R47, R41 ;  /* 0x0000002f2d297223 */ /* 0x040fe20000000029 */
[----:B------:R-:W-:Y:S01]  /*8470*/  FFMA R42, R45, R48, R42 ;  /* 0x000000302d2a7223 */ /* 0x000fe2000000002a */
[----:B------:R1:W-:Y:S01]  /*8480*/  @!P0 STS.128 [R50+0xa00], R108 ;  /* 0x000a006c32008388 */ /* 0x0003e20000000c00 */
[----:B------:R-:W-:Y:S02]  /*8490*/  F2FP.BF16.F32.PACK_AB R21, R22, R21 ;  /* 0x000000151615723e */ /* 0x000fe400000010ff */
[----:B------:R-:W-:Y:S02]  /*84a0*/  F2FP.BF16.F32.PACK_AB R22, R40, R23 ;  /* 0x000000172816723e */ /* 0x000fe400000010ff */
[----:B------:R-:W-:Y:S02]  /*84b0*/  F2FP.BF16.F32.PACK_AB R20, R20, R3 ;  /* 0x000000031414723e */ /* 0x000fe400000010ff */
[----:B------:R-:W-:Y:S05]  /*84c0*/  F2FP.BF16.F32.PACK_AB R23, R42, R41 ;  /* 0x000000292a17723e */ /* 0x000fea00000010ff */
[----:B------:R1:W-:Y:S01]  /*84d0*/  @!P0 STS.128 [R49+0xa00], R20 ;  /* 0x000a001431008388 */ /* 0x0003e20000000c00 */
[----:B------:R-:W-:Y:S01]  /*84e0*/  @!PT LDS RZ, [RZ] ;  /* 0x00000000fffff984 */ /* 0x000fe20000000800 */
[----:B------:R-:W-:Y:S01]  /*84f0*/  @!PT LDS RZ, [RZ] ;  /* 0x00000000fffff984 */ /* 0x000fe20000000800 */
[----:B------:R-:W-:Y:S01]  /*8500*/  @!PT LDS RZ, [RZ] ;  /* 0x00000000fffff984 */ /* 0x000fe20000000800 */
[----:B------:R-:W-:Y:S01]  /*8510*/  @!PT LDS RZ, [RZ] ;  /* 0x00000000fffff984 */ /* 0x000fe20000000800 */
[----:B------:R3:W-:Y:S07]  /*8520*/  MEMBAR.ALL.CTA ;  /* 0x0000000000007992 */ /* 0x0007ee0000008000 */
[----:B---3--:R-:W3:Y:S01]  /*8530*/  FENCE.VIEW.ASYNC.S ;  /* 0x00000000000073c6 */ /* 0x008ee20000000000 */
[----:B------:R-:W-:Y:S05]  /*8540*/  WARPSYNC.ALL ;  /* 0x0000000000007948 */ /* 0x000fea0003800000 */
[----:B------:R-:W-:Y:S01]  /*8550*/  BSSY.RECONVERGENT B0, `(.L_x_121) ;  /* 0x0000011000007945 */ /* 0x000fe20003800200 */
[----:B---3--:R-:W-:Y:S06]  /*8560*/  BAR.SYNC.DEFER_BLOCKING 0x1, 0x80 ;  /* 0x0042000000007b1d */ /* 0x008fec0000010000 */
[----:B------:R-:W-:Y:S05]  /*8570*/  @P1 BRA `(.L_x_122) ;  /* 0x0000000000381947 */ /* 0x000fea0003800000 */
[----:B------:R-:W3:Y:S01]  /*8580*/  LDCU.64 UR6, c[0x0][0x348] ;  /* 0x00006900ff0677ac */ /* 0x000ee20008000a00 */
[----:B------:R-:W-:Y:S01]  /*8590*/  R2UR UR5, R51 ;  /* 0x00000000330572ca */ /* 0x000fe200000e0000 */
[----:B------:R-:W-:Y:S01]  /*85a0*/  UMOV UR51, UR36 ;  /* 0x0000002400337c82 */ /* 0x000fe20008000000 */
[----:B------:R-:W-:Y:S01]  /*85b0*/  UIADD3 UR9, UPT, UPT, UR49, 0x20, URZ ;  /* 0x0000002031097890 */ /* 0x000fe2000fffe0ff */
[----:B------:R-:W-:Y:S01]  /*85c0*/  UMOV UR10, UR50 ;  /* 0x00000032000a7c82 */ /* 0x000fe20008000000 */
[----:B------:R-:W-:Y:S09]  /*85d0*/  UMOV UR11, UR36 ;  /* 0x00000024000b7c82 */ /* 0x000ff20008000000 */
[----:B------:R-:W-:Y:S02]  /*85e0*/  UIADD3 UR5, UPT, UPT, UR44, UR5, URZ ;  /* 0x000000052c057290 */ /* 0x000fe4000fffe0ff */
[----:B---3--:R-:W-:Y:S02]  /*85f0*/  UIADD3 UR4, UP0, UPT, UR6, 0xa80, URZ ;  /* 0x00000a8006047890 */ /* 0x008fe4000ff1e0ff */
[----:B------:R-:W-:Y:S02]  /*8600*/  UIADD3 UR48, UPT, UPT, UR5, 0x200, URZ ;  /* 0x0000020005307890 */ /* 0x000fe4000fffe0ff */
[----:B------:R-:W-:Y:S02]  /*8610*/  UIADD3 UR8, UPT, UPT, UR5, 0xa00, URZ ;  /* 0x00000a0005087890 */ /* 0x000fe4000fffe0ff */
[----:B------:R-:W-:Y:S09]  /*8620*/  UIADD3.X UR5, UPT, UPT, URZ, UR7, URZ, UP0, !UPT ;  /* 0x00000007ff057290 */ /* 0x000ff200087fe4ff */
[----:B------:R3:W-:Y:S01]  /*8630*/  UTMASTG.3D [UR48], [UR4] ;  /* 0x00000030040073b5 */ /* 0x0007e20008010000 */
[----:B------:R3:W-:Y:S02]  /*8640*/  UTMASTG.3D [UR8], [UR4] ;  /* 0x00000008040073b5 */ /* 0x0007e40008010000 */
[----:B---3--:R0:W-:Y:S02]  /*8650*/  UTMACMDFLUSH ;  /* 0x00000000000079b7 */ /* 0x0081e40000000000 */
.L_x_122:
[----:B------:R-:W-:Y:S05]  /*8660*/  BSYNC.RECONVERGENT B0 ;  /* 0x0000000000007941 */ /* 0x000fea0003800200 */
.L_x_121:
[----:B------:R-:W-:Y:S01]  /*8670*/  UIADD3 UR47, UPT, UPT, UR45, 0x1, URZ ;  /* 0x000000012d2f7890 */ /* 0x000fe2000fffe0ff */
[----:B------:R-:W-:Y:S03]  /*8680*/  BSSY.RECONVERGENT B0, `(.L_x_123) ;  /* 0x0000005000007945 */ /* 0x000fe60003800200 */
[----:B------:R-:W-:Y:S04]  /*8690*/  UISETP.NE.AND UP0, UPT, UR47, 0x3, UPT ;  /* 0x000000032f00788c */ /* 0x000fe8000bf05270 */
[----:B------:R-:W-:Y:S01]  /*86a0*/  USEL UR46, UR47, URZ, UP0 ;  /* 0x000000ff2f2e7287 */ /* 0x000fe20008000000 */
[----:B------:R-:W-:Y:S11]  /*86b0*/  @P1 BRA `(.L_x_124) ;  /* 0x0000000000041947 */ /* 0x000ff60003800000 */
[----:B------:R-:W-:Y:S04]  /*86c0*/  DEPBAR.LE SB0, 0x1 ;  /* 0x000080400000791a */ /* 0x000fe80000000000 */
.L_x_124:
[----:B------:R-:W-:Y:S05]  /*86d0*/  BSYNC.RECONVERGENT B0 ;  /* 0x0000000000007941 */ /* 0x000fea0003800200 */
.L_x_123:
[----:B------:R-:W-:Y:S01]  /*86e0*/  BAR.SYNC.DEFER_BLOCKING 0x1, 0x80 ;  /* 0x0042000000007b1d */ /* 0x000fe20000010000 */
[----:B------:R-:W-:Y:S01]  /*86f0*/  ISETP.NE.AND P1, PT, R103, RZ, PT ;  /* 0x000000ff6700720c */ /* 0x000fe20003f25270 */
[----:B------:R-:W-:Y:S01]  /*8700*/  UISETP.NE.AND UP0, UPT, UR56, URZ, UPT ;  /* 0x000000ff3800728c */ /* 0x000fe2000bf05270 */
[----:B------:R-:W-:Y:S11]  /*8710*/  LEA R2, R112, UR44, 0x3 ;  /* 0x0000002c70027c11 */ /* 0x000ff6000f8e18ff */
[----:B------:R-:W-:Y:S01]  /*8720*/  @P1 SHF.L.U32 R3, R114, 0x1f, RZ ;  /* 0x0000001f72031819 */ /* 0x000fe200000006ff */
[----:B------:R-:W-:Y:S06]  /*8730*/  BRA.U !UP0, `(.L_x_125) ;  /* 0x0000000108247547 */ /* 0x000fec000b800000 */
[----:B-1----:R-:W-:Y:S01]  /*8740*/  IMAD.U32 R20, RZ, RZ, UR52 ;  /* 0x00000034ff147e24 */ /* 0x002fe2000f8e00ff */
[----:B------:R-:W-:Y:S01]  /*8750*/  MOV R0, UR57 ;  /* 0x0000003900007c02 */ /* 0x000fe20008000f00 */
[----:B------:R-:W-:Y:S03]  /*8760*/  UIADD3 UR4, UPT, UPT, UR52, 0x1, URZ ;  /* 0x0000000134047890 */ /* 0x000fe6000fffe0ff */
[----:B------:R-:W-:Y:S01]  /*8770*/  @P1 LEA R20, R20, UR44, 0x3 ;  /* 0x0000002c14141c11 */ /* 0x000fe2000f8e18ff */
[----:B------:R-:W-:Y:S04]  /*8780*/  UISETP.NE.AND UP0, UPT, UR4, 0x3, UPT ;  /* 0x000000030400788c */ /* 0x000fe8000bf05270 */
[----:B------:R-:W-:Y:S01]  /*8790*/  @P1 VIADD R20, R20, 0x108 ;  /* 0x0000010814141836 */ /* 0x000fe20000000000 */
[----:B------:R-:W-:Y:S04]  /*87a0*/  USEL UR52, UR4, URZ, UP0 ;  /* 0x000000ff04347287 */ /* 0x000fe80008000000 */
[----:B------:R-:W-:Y:S04]  /*87b0*/  @P1 PRMT R0, R0, 0x654, R20 ;  /* 0x0000065400001816 */ /* 0x000fe80000000014 */
[----:B------:R3:W-:Y:S04]  /*87c0*/  @P1 SYNCS.ARRIVE.TRANS64.RED.A1T0 RZ, [R0+URZ], RZ ;  /* 0x000000ff00ff19a7 */ /* 0x0007e800081004ff */
.L_x_125:
[----:B------:R-:W4:Y:S01]  /*87d0*/  @P1 SYNCS.PHASECHK.TRANS64.TRYWAIT P0, [R2+URZ+0xf0], R3 ;  /* 0x0000f003020015a7 */ /* 0x000f2200080011ff */
[----:B------:R-:W-:Y:S01]  /*87e0*/  BSSY B1, `(.L_x_126) ;  /* 0x0000019000017945 */ /* 0x000fe20003800000 */
[----:B----4-:R-:W-:Y:S03]  /*87f0*/  @P1 SEL R113, RZ, 0x1, !P0 ;  /* 0x00000001ff711807 */ /* 0x010fe60004000000 */
[----:B------:R-:W-:Y:S05]  /*8800*/  @!P1 BRA `(.L_x_127) ;  /* 0x0000000000589947 */ /* 0x000fea0003800000 */
[----:B------:R-:W-:Y:S01]  /*8810*/  ISETP.NE.AND P1, PT, R115, RZ, PT ;  /* 0x000000ff7300720c */ /* 0x000fe20003f25270 */
[----:B------:R-:W-:Y:S01]  /*8820*/  BSSY B0, `(.L_x_128) ;  /* 0x0000009000007945 */ /* 0x000fe20003800000 */
[----:B------:R-:W-:Y:S11]  /*8830*/  ISETP.NE.AND P0, PT, R113, RZ, PT ;  /* 0x000000ff7100720c */ /* 0x000ff60003f05270 */
[----:B-1----:R-:W-:Y:S05]  /*8840*/  @P1 IMAD R20, R112, 0x1000, R105 ;  /* 0x0000100070141824 */ /* 0x002fea00078e0269 */
[----:B------:R-:W-:Y:S05]  /*8850*/  @P1 IADD3 R3, PT, PT, R20, UR44, RZ ;  /* 0x0000002c14031c10 */ /* 0x000fea000fffe0ff */
[----:B------:R-:W-:Y:S01]  /*8860*/  @P1 IMAD.IADD R3, R104, 0x1, R3 ;  /* 0x0000000168031824 */ /* 0x000fe200078e0203 */
[----:B------:R-:W-:Y:S06]  /*8870*/  @P0 BRA `(.L_x_129) ;  /* 0x00000000000c0947 */ /* 0x000fec0003800000 */
[----:B---3--:R-:W-:Y:S04]  /*8880*/  SHF.L.U32 R0, R114, 0x1f, RZ ;  /* 0x0000001f72007819 */ /* 0x008fe800000006ff */
[----:B------:R-:W1:Y:S02]  /*8890*/  SYNCS.PHASECHK.TRANS64.TRYWAIT P0, [R2+URZ+0xf0], R0 ;  /* 0x0000f000020075a7 */ /* 0x000e6400080011ff */
[----:B-1----:R-:W-:Y:S05]  /*88a0*/  @!P0 BRA `(.L_x_130) ;  /* 0x0000003c00b08947 */ /* 0x002fea0003800000 */
.L_x_129:
[----:B------:R-:W-:Y:S05]  /*88b0*/  BSYNC B0 ;  /* 0x0000000000007941 */ /* 0x000fea0003800000 */
.L_x_128:
[----:B------:R-:W-:Y:S01]  /*88c0*/  ISETP.NE.AND P0, PT, R115, RZ, PT ;  /* 0x000000ff7300720c */ /* 0x000fe20003f05270 */
[----:B------:R-:W-:Y:S11]  /*88d0*/  VIADD R112, R112, 0x1 ;  /* 0x0000000170707836 */ /* 0x000ff60000000000 */
[----:B------:R-:W-:Y:S01]  /*88e0*/  @!UPT UIADD3 URZ, UPT, UPT, URZ, URZ, URZ ;  /* 0x000000fffffff290 */ /* 0x000fe2000fffe0ff */
[----:B------:R4:W2:Y:S04]  /*88f0*/  @P0 LDS.128 R52, [R20+UR44+0x200] ;  /* 0x0002002c14340984 */ /* 0x0008a80008000c00 */
[----:B------:R4:W2:Y:S04]  /*8900*/  @P0 LDS.128 R64, [R20+UR44+0xa00] ;  /* 0x000a002c14400984 */ /* 0x0008a80008000c00 */
[----:B------:R4:W2:Y:S04]  /*8910*/  @P0 LDS.128 R56, [R3+0x200] ;  /* 0x0002000003380984 */ /* 0x0008a80000000c00 */
[----:B------:R4:W2:Y:S01]  /*8920*/  @P0 LDS.128 R68, [R3+0xa00] ;  /* 0x000a000003440984 */ /* 0x0008a20000000c00 */
[C---:B------:R-:W-:Y:S04]  /*8930*/  ISETP.NE.AND P0, PT, R112.reuse, 0x3, PT ;  /* 0x000000037000780c */ /* 0x040fe80003f05270 */
[----:B-1-3--:R-:W-:Y:S02]  /*8940*/  SEL R0, RZ, 0x1, P0 ;  /* 0x00000001ff007807 */ /* 0x00afe40000000000 */
[----:B------:R-:W-:Y:S02]  /*8950*/  SEL R112, R112, RZ, P0 ;  /* 0x000000ff70707207 */ /* 0x000fe40000000000 */
[----:B------:R-:W-:Y:S02]  /*8960*/  LOP3.LUT R114, R114, R0, RZ, 0x3c, !PT ;  /* 0x0000000072727212 */ /* 0x000fe400078e3cff */
.L_x_127:
[----:B------:R-:W-:Y:S05]  /*8970*/  BSYNC B1 ;  /* 0x0000000000017941 */ /* 0x000fea0003800000 */
.L_x_126:
[----:B----4-:R-:W-:Y:S05]  /*8980*/  VIADD R3, R107, 0x400000 ;  /* 0x004000006b037836 */ /* 0x010fea0000000000 */
[----:B---3--:R-:W-:Y:S04]  /*8990*/  SHF.R.U32.HI R0, RZ, 0x15, R3 ;  /* 0x00000015ff007819 */ /* 0x008fe80000011603 */
[----:B------:R-:W-:Y:S04]  /*89a0*/  LOP3.LUT R2, R0, 0x3, RZ, 0xc0, !PT ;  /* 0x0000000300027812 */ /* 0x000fe800078ec0ff */
[----:B------:R-:W-:Y:S11]  /*89b0*/  ISETP.NE.AND P0, PT, R88, R2, PT ;  /* 0x000000025800720c */ /* 0x000ff60003f05270 */
[----:B------:R-:W-:Y:S02]  /*89c0*/  @!UPT UIADD3 URZ, UPT, UPT, URZ, URZ, URZ ;  /* 0x000000fffffff290 */ /* 0x000fe4000fffe0ff */
[----:B------:R-:W-:Y:S05]  /*89d0*/  @P0 BRA `(.L_x_131) ;  /* 0x0000000000bc0947 */ /* 0x000fea0003800000 */
[----:B------:R-:W-:Y:S02]  /*89e0*/  LOP3.LUT P0, RZ, R0, 0x3, R90, 0x48, !PT ;  /* 0x0000000300ff7812 */ /* 0x000fe4000780485a */
[----:B------:R-:W-:Y:S11]  /*89f0*/  MOV R16, R3 ;  /* 0x0000000300107202 */ /* 0x000ff60000000f00 */
[----:B------:R-:W-:Y:S05]  /*8a00*/  @!P0 BRA `(.L_x_132) ;  /* 0x0000000000408947 */ /* 0x000fea0003800000 */
[----:B------:R-:W3:Y:S01]  /*8a10*/  LDCU.64 UR8, c[0x4][0x70] ;  /* 0x01000e00ff0877ac */ /* 0x000ee20008000a00 */
[----:B------:R-:W-:Y:S01]  /*8a20*/  MOV R15, 0x0 ;  /* 0x00000000000f7802 */ /* 0x000fe20000000f00 */
[----:B------:R-:W-:Y:S02]  /*8a30*/  HFMA2 R12, -RZ, RZ, 0, 5.9604644775390625e-08 ;  /* 0x00000001ff0c7431 */ /* 0x000fe400000001ff */
[----:B------:R-:W-:Y:S02]  /*8a40*/  IMAD.MOV.U32 R8, RZ, RZ, 0x192 ;  /* 0x00000192ff087424 */ /* 0x000fe400078e00ff */
[----:B------:R-:W-:Y:S01]  /*8a50*/  IMAD.MOV.U32 R13, RZ, RZ, RZ ;  /* 0x000000ffff0d7224 */ /* 0x000fe200078e00ff */
[----:B------:R-:W4:Y:S01]  /*8a60*/  LDCU.64 UR6, c[0x4][0x78] ;  /* 0x01000f00ff0677ac */ /* 0x000f220008000a00 */
[----:B------:R-:W1:Y:S01]  /*8a70*/  LDC.64 R14, c[0x4][R15] ;  /* 0x010000000f0e7b82 */ /* 0x000e620000000a00 */
[----:B------:R-:W5:Y:S01]  /*8a80*/  LDCU.64 UR4, c[0x4][0x10] ;  /* 0x01000200ff0477ac */ /* 0x000f620008000a00 */
[----:B---3--:R-:W-:Y:S01]  /*8a90*/  MOV R5, UR9 ;  /* 0x0000000900057c02 */ /* 0x008fe20008000f00 */
[----:B------:R-:W-:Y:S01]  /*8aa0*/  IMAD.U32 R4, RZ, RZ, UR8 ;  /* 0x00000008ff047e24 */ /* 0x000fe2000f8e00ff */
[----:B----4-:R-:W-:Y:S01]  /*8ab0*/  MOV R7, UR7 ;  /* 0x0000000700077c02 */ /* 0x010fe20008000f00 */
[----:B------:R-:W-:Y:S01]  /*8ac0*/  IMAD.U32 R6, RZ, RZ, UR6 ;  /* 0x00000006ff067e24 */ /* 0x000fe2000f8e00ff */
[----:B-----5:R-:W-:Y:S01]  /*8ad0*/  MOV R11, UR5 ;  /* 0x00000005000b7c02 */ /* 0x020fe20008000f00 */
[----:B------:R-:W-:Y:S02]  /*8ae0*/  IMAD.U32 R10, RZ, RZ, UR4 ;  /* 0x00000004ff0a7e24 */ /* 0x000fe4000f8e00ff */
[----:B-1----:R-:W-:Y:S07]  /*8af0*/  LEPC R20, `(.L_x_132) ;  /* 0x000000001014794e */ /* 0x002fee0000000000 */
[----:B--2---:R-:W-:Y:S05]  /*8b00*/  CALL.ABS.NOINC R14 ;  /* 0x000000000e007343 */ /* 0x004fea0003c00000 */
.L_x_132:
[----:B------:R-:W-:Y:S05]  /*8b10*/  WARPSYNC.ALL ;  /* 0x0000000000007948 */ /* 0x000fea0003800000 */
[C---:B------:R-:W-:Y:S01]  /*8b20*/  R2UR UR4, R16.reuse ;  /* 0x00000000100472ca */ /* 0x040fe200000e0000 */
[----:B------:R-:W-:Y:S05]  /*8b30*/  VIADD R0, R16, 0x20 ;  /* 0x0000002010007836 */ /* 0x000fea0000000000 */
[----:B------:R-:W-:Y:S04]  /*8b40*/  SHF.R.U32.HI R0, RZ, 0x15, R0 ;  /* 0x00000015ff007819 */ /* 0x000fe80000011600 */
[----:B------:R-:W-:Y:S03]  /*8b50*/  LOP3.LUT P0, RZ, R0, 0x3, R90, 0x48, !PT ;  /* 0x0000000300ff7812 */ /* 0x000fe6000780485a */
[----:B------:R-:W3:Y:S10]  /*8b60*/  LDTM.x16 R24, tmem[UR4] ;  /* 0x00000004001879ee */ /* 0x000ef40008240000 */
[----:B---3--:R-:W-:Y:S05]  /*8b70*/  @!P0 BRA `(.L_x_133) ;  /* 0x0000000000408947 */ /* 0x008fea0003800000 */
        /* <DEDUP_REMOVED lines=16> */
.L_x_133:
[----:B------:R-:W-:Y:S05]  /*8c80*/  WARPSYNC.ALL ;  /* 0x0000000000007948 */ /* 0x000fea0003800000 */
[----:B------:R-:W-:Y:S11]  /*8c90*/  R2UR UR4, R16 ;  /* 0x00000000100472ca */ /* 0x000ff600000e0000 */
[----:B------:R-:W-:Y:S02]  /*8ca0*/  @!UPT UIADD3 URZ, UPT, UPT, URZ, URZ, URZ ;  /* 0x000000fffffff290 */ /* 0x000fe4000fffe0ff */
[----:B------:R-:W3:Y:S02]  /*8cb0*/  LDTM.x16 R4, tmem[UR4+0x20] ;  /* 0x00002004000479ee */ /* 0x000ee40008240000 */
[----:B---3--:R-:W-:Y:S01]  /*8cc0*/  NOP ;  /* 0x0000000000007918 */ /* 0x008fe20000000000 */
.L_x_131:
[----:B--2---:R-:W-:Y:S01]  /*8cd0*/  SHF.L.U32 R3, R52, 0x10, RZ ;  /* 0x0000001034037819 */ /* 0x004fe200000006ff */
[C---:B------:R-:W-:Y:S01]  /*8ce0*/  FMUL R0, R43.reuse, R24 ;  /* 0x000000182b007220 */ /* 0x040fe20000400000 */
[----:B------:R-:W-:Y:S01]  /*8cf0*/  ISETP.NE.AND P1, PT, R88, R2, PT ;  /* 0x000000025800720c */ /* 0x000fe20003f25270 */
[----:B------:R-:W-:Y:S01]  /*8d00*/  FMUL R2, R43, R25 ;  /* 0x000000192b027220 */ /* 0x000fe20000400000 */
[----:B-1----:R-:W-:Y:S01]  /*8d10*/  LOP3.LUT R21, R52, 0xffff0000, RZ, 0xc0, !PT ;  /* 0xffff000034157812 */ /* 0x002fe200078ec0ff */
[----:B------:R-:W-:Y:S01]  /*8d20*/  FFMA R0, R45, R3, R0 ;  /* 0x000000032d007223 */ /* 0x000fe20000000000 */
[----:B------:R-:W-:Y:S01]  /*8d30*/  SHF.L.U32 R22, R53, 0x10, RZ ;  /* 0x0000001035167819 */ /* 0x000fe200000006ff */
[----:B------:R-:W-:Y:S01]  /*8d40*/  FMUL R3, R43, R26 ;  /* 0x0000001a2b037220 */ /* 0x000fe20000400000 */
[----:B------:R-:W-:Y:S01]  /*8d50*/  LOP3.LUT R23, R53, 0xffff0000, RZ, 0xc0, !PT ;  /* 0xffff000035177812 */ /* 0x000fe200078ec0ff */
[----:B------:R-:W-:Y:S01]  /*8d60*/  FMUL R20, R43, R27 ;  /* 0x0000001b2b147220 */ /* 0x000fe20000400000 */
[C---:B------:R-:W-:Y:S01]  /*8d70*/  SHF.L.U32 R41, R54.reuse, 0x10, RZ ;  /* 0x0000001036297819 */ /* 0x040fe200000006ff */
[C---:B------:R-:W-:Y:S01]  /*8d80*/  FFMA R2, R45.reuse, R21, R2 ;  /* 0x000000152d027223 */ /* 0x040fe20000000002 */
[----:B------:R-:W-:Y:S01]  /*8d90*/  LOP3.LUT R42, R54, 0xffff0000, RZ, 0xc0, !PT ;  /* 0xffff0000362a7812 */ /* 0x000fe200078ec0ff */
[----:B------:R-:W-:Y:S01]  /*8da0*/  FFMA R3, R45, R22, R3 ;  /* 0x000000162d037223 */ /* 0x000fe20000000003 */
[----:B------:R-:W-:Y:S01]  /*8db0*/  SHF.L.U32 R44, R55, 0x10, RZ ;  /* 0x00000010372c7819 */ /* 0x000fe200000006ff */
[----:B------:R-:W-:Y:S01]  /*8dc0*/  FMUL R21, R43, R28 ;  /* 0x0000001c2b157220 */ /* 0x000fe20000400000 */
[----:B------:R-:W-:Y:S01]  /*8dd0*/  LOP3.LUT R46, R55, 0xffff0000, RZ, 0xc0, !PT ;  /* 0xffff0000372e7812 */ /* 0x000fe200078ec0ff */
[----:B------:R-:W-:Y:S01]  /*8de0*/  FFMA R20, R45, R23, R20 ;  /* 0x000000172d147223 */ /* 0x000fe20000000014 */
[----:B------:R-:W-:Y:S01]  /*8df0*/  MOV R47, UR46 ;  /* 0x0000002e002f7c02 */ /* 0x000fe20008000f00 */
[C---:B------:R-:W-:Y:S01]  /*8e00*/  FMUL R22, R43.reuse, R29 ;  /* 0x0000001d2b167220 */ /* 0x040fe20000400000 */
[----:B------:R-:W-:Y:S01]  /*8e10*/  F2FP.BF16.F32.PACK_AB R48, R2, R0 ;  /* 0x000000000230723e */ /* 0x000fe200000010ff */
[C---:B------:R-:W-:Y:S01]  /*8e20*/  FMUL R23, R43.reuse, R30 ;  /* 0x0000001e2b177220 */ /* 0x040fe20000400000 */
[----:B------:R-:W-:Y:S01]  /*8e30*/  F2FP.BF16.F32.PACK_AB R49, R20, R3 ;  /* 0x000000031431723e */ /* 0x000fe200000010ff */
[----:B------:R-:W-:Y:S01]  /*8e40*/  FMUL R40, R43, R31 ;  /* 0x0000001f2b287220 */ /* 0x000fe20000400000 */
[----:B------:R-:W-:Y:S01]  /*8e50*/  @!P1 LEA R47, R47, R105, 0xc ;  /* 0x000000692f2f9211 */ /* 0x000fe200078e60ff */
[C---:B------:R-:W-:Y:S01]  /*8e60*/  FFMA R21, R45.reuse, R41, R21 ;  /* 0x000000292d157223 */ /* 0x040fe20000000015 */
[----:B------:R-:W-:Y:S01]  /*8e70*/  SHF.L.U32 R2, R56, 0x10, RZ ;  /* 0x0000001038027819 */ /* 0x000fe200000006ff */
[----:B------:R-:W-:Y:S01]  /*8e80*/  FFMA R22, R45, R42, R22 ;  /* 0x0000002a2d167223 */ /* 0x000fe20000000016 */
[----:B------:R-:W-:Y:S01]  /*8e90*/  LOP3.LUT R41, R65, 0xffff0000, RZ, 0xc0, !PT ;  /* 0xffff000041297812 */ /* 0x000fe200078ec0ff */
[C---:B------:R-:W-:Y:S01]  /*8ea0*/  FFMA R23, R45.reuse, R44, R23 ;  /* 0x0000002c2d177223 */ /* 0x040fe20000000017 */
[----:B------:R-:W-:Y:S01]  /*8eb0*/  LOP3.LUT R42, R66, 0xffff0000, RZ, 0xc0, !PT ;  /* 0xffff0000422a7812 */ /* 0x000fe200078ec0ff */
[----:B------:R-:W-:Y:S01]  /*8ec0*/  FFMA R40, R45, R46, R40 ;  /* 0x0000002e2d287223 */ /* 0x000fe20000000028 */
[----:B------:R-:W-:Y:S01]  /*8ed0*/  F2FP.BF16.F32.PACK_AB R50, R22, R21 ;  /* 0x000000151632723e */ /* 0x000fe200000010ff */
[C---:B------:R-:W-:Y:S01]  /*8ee0*/  FMUL R0, R43.reuse, R32 ;  /* 0x000000202b007220 */ /* 0x040fe20000400000 */
[----:B------:R-:W-:Y:S01]  /*8ef0*/  LOP3.LUT R21, R56, 0xffff0000, RZ, 0xc0, !PT ;  /* 0xffff000038157812 */ /* 0x000fe200078ec0ff */
[----:B------:R-:W-:Y:S01]  /*8f00*/  FMUL R3, R43, R34 ;  /* 0x000000222b037220 */ /* 0x000fe20000400000 */
[----:B------:R-:W-:Y:S01]  /*8f10*/  F2FP.BF16.F32.PACK_AB R51, R40, R23 ;  /* 0x000000172833723e */ /* 0x000fe200000010ff */
[----:B------:R-:W-:Y:S01]  /*8f20*/  FFMA R0, R45, R2, R0 ;  /* 0x000000022d007223 */ /* 0x000fe20000000000 */
[----:B------:R-:W-:Y:S01]  /*8f30*/  SHF.L.U32 R22, R57, 0x10, RZ ;  /* 0x0000001039167819 */ /* 0x000fe200000006ff */
[----:B------:R-:W-:Y:S01]  /*8f40*/  FMUL R2, R43, R33 ;  /* 0x000000212b027220 */ /* 0x000fe20000400000 */
[----:B------:R-:W-:Y:S01]  /*8f50*/  LOP3.LUT R23, R57, 0xffff0000, RZ, 0xc0, !PT ;  /* 0xffff000039177812 */ /* 0x000fe200078ec0ff */
[----:B------:R1:W-:Y:S01]  /*8f60*/  @!P1 STS.128 [R47+UR44+0x200], R48 ;  /* 0x000200302f009988 */ /* 0x0003e20008000c2c */
[----:B------:R-:W-:Y:S01]  /*8f70*/  SHF.L.U32 R40, R58, 0x10, RZ ;  /* 0x000000103a287819 */ /* 0x000fe200000006ff */
[----:B------:R-:W-:Y:S01]  /*8f80*/  FMUL R20, R43, R35 ;  /* 0x000000232b147220 */ /* 0x000fe20000400000 */
[----:B------:R-:W-:Y:S01]  /*8f90*/  SHF.L.U32 R44, R67, 0x10, RZ ;  /* 0x00000010432c7819 */ /* 0x000fe200000006ff */
[----:B------:R-:W-:Y:S01]  /*8fa0*/  FFMA R2, R45, R21, R2 ;  /* 0x000000152d027223 */ /* 0x000fe20000000002 */
[----:B------:R-:W-:Y:S01]  /*8fb0*/  LOP3.LUT R46, R67, 0xffff0000, RZ, 0xc0, !PT ;  /* 0xffff0000432e7812 */ /* 0x000fe200078ec0ff */
[C---:B------:R-:W-:Y:S01]  /*8fc0*/  FFMA R3, R45.reuse, R22, R3 ;  /* 0x000000162d037223 */ /* 0x040fe20000000003 */
[----:B------:R-:W-:Y:S01]  /*8fd0*/  ISETP.NE.AND P0, PT, R88, RZ, PT ;  /* 0x000000ff5800720c */ /* 0x000fe20003f05270 */
[----:B------:R-:W-:Y:S01]  /*8fe0*/  FFMA R20, R45, R23, R20 ;  /* 0x000000172d147223 */ /* 0x000fe20000000014 */
[----:B------:R-:W-:Y:S01]  /*8ff0*/  LOP3.LUT R23, R58, 0xffff0000, RZ, 0xc0, !PT ;  /* 0xffff00003a177812 */ /* 0x000fe200078ec0ff */
[----:B------:R-:W-:Y:S01]  /*9000*/  FMUL R21, R43, R36 ;  /* 0x000000242b157220 */ /* 0x000fe20000400000 */
[----:B------:R-:W-:Y:S01]  /*9010*/  ISETP.NE.AND P2, PT, R103, RZ, PT ;  /* 0x000000ff6700720c */ /* 0x000fe20003f45270 */
[----:B------:R-:W-:Y:S02]  /*9020*/  FMUL R22, R43, R37 ;  /* 0x000000252b167220 */ /* 0x000fe40000400000 */
[C---:B------:R-:W-:Y:S01]  /*9030*/  FFMA R21, R45.reuse, R40, R21 ;  /* 0x000000282d157223 */ /* 0x040fe20000000015 */
[----:B------:R-:W-:Y:S01]  /*9040*/  SHF.L.U32 R40, R64, 0x10, RZ ;  /* 0x0000001040287819 */ /* 0x000fe200000006ff */
[----:B------:R-:W-:Y:S01]  /*9050*/  FFMA R22, R45, R23, R22 ;  /* 0x000000172d167223 */ /* 0x000fe20000000016 */
[----:B------:R-:W-:Y:S02]  /*9060*/  LOP3.LUT R23, R59, 0xffff0000, RZ, 0xc0, !PT ;  /* 0xffff00003b177812 */ /* 0x000fe400078ec0ff */
[----:B-1----:R-:W-:Y:S01]  /*9070*/  F2FP.BF16.F32.PACK_AB R49, R20, R3 ;  /* 0x000000031431723e */ /* 0x002fe200000010ff */
[C---:B------:R-:W-:Y:S01]  /*9080*/  FMUL R3, R43.reuse, R4 ;  /* 0x000000042b037220 */ /* 0x040fe20000400000 */
[----:B------:R-:W-:Y:S01]  /*9090*/  F2FP.BF16.F32.PACK_AB R48, R2, R0 ;  /* 0x000000000230723e */ /* 0x000fe200000010ff */
[----:B------:R-:W-:Y:S01]  /*90a0*/  FMUL R0, R43, R38 ;  /* 0x000000262b007220 */ /* 0x000fe20000400000 */
[----:B------:R-:W-:Y:S01]  /*90b0*/  SHF.L.U32 R20, R59, 0x10, RZ ;  /* 0x000000103b147819 */ /* 0x000fe200000006ff */
[C---:B------:R-:W-:Y:S01]  /*90c0*/  FMUL R2, R43.reuse, R39 ;  /* 0x000000272b027220 */ /* 0x040fe20000400000 */
[----:B------:R-:W-:Y:S01]  /*90d0*/  F2FP.BF16.F32.PACK_AB R50, R22, R21 ;  /* 0x000000151632723e */ /* 0x000fe200000010ff */
[C---:B------:R-:W-:Y:S01]  /*90e0*/  FMUL R21, R43.reuse, R6 ;  /* 0x000000062b157220 */ /* 0x040fe20000400000 */
[----:B------:R-:W-:Y:S01]  /*90f0*/  FMUL R22, R43, R7 ;  /* 0x000000072b167220 */ /* 0x000fe20000400000 */
[C---:B------:R-:W-:Y:S01]  /*9100*/  FFMA R0, R45.reuse, R20, R0 ;  /* 0x000000142d007223 */ /* 0x040fe20000000000 */
[C---:B------:R-:W-:Y:S01]  /*9110*/  FFMA R2, R45.reuse, R23, R2 ;  /* 0x000000172d027223 */ /* 0x040fe20000000002 */
[----:B------:R-:W-:Y:S01]  /*9120*/  LOP3.LUT R23, R64, 0xffff0000, RZ, 0xc0, !PT ;  /* 0xffff000040177812 */ /* 0x000fe200078ec0ff */
[----:B------:R-:W-:Y:S01]  /*9130*/  FFMA R3, R45, R40, R3 ;  /* 0x000000282d037223 */ /* 0x000fe20000000003 */
[----:B------:R-:W-:Y:S01]  /*9140*/  SHF.L.U32 R40, R65, 0x10, RZ ;  /* 0x0000001041287819 */ /* 0x000fe200000006ff */
[C---:B------:R-:W-:Y:S01]  /*9150*/  FMUL R20, R43.reuse, R5 ;  /* 0x000000052b147220 */ /* 0x040fe20000400000 */
[----:B------:R-:W-:Y:S01]  /*9160*/  F2FP.BF16.F32.PACK_AB R51, R2, R0 ;  /* 0x000000000233723e */ /* 0x000fe200000010ff */
[C---:B------:R-:W-:Y:S01]  /*9170*/  FMUL R0, R43.reuse, R8 ;  /* 0x000000082b007220 */ /* 0x040fe20000400000 */
[----:B------:R-:W-:Y:S01]  /*9180*/  FMUL R2, R43, R9 ;  /* 0x000000092b027220 */ /* 0x000fe20000400000 */
[C---:B------:R-:W-:Y:S01]  /*9190*/  FFMA R20, R45.reuse, R23, R20 ;  /* 0x000000172d147223 */ /* 0x040fe20000000014 */
[C---:B------:R-:W-:Y:S01]  /*91a0*/  FFMA R21, R45.reuse, R40, R21 ;  /* 0x000000282d157223 */ /* 0x040fe20000000015 */
[----:B------:R-:W-:Y:S01]  /*91b0*/  FFMA R22, R45, R41, R22 ;  /* 0x000000292d167223 */ /* 0x000fe20000000016 */
[----:B------:R-:W-:Y:S01]  /*91c0*/  SHF.L.U32 R41, R66, 0x10, RZ ;  /* 0x0000001042297819 */ /* 0x000fe200000006ff */
[C---:B------:R-:W-:Y:S01]  /*91d0*/  FMUL R23, R43.reuse, R10 ;  /* 0x0000000a2b177220 */ /* 0x040fe20000400000 */
[----:B------:R-:W-:Y:S01]  /*91e0*/  F2FP.BF16.F32.PACK_AB R60, R20, R3 ;  /* 0x00000003143c723e */ /* 0x000fe200000010ff */
[----:B------:R-:W-:Y:S01]  /*91f0*/  FMUL R40, R43, R11 ;  /* 0x0000000b2b287220 */ /* 0x000fe20000400000 */
[----:B------:R-:W-:Y:S01]  /*9200*/  F2FP.BF16.F32.PACK_AB R61, R22, R21 ;  /* 0x00000015163d723e */ /* 0x000fe200000010ff */
[C---:B------:R-:W-:Y:S01]  /*9210*/  FFMA R0, R45.reuse, R41, R0 ;  /* 0x000000292d007223 */ /* 0x040fe20000000000 */
[C---:B------:R-:W-:Y:S01]  /*9220*/  FFMA R2, R45.reuse, R42, R2 ;  /* 0x0000002a2d027223 */ /* 0x040fe20000000002 */
[C---:B------:R-:W-:Y:S01]  /*9230*/  FFMA R23, R45.reuse, R44, R23 ;  /* 0x0000002c2d177223 */ /* 0x040fe20000000017 */
[----:B------:R-:W-:Y:S01]  /*9240*/  FFMA R40, R45, R46, R40 ;  /* 0x0000002e2d287223 */ /* 0x000fe20000000028 */
[----:B------:R-:W-:Y:S01]  /*9250*/  SHF.L.U32 R42, R68, 0x10, RZ ;  /* 0x00000010442a7819 */ /* 0x000fe200000006ff */
[C---:B------:R-:W-:Y:S01]  /*9260*/  FMUL R41, R43.reuse, R12 ;  /* 0x0000000c2b297220 */ /* 0x040fe20000400000 */
[----:B------:R-:W-:Y:S01]  /*9270*/  F2FP.BF16.F32.PACK_AB R62, R2, R0 ;  /* 0x00000000023e723e */ /* 0x000fe200000010ff */
[C---:B------:R-:W-:Y:S01]  /*9280*/  FMUL R0, R43.reuse, R13 ;  /* 0x0000000d2b007220 */ /* 0x040fe20000400000 */
[----:B------:R-:W-:Y:S01]  /*9290*/  LOP3.LUT R21, R68, 0xffff0000, RZ, 0xc0, !PT ;  /* 0xffff000044157812 */ /* 0x000fe200078ec0ff */
[C---:B------:R-:W-:Y:S01]  /*92a0*/  FMUL R2, R43.reuse, R14 ;  /* 0x0000000e2b027220 */ /* 0x040fe20000400000 */
[----:B------:R-:W-:Y:S01]  /*92b0*/  F2FP.BF16.F32.PACK_AB R63, R40, R23 ;  /* 0x00000017283f723e */ /* 0x000fe200000010ff */
[----:B------:R-:W-:Y:S01]  /*92c0*/  FMUL R3, R43, R15 ;  /* 0x0000000f2b037220 */ /* 0x000fe20000400000 */
[----:B------:R-:W-:Y:S01]  /*92d0*/  SHF.L.U32 R22, R69, 0x10, RZ ;  /* 0x0000001045167819 */ /* 0x000fe200000006ff */
[----:B------:R-:W-:Y:S01]  /*92e0*/  FFMA R41, R45, R42, R41 ;  /* 0x0000002a2d297223 */ /* 0x000fe20000000029 */
[----:B------:R-:W-:Y:S01]  /*92f0*/  LOP3.LUT R23, R69, 0xffff0000, RZ, 0xc0, !PT ;  /* 0xffff000045177812 */ /* 0x000fe200078ec0ff */
[----:B------:R-:W-:Y:S01]  /*9300*/  FMUL R20, R43, R16 ;  /* 0x000000102b147220 */ /* 0x000fe20000400000 */
[C---:B------:R-:W-:Y:S01]  /*9310*/  SHF.L.U32 R40, R70.reuse, 0x10, RZ ;  /* 0x0000001046287819 */ /* 0x040fe200000006ff */
[C---:B------:R-:W-:Y:S01]  /*9320*/  FFMA R0, R45.reuse, R21, R0 ;  /* 0x000000152d007223 */ /* 0x040fe20000000000 */
[C---:B------:R-:W-:Y:S01]  /*9330*/  FFMA R2, R45.reuse, R22, R2 ;  /* 0x000000162d027223 */ /* 0x040fe20000000002 */
[----:B------:R-:W-:Y:S01]  /*9340*/  FFMA R3, R45, R23, R3 ;  /* 0x000000172d037223 */ /* 0x000fe20000000003 */
[----:B------:R-:W-:Y:S01]  /*9350*/  FMUL R21, R43, R17 ;  /* 0x000000112b157220 */ /* 0x000fe20000400000 */
[----:B------:R-:W-:Y:S01]  /*9360*/  FFMA R20, R45, R40, R20 ;  /* 0x000000282d147223 */ /* 0x000fe20000000014 */
[----:B------:R-:W-:Y:S01]  /*9370*/  LOP3.LUT R40, R70, 0xffff0000, RZ, 0xc0, !PT ;  /* 0xffff000046287812 */ /* 0x000fe200078ec0ff */
[----:B------:R-:W-:Y:S01]  /*9380*/  FMUL R22, R43, R18 ;  /* 0x000000122b167220 */ /* 0x000fe20000400000 */
[----:B------:R-:W-:Y:S01]  /*9390*/  SHF.L.U32 R42, R71, 0x10, RZ ;  /* 0x00000010472a7819 */ /* 0x000fe200000006ff */
[----:B------:R-:W-:Y:S01]  /*93a0*/  FMUL R23, R43, R19 ;  /* 0x000000132b177220 */ /* 0x000fe20000400000 */
[----:B------:R-:W-:Y:S01]  /*93b0*/  LOP3.LUT R44, R71, 0xffff0000, RZ, 0xc0, !PT ;  /* 0xffff0000472c7812 */ /* 0x000fe200078ec0ff */
[----:B------:R-:W-:Y:S01]  /*93c0*/  FFMA R21, R45, R40, R21 ;  /* 0x000000282d157223 */ /* 0x000fe20000000015 */
[----:B------:R-:W-:Y:S01]  /*93d0*/  @!P1 IADD3 R40, PT, PT, R47, UR44, RZ ;  /* 0x0000002c2f289c10 */ /* 0x000fe2000fffe0ff */
[C---:B------:R-:W-:Y:S01]  /*93e0*/  FFMA R22, R45.reuse, R42, R22 ;  /* 0x0000002a2d167223 */ /* 0x040fe20000000016 */
[----:B------:R-:W-:Y:S01]  /*93f0*/  F2FP.BF16.F32.PACK_AB R96, R0, R41 ;  /* 0x000000290060723e */ /* 0x000fe200000010ff */
[----:B------:R-:W-:Y:S01]  /*9400*/  FFMA R23, R45, R44, R23 ;  /* 0x0000002c2d177223 */ /* 0x000fe20000000017 */
[----:B------:R-:W-:Y:S02]  /*9410*/  @!P1 IADD3 R40, PT, PT, R104, R40, RZ ;  /* 0x0000002868289210 */ /* 0x000fe40007ffe0ff */
[----:B------:R-:W-:Y:S02]  /*9420*/  F2FP.BF16.F32.PACK_AB R97, R3, R2 ;  /* 0x000000020361723e */ /* 0x000fe400000010ff */
[----:B------:R-:W-:Y:S01]  /*9430*/  F2FP.BF16.F32.PACK_AB R98, R21, R20 ;  /* 0x000000141562723e */ /* 0x000fe200000010ff */
[----:B------:R1:W-:Y:S01]  /*9440*/  @!P1 STS.128 [R40+0x200], R48 ;  /* 0x0002003028009388 */ /* 0x0003e20000000c00 */
[----:B------:R-:W-:Y:S02]  /*9450*/  F2FP.BF16.F32.PACK_AB R99, R23, R22 ;  /* 0x000000161763723e */ /* 0x000fe400000010ff */
[----:B------:R-:W-:Y:S04]  /*9460*/  MOV R0, UR52 ;  /* 0x0000003400007c02 */ /* 0x000fe80008000f00 */
[----:B------:R-:W-:Y:S01]  /*9470*/  @P2 LEA R0, R0, UR44, 0x3 ;  /* 0x0000002c00002c11 */ /* 0x000fe2000f8e18ff */
[----:B------:R1:W-:Y:S08]  /*9480*/  @!P1 STS.128 [R47+UR44+0xa00], R60 ;  /* 0x000a003c2f009988 */ /* 0x0003f00008000c2c */
[----:B------:R1:W-:Y:S01]  /*9490*/  @!P1 STS.128 [R40+0xa00], R96 ;  /* 0x000a006028009388 */ /* 0x0003e20000000c00 */
[----:B------:R-:W-:Y:S01]  /*94a0*/  @!PT LDS RZ, [RZ] ;  /* 0x00000000fffff984 */ /* 0x000fe20000000800 */
[----:B------:R-:W-:Y:S01]  /*94b0*/  @!PT LDS RZ, [RZ] ;  /* 0x00000000fffff984 */ /* 0x000fe20000000800 */
[----:B------:R-:W-:Y:S01]  /*94c0*/  @!PT LDS RZ, [RZ] ;  /* 0x00000000fffff984 */ /* 0x000fe20000000800 */
[----:B------:R-:W-:Y:S01]  /*94d0*/  @!PT LDS RZ, [RZ] ;  /* 0x00000000fffff984 */ /* 0x000fe20000000800 */
[----:B------:R2:W-:Y:S07]  /*94e0*/  MEMBAR.ALL.CTA ;  /* 0x0000000000007992 */ /* 0x0005ee0000008000 */
[----:B--2---:R-:W2:Y:S01]  /*94f0*/  FENCE.VIEW.ASYNC.S ;  /* 0x00000000000073c6 */ /* 0x004ea20000000000 */
[----:B------:R-:W-:Y:S05]  /*9500*/  WARPSYNC.ALL ;  /* 0x0000000000007948 */ /* 0x000fea0003800000 */
[----:B------:R-:W-:Y:S01]  /*9510*/  BSSY.RECONVERGENT B0, `(.L_x_134) ;  /* 0x0000012000007945 */ /* 0x000fe20003800200 */
[----:B--2---:R-:W-:Y:S06]  /*9520*/  BAR.SYNC.DEFER_BLOCKING 0x1, 0x80 ;  /* 0x0042000000007b1d */ /* 0x004fec0000010000 */
[----:B------:R-:W-:Y:S05]  /*9530*/  @P0 BRA `(.L_x_135) ;  /* 0x00000000003c0947 */ /* 0x000fea0003800000 */
[----:B------:R-:W2:Y:S01]  /*9540*/  LDCU.64 UR6, c[0x0][0x348] ;  /* 0x00006900ff0677ac */ /* 0x000ea20008000a00 */
[----:B------:R-:W-:Y:S02]  /*9550*/  ULEA UR5, UR46, UR44, 0xc ;  /* 0x0000002c2e057291 */ /* 0x000fe4000f8e60ff */
[----:B------:R-:W-:Y:S02]  /*9560*/  UIADD3 UR10, UPT, UPT, UR50, 0x40, URZ ;  /* 0x00000040320a7890 */ /* 0x000fe4000fffe0ff */
[----:B------:R-:W-:Y:S02]  /*9570*/  UIADD3 UR8, UPT, UPT, UR5, 0x200, URZ ;  /* 0x0000020005087890 */ /* 0x000fe4000fffe0ff */
[----:B------:R-:W-:Y:S01]  /*9580*/  UIADD3 UR12, UPT, UPT, UR5, 0xa00, URZ ;  /* 0x00000a00050c7890 */ /* 0x000fe2000fffe0ff */
[----:B------:R-:W-:Y:S01]  /*9590*/  UMOV UR9, UR49 ;  /* 0x0000003100097c82 */ /* 0x000fe20008000000 */
[----:B------:R-:W-:Y:S01]  /*95a0*/  UMOV UR11, UR36 ;  /* 0x00000024000b7c82 */ /* 0x000fe20008000000 */
[----:B------:R-:W-:Y:S01]  /*95b0*/  UIADD3 UR13, UPT, UPT, UR49, 0x20, URZ ;  /* 0x00000020310d7890 */ /* 0x000fe2000fffe0ff */
[----:B------:R-:W-:Y:S01]  /*95c0*/  UMOV UR15, UR36 ;  /* 0x00000024000f7c82 */ /* 0x000fe20008000000 */
[----:B------:R-:W-:Y:S01]  /*95d0*/  UMOV UR14, UR10 ;  /* 0x0000000a000e7c82 */ /* 0x000fe20008000000 */
[----:B--2---:R-:W-:Y:S04]  /*95e0*/  UIADD3 UR4, UP0, UPT, UR6, 0xa80, URZ ;  /* 0x00000a8006047890 */ /* 0x004fe8000ff1e0ff */
[----:B------:R-:W-:Y:S09]  /*95f0*/  UIADD3.X UR5, UPT, UPT, URZ, UR7, URZ, UP0, !UPT ;  /* 0x00000007ff057290 */ /* 0x000ff200087fe4ff */
[----:B------:R2:W-:Y:S01]  /*9600*/  UTMASTG.3D [UR8], [UR4] ;  /* 0x00000008040073b5 */ /* 0x0005e20008010000 */
[----:B------:R2:W-:Y:S02]  /*9610*/  UTMASTG.3D [UR12], [UR4] ;  /* 0x0000000c040073b5 */ /* 0x0005e40008010000 */
[----:B--2---:R0:W-:Y:S02]  /*9620*/  UTMACMDFLUSH ;  /* 0x00000000000079b7 */ /* 0x0041e40000000000 */
.L_x_135:
[----:B------:R-:W-:Y:S05]  /*9630*/  BSYNC.RECONVERGENT B0 ;  /* 0x0000000000007941 */ /* 0x000fea0003800200 */
.L_x_134:
[----:B------:R-:W-:Y:S01]  /*9640*/  UIADD3 UR4, UPT, UPT, UR46, 0x1, URZ ;  /* 0x000000012e047890 */ /* 0x000fe2000fffe0ff */
[----:B------:R-:W-:Y:S01]  /*9650*/  IMAD.U32 R2, RZ, RZ, UR57 ;  /* 0x00000039ff027e24 */ /* 0x000fe2000f8e00ff */
[----:B------:R-:W-:Y:S01]  /*9660*/  BSSY.RECONVERGENT B0, `(.L_x_136) ;  /* 0x000000b000007945 */ /* 0x000fe20003800200 */
[----:B------:R-:W-:Y:S01]  /*9670*/  @P2 VIADD R0, R0, 0x108 ;  /* 0x0000010800002836 */ /* 0x000fe20000000000 */
[----:B------:R-:W-:Y:S01]  /*9680*/  UISETP.NE.AND UP0, UPT, UR4, 0x3, UPT ;  /* 0x000000030400788c */ /* 0x000fe2000bf05270 */
[----:B------:R-:W-:Y:S03]  /*9690*/  LEA R21, R112, UR44, 0x3 ;  /* 0x0000002c70157c11 */ /* 0x000fe6000f8e18ff */
[----:B------:R-:W-:Y:S01]  /*96a0*/  USEL UR45, UR4, URZ, UP0 ;  /* 0x000000ff042d7287 */ /* 0x000fe20008000000 */
[----:B------:R-:W-:Y:S01]  /*96b0*/  @P2 PRMT R2, R2, 0x654, R0 ;  /* 0x0000065402022816 */ /* 0x000fe20000000000 */
[----:B------:R-:W-:Y:S01]  /*96c0*/  UISETP.EQ.XOR UP0, UPT, UR47, 0x3, !UP0 ;  /* 0x000000032f00788c */ /* 0x000fe2000c702a70 */
[----:B------:R-:W-:Y:S03]  /*96d0*/  @P2 SHF.L.U32 R0, R114, 0x1f, RZ ;  /* 0x0000001f72002819 */ /* 0x000fe600000006ff */
[----:B------:R-:W-:Y:S01]  /*96e0*/  UP2UR UR51, UPR, URZ, 0x1 ;  /* 0x00000001ff337883 */ /* 0x000fe20008000000 */
[----:B------:R-:W-:Y:S11]  /*96f0*/  @P0 BRA `(.L_x_137) ;  /* 0x0000000000040947 */ /* 0x000ff60003800000 */
[----:B------:R-:W-:Y:S04]  /*9700*/  DEPBAR.LE SB0, 0x1 ;  /* 0x000080400000791a */ /* 0x000fe80000000000 */
.L_x_137:
[----:B------:R-:W-:Y:S05]  /*9710*/  BSYNC.RECONVERGENT B0 ;  /* 0x0000000000007941 */ /* 0x000fea0003800200 */
.L_x_136:
[----:B------:R-:W-:Y:S01]  /*9720*/  BAR.SYNC.DEFER_BLOCKING 0x1, 0x80 ;  /* 0x0042000000007b1d */ /* 0x000fe20000010000 */
[----:B------:R-:W-:Y:S02]  /*9730*/  UIADD3 UR4, UPT, UPT, UR52, 0x1, URZ ;  /* 0x0000000134047890 */ /* 0x000fe4000fffe0ff */
[----:B------:R-:W-:Y:S02]  /*9740*/  UIADD3 UR53, UPT, UPT, UR49, 0x10, URZ ;  /* 0x0000001031357890 */ /* 0x000fe4000fffe0ff */
[----:B------:R-:W-:Y:S04]  /*9750*/  UISETP.NE.AND UP0, UPT, UR4, 0x3, UPT ;  /* 0x000000030400788c */ /* 0x000fe8000bf05270 */
[----:B------:R-:W-:Y:S01]  /*9760*/  USEL UR48, UR4, URZ, UP0 ;  /* 0x000000ff04307287 */ /* 0x000fe20008000000 */
[----:B------:R-:W-:Y:S01]  /*9770*/  @P2 SYNCS.ARRIVE.TRANS64.RED.A1T0 RZ, [R2+URZ], RZ ;  /* 0x000000ff02ff29a7 */ /* 0x000fe200081004ff */
[----:B------:R-:W-:Y:S01]  /*9780*/  BSSY B1, `(.L_x_138) ;  /* 0x000001b000017945 */ /* 0x000fe20003800000 */
[----:B------:R2:W3:Y:S02]  /*9790*/  @P2 SYNCS.PHASECHK.TRANS64.TRYWAIT P0, [R21+URZ+0xf0], R0 ;  /* 0x0000f000150025a7 */ /* 0x0004e400080011ff */
[----:B--2---:R-:W-:Y:S02]  /*97a0*/  IADD3 R0, PT, PT, R107, 0x10, RZ ;  /* 0x000000106b007810 */ /* 0x004fe40007ffe0ff */
[----:B---3--:R-:W-:Y:S01]  /*97b0*/  @P2 SEL R113, RZ, 0x1, !P0 ;  /* 0x00000001ff712807 */ /* 0x008fe20004000000 */
[----:B------:R-:W-:Y:S06]  /*97c0*/  @!P2 BRA `(.L_x_139) ;  /* 0x000000000058a947 */ /* 0x000fec0003800000 */
[----:B------:R-:W-:Y:S01]  /*97d0*/  ISETP.NE.AND P1, PT, R115, RZ, PT ;  /* 0x000000ff7300720c */ /* 0x000fe20003f25270 */
[----:B------:R-:W-:Y:S01]  /*97e0*/  BSSY B0, `(.L_x_140) ;  /* 0x0000009000007945 */ /* 0x000fe20003800000 */
[----:B------:R-:W-:Y:S11]  /*97f0*/  ISETP.NE.AND P0, PT, R113, RZ, PT ;  /* 0x000000ff7100720c */ /* 0x000ff60003f05270 */
[----:B------:R-:W-:Y:S05]  /*9800*/  @P1 IMAD R3, R112, 0x1000, R105 ;  /* 0x0000100070031824 */ /* 0x000fea00078e0269 */
[----:B------:R-:W-:Y:S05]  /*9810*/  @P1 IADD3 R2, PT, PT, R3, UR44, RZ ;  /* 0x0000002c03021c10 */ /* 0x000fea000fffe0ff */
[----:B------:R-:W-:Y:S01]  /*9820*/  @P1 IMAD.IADD R2, R104, 0x1, R2 ;  /* 0x0000000168021824 */ /* 0x000fe200078e0202 */
[----:B------:R-:W-:Y:S06]  /*9830*/  @P0 BRA `(.L_x_141) ;  /* 0x00000000000c0947 */ /* 0x000fec0003800000 */
[----:B------:R-:W-:Y:S04]  /*9840*/  SHF.L.U32 R20, R114, 0x1f, RZ ;  /* 0x0000001f72147819 */ /* 0x000fe800000006ff */
[----:B------:R-:W2:Y:S02]  /*9850*/  SYNCS.PHASECHK.TRANS64.TRYWAIT P0, [R21+URZ+0xf0], R20 ;  /* 0x0000f014150075a7 */ /* 0x000ea400080011ff */
[----:B--2---:R-:W-:Y:S05]  /*9860*/  @!P0 BRA `(.L_x_142) ;  /* 0x0000002c00d48947 */ /* 0x004fea0003800000 */
.L_x_141:
[----:B------:R-:W-:Y:S05]  /*9870*/  BSYNC B0 ;  /* 0x0000000000007941 */ /* 0x000fea0003800000 */
.L_x_140:
[----:B------:R-:W-:Y:S01]  /*9880*/  ISETP.NE.AND P0, PT, R115, RZ, PT ;  /* 0x000000ff7300720c */ /* 0x000fe20003f05270 */
[----:B------:R-:W-:Y:S11]  /*9890*/  VIADD R112, R112, 0x1 ;  /* 0x0000000170707836 */ /* 0x000ff60000000000 */
[----:B------:R-:W-:Y:S01]  /*98a0*/  @!UPT UIADD3 URZ, UPT, UPT, URZ, URZ, URZ ;  /* 0x000000fffffff290 */ /* 0x000fe2000fffe0ff */
[----:B------:R-:W3:Y:S04]  /*98b0*/  @P0 LDS.128 R52, [R3+UR44+0x200] ;  /* 0x0002002c03340984 */ /* 0x000ee80008000c00 */
[----:B------:R-:W4:Y:S04]  /*98c0*/  @P0 LDS.128 R64, [R3+UR44+0xa00] ;  /* 0x000a002c03400984 */ /* 0x000f280008000c00 */
[----:B------:R-:W1:Y:S04]  /*98d0*/  @P0 LDS.128 R56, [R2+0x200] ;  /* 0x0002000002380984 */ /* 0x000e680000000c00 */
[----:B------:R5:W1:Y:S01]  /*98e0*/  @P0 LDS.128 R68, [R2+0xa00] ;  /* 0x000a000002440984 */ /* 0x000a620000000c00 */
[C---:B------:R-:W-:Y:S04]  /*98f0*/  ISETP.NE.AND P0, PT, R112.reuse, 0x3, PT ;  /* 0x000000037000780c */ /* 0x040fe80003f05270 */
[----:B------:R-:W-:Y:S02]  /*9900*/  SEL R112, R112, RZ, P0 ;  /* 0x000000ff70707207 */ /* 0x000fe40000000000 */
[----:B-----5:R-:W-:Y:S04]  /*9910*/  SEL R2, RZ, 0x1, P0 ;  /* 0x00000001ff027807 */ /* 0x020fe80000000000 */
[----:B------:R-:W-:Y:S02]  /*9920*/  LOP3.LUT R114, R114, R2, RZ, 0x3c, !PT ;  /* 0x0000000272727212 */ /* 0x000fe400078e3cff */
.L_x_139:
[----:B------:R-:W-:Y:S05]  /*9930*/  BSYNC B1 ;  /* 0x0000000000017941 */ /* 0x000fea0003800000 */
.L_x_138:
[----:B------:R-:W-:Y:S04]  /*9940*/  SHF.R.U32.HI R3, RZ, 0x15, R0 ;  /* 0x00000015ff037819 */ /* 0x000fe80000011600 */
[----:B------:R-:W-:Y:S04]  /*9950*/  LOP3.LUT R2, R3, 0x3, RZ, 0xc0, !PT ;  /* 0x0000000303027812 */ /* 0x000fe800078ec0ff */
[----:B------:R-:W-:Y:S11]  /*9960*/  ISETP.NE.AND P0, PT, R88, R2, PT ;  /* 0x000000025800720c */ /* 0x000ff60003f05270 */
[----:B------:R-:W-:Y:S02]  /*9970*/  @!UPT UIADD3 URZ, UPT, UPT, URZ, URZ, URZ ;  /* 0x000000fffffff290 */ /* 0x000fe4000fffe0ff */
[----:B------:R-:W-:Y:S05]  /*9980*/  @P0 BRA `(.L_x_143) ;  /* 0x0000000000bc0947 */ /* 0x000fea0003800000 */
[----:B------:R-:W-:Y:S02]  /*9990*/  LOP3.LUT P0, RZ, R3, 0x3, R90, 0x48, !PT ;  /* 0x0000000303ff7812 */ /* 0x000fe4000780485a */
[----:B------:R-:W-:Y:S11]  /*99a0*/  MOV R16, R0 ;  /* 0x0000000000107202 */ /* 0x000ff60000000f00 */
[----:B------:R-:W-:Y:S05]  /*99b0*/  @!P0 BRA `(.L_x_144) ;  /* 0x0000000000408947 */ /* 0x000fea0003800000 */
[----:B------:R-:W5:Y:S01]  /*99c0*/  LDCU.64 UR8, c[0x4][0x70] ;  /* 0x01000e00ff0877ac */ /* 0x000f620008000a00 */
[----:B------:R-:W-:Y:S01]  /*99d0*/  MOV R15, 0x0 ;  /* 0x00000000000f7802 */ /* 0x000fe20000000f00 */
[----:B------:R-:W-:Y:S02]  /*99e0*/  HFMA2 R12, -RZ, RZ, 0, 5.9604644775390625e-08 ;  /* 0x00000001ff0c7431 */ /* 0x000fe400000001ff */
[----:B------:R-:W-:Y:S02]  /*99f0*/  IMAD.MOV.U32 R8, RZ, RZ, 0x192 ;  /* 0x00000192ff087424 */ /* 0x000fe400078e00ff */
[----:B------:R-:W-:Y:S01]  /*9a00*/  IMAD.MOV.U32 R13, RZ, RZ, RZ ;  /* 0x000000ffff0d7224 */ /* 0x000fe200078e00ff */
[----:B------:R-:W1:Y:S01]  /*9a10*/  LDCU.64 UR6, c[0x4][0x78] ;  /* 0x01000f00ff0677ac */ /* 0x000e620008000a00 */
[----:B------:R-:W2:Y:S01]  /*9a20*/  LDC.64 R14, c[0x4][R15] ;  /* 0x010000000f0e7b82 */ /* 0x000ea20000000a00 */
[----:B------:R-:W3:Y:S01]  /*9a30*/  LDCU.64 UR4, c[0x4][0x10] ;  /* 0x01000200ff0477ac */ /* 0x000ee20008000a00 */
[----:B-----5:R-:W-:Y:S01]  /*9a40*/  MOV R5, UR9 ;  /* 0x0000000900057c02 */ /* 0x020fe20008000f00 */
[----:B------:R-:W-:Y:S01]  /*9a50*/  IMAD.U32 R4, RZ, RZ, UR8 ;  /* 0x00000008ff047e24 */ /* 0x000fe2000f8e00ff */
[----:B-1----:R-:W-:Y:S01]  /*9a60*/  MOV R7, UR7 ;  /* 0x0000000700077c02 */ /* 0x002fe20008000f00 */
[----:B------:R-:W-:Y:S01]  /*9a70*/  IMAD.U32 R6, RZ, RZ, UR6 ;  /* 0x00000006ff067e24 */ /* 0x000fe2000f8e00ff */
[----:B---3--:R-:W-:Y:S01]  /*9a80*/  MOV R11, UR5 ;  /* 0x00000005000b7c02 */ /* 0x008fe20008000f00 */
[----:B------:R-:W-:Y:S02]  /*9a90*/  IMAD.U32 R10, RZ, RZ, UR4 ;  /* 0x00000004ff0a7e24 */ /* 0x000fe4000f8e00ff */
[----:B--2---:R-:W-:Y:S07]  /*9aa0*/  LEPC R20, `(.L_x_144) ;  /* 0x000000001014794e */ /* 0x004fee0000000000 */
[----:B----4-:R-:W-:Y:S05]  /*9ab0*/  CALL.ABS.NOINC R14 ;  /* 0x000000000e007343 */ /* 0x010fea0003c00000 */
.L_x_144:
        /* <DEDUP_REMOVED lines=12> */
[----:B------:R-:W5:Y:S01]  /*9b80*/  LDCU.64 UR6, c[0x4][0x78] ;  /* 0x01000f00ff0677ac */ /* 0x000f620008000a00 */
[----:B------:R-:W2:Y:S01]  /*9b90*/  LDC.64 R14, c[0x4][R15] ;  /* 0x010000000f0e7b82 */ /* 0x000ea20000000a00 */
[----:B------:R-:W3:Y:S01]  /*9ba0*/  LDCU.64 UR4, c[0x4][0x10] ;  /* 0x01000200ff0477ac */ /* 0x000ee20008000a00 */
[----:B-1----:R-:W-:Y:S01]  /*9bb0*/  MOV R5, UR9 ;  /* 0x0000000900057c02 */ /* 0x002fe20008000f00 */
[----:B------:R-:W-:Y:S01]  /*9bc0*/  IMAD.U32 R4, RZ, RZ, UR8 ;  /* 0x00000008ff047e24 */ /* 0x000fe2000f8e00ff */
[----:B-----5:R-:W-:Y:S01]  /*9bd0*/  MOV R7, UR7 ;  /* 0x0000000700077c02 */ /* 0x020fe20008000f00 */
[----:B------:R-:W-:Y:S01]  /*9be0*/  IMAD.U32 R6, RZ, RZ, UR6 ;  /* 0x00000006ff067e24 */ /* 0x000fe2000f8e00ff */
[----:B---3--:R-:W-:Y:S01]  /*9bf0*/  MOV R11, UR5 ;  /* 0x00000005000b7c02 */ /* 0x008fe20008000f00 */
[----:B------:R-:W-:Y:S02]  /*9c00*/  IMAD.U32 R10, RZ, RZ, UR4 ;  /* 0x00000004ff0a7e24 */ /* 0x000fe4000f8e00ff */
[----:B--2---:R-:W-:Y:S07]  /*9c10*/  LEPC R20, `(.L_x_145) ;  /* 0x000000001014794e */ /* 0x004fee0000000000 */
[----:B----4-:R-:W-:Y:S05]  /*9c20*/  CALL.ABS.NOINC R14 ;  /* 0x000000000e007343 */ /* 0x010fea0003c00000 */
.L_x_145:
[----:B------:R-:W-:Y:S05]  /*9c30*/  WARPSYNC.ALL ;  /* 0x0000000000007948 */ /* 0x000fea0003800000 */
[----:B------:R-:W-:Y:S11]  /*9c40*/  R2UR UR4, R16 ;  /* 0x00000000100472ca */ /* 0x000ff600000e0000 */
[----:B------:R-:W-:Y:S02]  /*9c50*/  @!UPT UIADD3 URZ, UPT, UPT, URZ, URZ, URZ ;  /* 0x000000fffffff290 */ /* 0x000fe4000fffe0ff */
[----:B------:R-:W1:Y:S02]  /*9c60*/  LDTM.x16 R4, tmem[UR4+0x20] ;  /* 0x00002004000479ee */ /* 0x000e640008240000 */
[----:B-1----:R-:W-:Y:S01]  /*9c70*/  NOP ;  /* 0x0000000000007918 */ /* 0x002fe20000000000 */
.L_x_143:
[----:B---3--:R-:W-:Y:S01]  /*9c80*/  SHF.L.U32 R3, R52, 0x10, RZ ;  /* 0x0000001034037819 */ /* 0x008fe200000006ff */
[C---:B------:R-:W-:Y:S01]  /*9c90*/  FMUL R0, R43.reuse, R24 ;  /* 0x000000182b007220 */ /* 0x040fe20000400000 */
[----:B------:R-:W-:Y:S01]  /*9ca0*/  ISETP.NE.AND P1, PT, R88, R2, PT ;  /* 0x000000025800720c */ /* 0x000fe20003f25270 */
[----:B------:R-:W-:Y:S01]  /*9cb0*/  FMUL R2, R43, R25 ;  /* 0x000000192b027220 */ /* 0x000fe20000400000 */
[----:B--2---:R-:W-:Y:S01]  /*9cc0*/  LOP3.LUT R21, R52, 0xffff0000, RZ, 0xc0, !PT ;  /* 0xffff000034157812 */ /* 0x004fe200078ec0ff */
        /* <DEDUP_REMOVED lines=13> */
[----:B-1----:R-:W-:Y:S01]  /*9da0*/  MOV R47, UR45 ;  /* 0x0000002d002f7c02 */ /* 0x002fe20008000f00 */
        /* <DEDUP_REMOVED lines=9> */
[----:B----4-:R-:W-:Y:S01]  /*9e40*/  LOP3.LUT R41, R65, 0xffff0000, RZ, 0xc0, !PT ;  /* 0xffff000041297812 */ /* 0x010fe200078ec0ff */
        /* <DEDUP_REMOVED lines=56> */
[C---:B------:R-:W-:Y:S01]  /*a1d0*/  LOP3.LUT R21, R68.reuse, 0xffff0000, RZ, 0xc0, !PT ;  /* 0xffff000044157812 */ /* 0x040fe200078ec0ff */
[C---:B------:R-:W-:Y:S01]  /*a1e0*/  FFMA R2, R45.reuse, R42, R2 ;  /* 0x0000002a2d027223 */ /* 0x040fe20000000002 */
[C---:B------:R-:W-:Y:S01]  /*a1f0*/  FFMA R23, R45.reuse, R44, R23 ;  /* 0x0000002c2d177223 */ /* 0x040fe20000000017 */
[----:B------:R-:W-:Y:S01]  /*a200*/  FFMA R40, R45, R46, R40 ;  /* 0x0000002e2d287223 */ /* 0x000fe20000000028 */
[----:B------:R-:W-:Y:S01]  /*a210*/  SHF.L.U32 R42, R68, 0x10, RZ ;  /* 0x00000010442a7819 */ /* 0x000fe200000006ff */
[C---:B------:R-:W-:Y:S01]  /*a220*/  FMUL R41, R43.reuse, R12 ;  /* 0x0000000c2b297220 */ /* 0x040fe20000400000 */
[----:B------:R-:W-:Y:S01]  /*a230*/  F2FP.BF16.F32.PACK_AB R62, R2, R0 ;  /* 0x00000000023e723e */ /* 0x000fe200000010ff */
[C---:B------:R-:W-:Y:S01]  /*a240*/  FMUL R0, R43.reuse, R13 ;  /* 0x0000000d2b007220 */ /* 0x040fe20000400000 */
[----:B------:R-:W-:Y:S01]  /*a250*/  F2FP.BF16.F32.PACK_AB R63, R40, R23 ;  /* 0x00000017283f723e */ /* 0x000fe200000010ff */
[----:B------:R-:W-:Y:S01]  /*a260*/  FMUL R2, R43, R14 ;  /* 0x0000000e2b027220 */ /* 0x000fe20000400000 */
[----:B------:R-:W-:Y:S01]  /*a270*/  @!P1 IADD3 R46, PT, PT, R47, UR44, RZ ;  /* 0x0000002c2f2e9c10 */ /* 0x000fe2000fffe0ff */
[----:B------:R-:W-:Y:S01]  /*a280*/  FMUL R3, R43, R15 ;  /* 0x0000000f2b037220 */ /* 0x000fe20000400000 */
[----:B------:R-:W-:Y:S01]  /*a290*/  SHF.L.U32 R22, R69, 0x10, RZ ;  /* 0x0000001045167819 */ /* 0x000fe200000006ff */
[----:B------:R-:W-:Y:S01]  /*a2a0*/  FFMA R41, R45, R42, R41 ;  /* 0x0000002a2d297223 */ /* 0x000fe20000000029 */
[----:B------:R-:W-:Y:S01]  /*a2b0*/  LOP3.LUT R23, R69, 0xffff0000, RZ, 0xc0, !PT ;  /* 0xffff000045177812 */ /* 0x000fe200078ec0ff */
[----:B------:R-:W-:Y:S01]  /*a2c0*/  FMUL R20, R43, R16 ;  /* 0x000000102b147220 */ /* 0x000fe20000400000 */
[----:B------:R-:W-:Y:S01]  /*a2d0*/  SHF.L.U32 R40, R70, 0x10, RZ ;  /* 0x0000001046287819 */ /* 0x000fe200000006ff */
[C---:B------:R-:W-:Y:S01]  /*a2e0*/  FFMA R0, R45.reuse, R21, R0 ;  /* 0x000000152d007223 */ /* 0x040fe20000000000 */
[----:B------:R-:W-:Y:S01]  /*a2f0*/  @!P1 IADD3 R46, PT, PT, R104, R46, RZ ;  /* 0x0000002e682e9210 */ /* 0x000fe20007ffe0ff */
[C---:B------:R-:W-:Y:S01]  /*a300*/  FFMA R2, R45.reuse, R22, R2 ;  /* 0x000000162d027223 */ /* 0x040fe20000000002 */
[C---:B------:R-:W-:Y:S01]  /*a310*/  FFMA R3, R45.reuse, R23, R3 ;  /* 0x000000172d037223 */ /* 0x040fe20000000003 */
[----:B------:R-:W-:Y:S01]  /*a320*/  FFMA R20, R45, R40, R20 ;  /* 0x000000282d147223 */ /* 0x000fe20000000014 */
[----:B------:R-:W-:Y:S01]  /*a330*/  LOP3.LUT R40, R70, 0xffff0000, RZ, 0xc0, !PT ;  /* 0xffff000046287812 */ /* 0x000fe200078ec0ff */
[----:B------:R1:W-:Y:S01]  /*a340*/  @!P1 STS.128 [R46+0x200], R48 ;  /* 0x000200302e009388 */ /* 0x0003e20000000c00 */
[----:B------:R-:W-:Y:S01]  /*a350*/  FMUL R21, R43, R17 ;  /* 0x000000112b157220 */ /* 0x000fe20000400000 */
[----:B------:R-:W-:Y:S01]  /*a360*/  SHF.L.U32 R42, R71, 0x10, RZ ;  /* 0x00000010472a7819 */ /* 0x000fe200000006ff */
[----:B------:R-:W-:Y:S01]  /*a370*/  FMUL R22, R43, R18 ;  /* 0x000000122b167220 */ /* 0x000fe20000400000 */
[----:B------:R-:W-:Y:S01]  /*a380*/  LOP3.LUT R44, R71, 0xffff0000, RZ, 0xc0, !PT ;  /* 0xffff0000472c7812 */ /* 0x000fe200078ec0ff */
[----:B------:R-:W-:Y:S01]  /*a390*/  FMUL R23, R43, R19 ;  /* 0x000000132b177220 */ /* 0x000fe20000400000 */
[C---:B------:R-:W-:Y:S01]  /*a3a0*/  FFMA R21, R45.reuse, R40, R21 ;  /* 0x000000282d157223 */ /* 0x040fe20000000015 */
[C---:B------:R-:W-:Y:S01]  /*a3b0*/  FFMA R22, R45.reuse, R42, R22 ;  /* 0x0000002a2d167223 */ /* 0x040fe20000000016 */
[----:B------:R1:W-:Y:S01]  /*a3c0*/  @!P1 STS.128 [R47+UR44+0xa00], R60 ;  /* 0x000a003c2f009988 */ /* 0x0003e20008000c2c */
[----:B------:R-:W-:Y:S01]  /*a3d0*/  FFMA R23, R45, R44, R23 ;  /* 0x0000002c2d177223 */ /* 0x000fe20000000017 */
[----:B------:R-:W-:Y:S02]  /*a3e0*/  F2FP.BF16.F32.PACK_AB R96, R0, R41 ;  /* 0x000000290060723e */ /* 0x000fe400000010ff */
[----:B------:R-:W-:Y:S02]  /*a3f0*/  F2FP.BF16.F32.PACK_AB R97, R3, R2 ;  /* 0x000000020361723e */ /* 0x000fe400000010ff */
[----:B------:R-:W-:Y:S02]  /*a400*/  F2FP.BF16.F32.PACK_AB R98, R21, R20 ;  /* 0x000000141562723e */ /* 0x000fe400000010ff */
[----:B------:R-:W-:Y:S02]  /*a410*/  F2FP.BF16.F32.PACK_AB R99, R23, R22 ;  /* 0x000000161763723e */ /* 0x000fe400000010ff */
[----:B------:R-:W-:Y:S02]  /*a420*/  MOV R0, UR48 ;  /* 0x0000003000007c02 */ /* 0x000fe40008000f00 */
[----:B------:R-:W-:Y:S01]  /*a430*/  MOV R2, UR57 ;  /* 0x0000003900027c02 */ /* 0x000fe20008000f00 */
[----:B------:R1:W-:Y:S01]  /*a440*/  @!P1 STS.128 [R46+0xa00], R96 ;  /* 0x000a00602e009388 */ /* 0x0003e20000000c00 */
[----:B------:R-:W-:Y:S01]  /*a450*/  @P2 LEA R0, R0, UR44, 0x3 ;  /* 0x0000002c00002c11 */ /* 0x000fe2000f8e18ff */
[----:B------:R-:W-:Y:S01]  /*a460*/  @!PT LDS RZ, [RZ] ;  /* 0x00000000fffff984 */ /* 0x000fe20000000800 */
[----:B------:R-:W-:Y:S01]  /*a470*/  @!PT LDS RZ, [RZ] ;  /* 0x00000000fffff984 */ /* 0x000fe20000000800 */
[----:B------:R-:W-:Y:S01]  /*a480*/  @!PT LDS RZ, [RZ] ;  /* 0x00000000fffff984 */ /* 0x000fe20000000800 */
[----:B------:R-:W-:Y:S01]  /*a490*/  @!PT LDS RZ, [RZ] ;  /* 0x00000000fffff984 */ /* 0x000fe20000000800 */
[----:B------:R2:W-:Y:S06]  /*a4a0*/  MEMBAR.ALL.CTA ;  /* 0x0000000000007992 */ /* 0x0005ec0000008000 */
[----:B--2---:R-:W2:Y:S01]  /*a4b0*/  FENCE.VIEW.ASYNC.S ;  /* 0x00000000000073c6 */ /* 0x004ea20000000000 */
[----:B------:R-:W-:Y:S05]  /*a4c0*/  WARPSYNC.ALL ;  /* 0x0000000000007948 */ /* 0x000fea0003800000 */
[----:B------:R-:W-:Y:S01]  /*a4d0*/  BSSY.RECONVERGENT B0, `(.L_x_146) ;  /* 0x0000011000007945 */ /* 0x000fe20003800200 */
[----:B--2---:R-:W-:Y:S06]  /*a4e0*/  BAR.SYNC.DEFER_BLOCKING 0x1, 0x80 ;  /* 0x0042000000007b1d */ /* 0x004fec0000010000 */
[----:B------:R-:W-:Y:S05]  /*a4f0*/  @P0 BRA `(.L_x_147) ;  /* 0x0000000000380947 */ /* 0x000fea0003800000 */
[----:B------:R-:W2:Y:S01]  /*a500*/  LDCU.64 UR6, c[0x0][0x348] ;  /* 0x00006900ff0677ac */ /* 0x000ea20008000a00 */
[----:B------:R-:W-:Y:S01]  /*a510*/  ULEA UR5, UR45, UR44, 0xc ;  /* 0x0000002c2d057291 */ /* 0x000fe2000f8e60ff */
[----:B------:R-:W-:Y:S01]  /*a520*/  UMOV UR54, UR50 ;  /* 0x0000003200367c82 */ /* 0x000fe20008000000 */
[----:B------:R-:W-:Y:S02]  /*a530*/  UMOV UR55, UR36 ;  /* 0x0000002400377c82 */ /* 0x000fe40008000000 */
[----:B------:R-:W-:Y:S02]  /*a540*/  UIADD3 UR52, UPT, UPT, UR5, 0x200, URZ ;  /* 0x0000020005347890 */ /* 0x000fe4000fffe0ff */
[----:B------:R-:W-:Y:S02]  /*a550*/  UIADD3 UR8, UPT, UPT, UR5, 0xa00, URZ ;  /* 0x00000a0005087890 */ /* 0x000fe4000fffe0ff */
        /* <DEDUP_REMOVED lines=8> */
.L_x_147:
[----:B------:R-:W-:Y:S05]  /*a5e0*/  BSYNC.RECONVERGENT B0 ;  /* 0x0000000000007941 */ /* 0x000fea0003800200 */
.L_x_146:
[----:B------:R-:W-:Y:S01]  /*a5f0*/  UISETP.NE.AND UP1, UPT, UR51, URZ, UPT ;  /* 0x000000ff3300728c */ /* 0x000fe2000bf25270 */
[----:B------:R-:W-:Y:S01]  /*a600*/  @P2 VIADD R3, R0, 0x108 ;  /* 0x0000010800032836 */ /* 0x000fe20000000000 */
[----:B------:R-:W-:Y:S01]  /*a610*/  UIADD3 UR4, UPT, UPT, UR45, 0x1, URZ ;  /* 0x000000012d047890 */ /* 0x000fe2000fffe0ff */
[----:B------:R-:W-:Y:S01]  /*a620*/  BSSY.RECONVERGENT B0, `(.L_x_148) ;  /* 0x000000a000007945 */ /* 0x000fe20003800200 */
[----:B------:R-:W-:Y:S02]  /*a630*/  LEA R0, R112, UR44, 0x3 ;  /* 0x0000002c70007c11 */ /* 0x000fe4000f8e18ff */
[----:B------:R-:W-:Y:S01]  /*a640*/  UISETP.NE.AND UP0, UPT, UR4, 0x3, UPT ;  /* 0x000000030400788c */ /* 0x000fe2000bf05270 */
[----:B------:R-:W-:Y:S01]  /*a650*/  @P2 PRMT R3, R2, 0x654, R3 ;  /* 0x0000065402032816 */ /* 0x000fe20000000003 */
[----:B------:R-:W-:Y:S01]  /*a660*/  UISETP.EQ.XOR UP1, UPT, UR4, 0x3, UP1 ;  /* 0x000000030400788c */ /* 0x000fe20008f22a70 */
[----:B------:R-:W-:Y:S01]  /*a670*/  @P2 SHF.L.U32 R2, R114, 0x1f, RZ ;  /* 0x0000001f72022819 */ /* 0x000fe200000006ff */
[----:B------:R-:W-:Y:S02]  /*a680*/  USEL UR46, UR4, URZ, UP0 ;  /* 0x000000ff042e7287 */ /* 0x000fe40008000000 */
[----:B------:R-:W-:Y:S01]  /*a690*/  UP2UR UR47, UPR, URZ, 0x2 ;  /* 0x00000002ff2f7883 */ /* 0x000fe20008000000 */
[----:B------:R-:W-:Y:S11]  /*a6a0*/  @P0 BRA `(.L_x_149) ;  /* 0x0000000000040947 */ /* 0x000ff60003800000 */
[----:B------:R-:W-:Y:S04]  /*a6b0*/  DEPBAR.LE SB0, 0x1 ;  /* 0x000080400000791a */ /* 0x000fe80000000000 */
.L_x_149:
[----:B------:R-:W-:Y:S05]  /*a6c0*/  BSYNC.RECONVERGENT B0 ;  /* 0x0000000000007941 */ /* 0x000fea0003800200 */
.L_x_148:
[----:B------:R-:W-:Y:S01]  /*a6d0*/  BAR.SYNC.DEFER_BLOCKING 0x1, 0x80 ;  /* 0x0042000000007b1d */ /* 0x000fe20000010000 */
[----:B------:R-:W-:Y:S04]  /*a6e0*/  UIADD3 UR4, UPT, UPT, UR48, 0x1, URZ ;  /* 0x0000000130047890 */ /* 0x000fe8000fffe0ff */
[----:B------:R-:W-:Y:S04]  /*a6f0*/  UISETP.NE.AND UP0, UPT, UR4, 0x3, UPT ;  /* 0x000000030400788c */ /* 0x000fe8000bf05270 */
[----:B------:R-:W-:Y:S01]  /*a700*/  USEL UR52, UR4, URZ, UP0 ;  /* 0x000000ff04347287 */ /* 0x000fe20008000000 */
[----:B------:R2:W-:Y:S01]  /*a710*/  @P2 SYNCS.ARRIVE.TRANS64.RED.A1T0 RZ, [R3+URZ], RZ ;  /* 0x000000ff03ff29a7 */ /* 0x0005e200081004ff */
[----:B------:R-:W-:Y:S01]  /*a720*/  BSSY B1, `(.L_x_150) ;  /* 0x0000015000017945 */ /* 0x000fe20003800000 */
[----:B------:R-:W3:Y:S02]  /*a730*/  @P2 SYNCS.PHASECHK.TRANS64.TRYWAIT P0, [R0+URZ+0xf0], R2 ;  /* 0x0000f002000025a7 */ /* 0x000ee400080011ff */
[----:B---3--:R-:W-:Y:S01]  /*a740*/  @P2 SEL R113, RZ, 0x1, !P0 ;  /* 0x00000001ff712807 */ /* 0x008fe20004000000 */
[----:B--2---:R-:W-:Y:S06]  /*a750*/  @!P2 BRA `(.L_x_151) ;  /* 0x000000000044a947 */ /* 0x004fec0003800000 */
        /* <DEDUP_REMOVED lines=10> */
.L_x_153:
[----:B------:R-:W-:Y:S05]  /*a800*/  BSYNC B0 ;  /* 0x0000000000007941 */ /* 0x000fea0003800000 */
.L_x_152:
[----:B------:R-:W-:Y:S11]  /*a810*/  ISETP.NE.AND P0, PT, R115, RZ, PT ;  /* 0x000000ff7300720c */ /* 0x000ff60003f05270 */
[----:B------:R-:W-:Y:S02]  /*a820*/  @!UPT UIADD3 URZ, UPT, UPT, URZ, URZ, URZ ;  /* 0x000000fffffff290 */ /* 0x000fe4000fffe0ff */
[----:B------:R3:W4:Y:S04]  /*a830*/  @P0 LDS.128 R52, [R112+UR44+0x200] ;  /* 0x0002002c70340984 */ /* 0x0007280008000c00 */
[----:B------:R3:W1:Y:S04]  /*a840*/  @P0 LDS.128 R64, [R112+UR44+0xa00] ;  /* 0x000a002c70400984 */ /* 0x0006680008000c00 */
[----:B------:R3:W1:Y:S04]  /*a850*/  @P0 LDS.128 R56, [R2+0x200] ;  /* 0x0002000002380984 */ /* 0x0006680000000c00 */
[----:B------:R3:W1:Y:S02]  /*a860*/  @P0 LDS.128 R68, [R2+0xa00] ;  /* 0x000a000002440984 */ /* 0x0006640000000c00 */
.L_x_151:
[----:B------:R-:W-:Y:S05]  /*a870*/  BSYNC B1 ;  /* 0x0000000000017941 */ /* 0x000fea0003800000 */
.L_x_150:
[----:B------:R-:W-:Y:S05]  /*a880*/  VIADD R107, R107, 0x400010 ;  /* 0x004000106b6b7836 */ /* 0x000fea0000000000 */
[----:B--2---:R-:W-:Y:S04]  /*a890*/  SHF.R.U32.HI R0, RZ, 0x15, R107 ;  /* 0x00000015ff007819 */ /* 0x004fe8000001166b */
[----:B---3--:R-:W-:Y:S04]  /*a8a0*/  LOP3.LUT R2, R0, 0x3, RZ, 0xc0, !PT ;  /* 0x0000000300027812 */ /* 0x008fe800078ec0ff */
[----:B------:R-:W-:Y:S11]  /*a8b0*/  ISETP.NE.AND P0, PT, R88, R2, PT ;  /* 0x000000025800720c */ /* 0x000ff60003f05270 */
[----:B------:R-:W-:Y:S02]  /*a8c0*/  @!UPT UIADD3 URZ, UPT, UPT, URZ, URZ, URZ ;  /* 0x000000fffffff290 */ /* 0x000fe4000fffe0ff */
[----:B------:R-:W-:Y:S05]  /*a8d0*/  @P0 BRA `(.L_x_155) ;  /* 0x0000000000bc0947 */ /* 0x000fea0003800000 */
[----:B------:R-:W-:Y:S02]  /*a8e0*/  LOP3.LUT P0, RZ, R0, 0x3, R90, 0x48, !PT ;  /* 0x0000000300ff7812 */ /* 0x000fe4000780485a */
[----:B------:R-:W-:Y:S11]  /*a8f0*/  MOV R16, R107 ;  /* 0x0000006b00107202 */ /* 0x000ff60000000f00 */
[----:B------:R-:W-:Y:S05]  /*a900*/  @!P0 BRA `(.L_x_156) ;  /* 0x0000000000408947 */ /* 0x000fea0003800000 */
[----:B------:R-:W2:Y:S01]  /*a910*/  LDCU.64 UR8, c[0x4][0x70] ;  /* 0x01000e00ff0877ac */ /* 0x000ea20008000a00 */
[----:B------:R-:W-:Y:S01]  /*a920*/  MOV R15, 0x0 ;  /* 0x00000000000f7802 */ /* 0x000fe20000000f00 */
[----:B------:R-:W-:Y:S02]  /*a930*/  HFMA2 R12, -RZ, RZ, 0, 5.9604644775390625e-08 ;  /* 0x00000001ff0c7431 */ /* 0x000fe400000001ff */
[----:B------:R-:W-:Y:S02]  /*a940*/  IMAD.MOV.U32 R8, RZ, RZ, 0x192 ;  /* 0x00000192ff087424 */ /* 0x000fe400078e00ff */
[----:B------:R-:W-:Y:S01]  /*a950*/  IMAD.MOV.U32 R13, RZ, RZ, RZ ;  /* 0x000000ffff0d7224 */ /* 0x000fe200078e00ff */
[----:B------:R-:W3:Y:S01]  /*a960*/  LDCU.64 UR6, c[0x4][0x78] ;  /* 0x01000f00ff0677ac */ /* 0x000ee20008000a00 */
[----:B------:R-:W1:Y:S01]  /*a970*/  LDC.64 R14, c[0x4][R15] ;  /* 0x010000000f0e7b82 */ /* 0x000e620000000a00 */
[----:B------:R-:W5:Y:S01]  /*a980*/  LDCU.64 UR4, c[0x4][0x10] ;  /* 0x01000200ff0477ac */ /* 0x000f620008000a00 */
[----:B--2---:R-:W-:Y:S01]  /*a990*/  MOV R5, UR9 ;  /* 0x0000000900057c02 */ /* 0x004fe20008000f00 */
[----:B------:R-:W-:Y:S01]  /*a9a0*/  IMAD.U32 R4, RZ, RZ, UR8 ;  /* 0x00000008ff047e24 */ /* 0x000fe2000f8e00ff */
[----:B---3--:R-:W-:Y:S01]  /*a9b0*/  MOV R7, UR7 ;  /* 0x0000000700077c02 */ /* 0x008fe20008000f00 */
[----:B------:R-:W-:Y:S01]  /*a9c0*/  IMAD.U32 R6, RZ, RZ, UR6 ;  /* 0x00000006ff067e24 */ /* 0x000fe2000f8e00ff */
[----:B-----5:R-:W-:Y:S01]  /*a9d0*/  MOV R11, UR5 ;  /* 0x00000005000b7c02 */ /* 0x020fe20008000f00 */
[----:B------:R-:W-:Y:S02]  /*a9e0*/  IMAD.U32 R10, RZ, RZ, UR4 ;  /* 0x00000004ff0a7e24 */ /* 0x000fe4000f8e00ff */
[----:B------:R-:W-:Y:S07]  /*a9f0*/  LEPC R20, `(.L_x_156) ;  /* 0x000000001014794e */ /* 0x000fee0000000000 */
[----:B-1--4-:R-:W-:Y:S05]  /*aa00*/  CALL.ABS.NOINC R14 ;  /* 0x000000000e007343 */ /* 0x012fea0003c00000 */
.L_x_156:
[----:B------:R-:W-:Y:S05]  /*aa10*/  WARPSYNC.ALL ;  /* 0x0000000000007948 */ /* 0x000fea0003800000 */
[C---:B------:R-:W-:Y:S01]  /*aa20*/  R2UR UR4, R16.reuse ;  /* 0x00000000100472ca */ /* 0x040fe200000e0000 */
[----:B------:R-:W-:Y:S05]  /*aa30*/  VIADD R0, R16, 0x20 ;  /* 0x0000002010007836 */ /* 0x000fea0000000000 */
[----:B------:R-:W-:Y:S04]  /*aa40*/  SHF.R.U32.HI R0, RZ, 0x15, R0 ;  /* 0x00000015ff007819 */ /* 0x000fe80000011600 */
[----:B------:R-:W-:Y:S03]  /*aa50*/  LOP3.LUT P0, RZ, R0, 0x3, R90, 0x48, !PT ;  /* 0x0000000300ff7812 */ /* 0x000fe6000780485a */
[----:B------:R-:W2:Y:S10]  /*aa60*/  LDTM.x16 R24, tmem[UR4] ;  /* 0x00000004001879ee */ /* 0x000eb40008240000 */
[----:B--2---:R-:W-:Y:S05]  /*aa70*/  @!P0 BRA `(.L_x_157) ;  /* 0x0000000000408947 */ /* 0x004fea0003800000 */
        /* <DEDUP_REMOVED lines=16> */
.L_x_157:
[----:B------:R-:W-:Y:S05]  /*ab80*/  WARPSYNC.ALL ;  /* 0x0000000000007948 */ /* 0x000fea0003800000 */
[----:B------:R-:W-:Y:S11]  /*ab90*/  R2UR UR4, R16 ;  /* 0x00000000100472ca */ /* 0x000ff600000e0000 */
[----:B------:R-:W-:Y:S02]  /*aba0*/  @!UPT UIADD3 URZ, UPT, UPT, URZ, URZ, URZ ;  /* 0x000000fffffff290 */ /* 0x000fe4000fffe0ff */
[----:B------:R-:W2:Y:S02]  /*abb0*/  LDTM.x16 R4, tmem[UR4+0x20] ;  /* 0x00002004000479ee */ /* 0x000ea40008240000 */
[----:B--2---:R-:W-:Y:S01]  /*abc0*/  NOP ;  /* 0x0000000000007918 */ /* 0x004fe20000000000 */
.L_x_155:
[----:B------:R-:W-:Y:S01]  /*abd0*/  ISETP.NE.AND P1, PT, R88, R2, PT ;  /* 0x000000025800720c */ /* 0x000fe20003f25270 */
[----:B------:R-:W-:Y:S05]  /*abe0*/  WARPSYNC.ALL ;  /* 0x0000000000007948 */ /* 0x000fea0003800000 */
[C---:B----4-:R-:W-:Y:S01]  /*abf0*/  SHF.L.U32 R3, R52.reuse, 0x10, RZ ;  /* 0x0000001034037819 */ /* 0x050fe200000006ff */
[----:B------:R-:W-:Y:S01]  /*ac00*/  NOP ;  /* 0x0000000000007918 */ /* 0x000fe20000000000 */
[----:B------:R-:W-:Y:S01]  /*ac10*/  LOP3.LUT R40, R52, 0xffff0000, RZ, 0xc0, !PT ;  /* 0xffff000034287812 */ /* 0x000fe200078ec0ff */
[----:B------:R-:W-:Y:S01]  /*ac20*/  FMUL R0, R43, R24 ;  /* 0x000000182b007220 */ /* 0x000fe20000400000 */
[----:B------:R-:W-:Y:S01]  /*ac30*/  SHF.L.U32 R41, R53, 0x10, RZ ;  /* 0x0000001035297819 */ /* 0x000fe200000006ff */
[C---:B------:R-:W-:Y:S01]  /*ac40*/  FMUL R20, R43.reuse, R4 ;  /* 0x000000042b147220 */ /* 0x040fe20000400000 */
[----:B------:R-:W-:Y:S01]  /*ac50*/  MOV R4, UR46 ;  /* 0x0000002e00047c02 */ /* 0x000fe20008000f00 */
[----:B------:R-:W-:Y:S01]  /*ac60*/  FMUL R2, R43, R25 ;  /* 0x000000192b027220 */ /* 0x000fe20000400000 */
[----:B------:R-:W-:Y:S01]  /*ac70*/  LOP3.LUT R42, R53, 0xffff0000, RZ, 0xc0, !PT ;  /* 0xffff0000352a7812 */ /* 0x000fe200078ec0ff */
[C---:B------:R-:W-:Y:S01]  /*ac80*/  FFMA R0, R45.reuse, R3, R0 ;  /* 0x000000032d007223 */ /* 0x040fe20000000000 */
[----:B------:R-:W-:Y:S01]  /*ac90*/  @!P1 LEA R105, R4, R105, 0xc ;  /* 0x0000006904699211 */ /* 0x000fe200078e60ff */
[----:B------:R-:W-:Y:S01]  /*aca0*/  FFMA R2, R45, R40, R2 ;  /* 0x000000282d027223 */ /* 0x000fe20000000002 */
[----:B------:R-:W-:Y:S01]  /*acb0*/  R2UR UR4, R106 ;  /* 0x000000006a0472ca */ /* 0x000fe200000e0000 */
[C---:B------:R-:W-:Y:S01]  /*acc0*/  FMUL R3, R43.reuse, R26 ;  /* 0x0000001a2b037220 */ /* 0x040fe20000400000 */
[----:B------:R-:W-:Y:S01]  /*acd0*/  SHF.L.U32 R44, R54, 0x10, RZ ;  /* 0x00000010362c7819 */ /* 0x000fe200000006ff */
[C---:B------:R-:W-:Y:S01]  /*ace0*/  FMUL R4, R43.reuse, R27 ;  /* 0x0000001b2b047220 */ /* 0x040fe20000400000 */
[----:B-1----:R-:W-:Y:S01]  /*acf0*/  F2FP.BF16.F32.PACK_AB R96, R2, R0 ;  /* 0x000000000260723e */ /* 0x002fe200000010ff */
[----:B------:R-:W-:Y:S01]  /*ad00*/  FMUL R21, R43, R5 ;  /* 0x000000052b157220 */ /* 0x000fe20000400000 */
[----:B------:R-:W-:Y:S01]  /*ad10*/  @!P1 IADD3 R5, PT, PT, R105, UR44, RZ ;  /* 0x0000002c69059c10 */ /* 0x000fe2000fffe0ff */
[C---:B------:R-:W-:Y:S01]  /*ad20*/  FFMA R3, R45.reuse, R41, R3 ;  /* 0x000000292d037223 */ /* 0x040fe20000000003 */
[----:B------:R-:W-:Y:S01]  /*ad30*/  LOP3.LUT R46, R54, 0xffff0000, RZ, 0xc0, !PT ;  /* 0xffff0000362e7812 */ /* 0x000fe200078ec0ff */
[----:B------:R-:W-:Y:S01]  /*ad40*/  FFMA R4, R45, R42, R4 ;  /* 0x0000002a2d047223 */ /* 0x000fe20000000004 */
[----:B------:R-:W-:Y:S01]  /*ad50*/  SHF.L.U32 R47, R55, 0x10, RZ ;  /* 0x00000010372f7819 */ /* 0x000fe200000006ff */
[C---:B------:R-:W-:Y:S01]  /*ad60*/  FMUL R0, R43.reuse, R28 ;  /* 0x0000001c2b007220 */ /* 0x040fe20000400000 */
[----:B------:R-:W-:Y:S01]  /*ad70*/  @!P1 IADD3 R104, PT, PT, R104, R5, RZ ;  /* 0x0000000568689210 */ /* 0x000fe20007ffe0ff */
[----:B------:R-:W-:Y:S01]  /*ad80*/  FMUL R2, R43, R29 ;  /* 0x0000001d2b027220 */ /* 0x000fe20000400000 */
[----:B------:R-:W-:Y:S01]  /*ad90*/  LOP3.LUT R48, R55, 0xffff0000, RZ, 0xc0, !PT ;  /* 0xffff000037307812 */ /* 0x000fe200078ec0ff */
[C---:B------:R-:W-:Y:S01]  /*ada0*/  FMUL R5, R43.reuse, R30 ;  /* 0x0000001e2b057220 */ /* 0x040fe20000400000 */
[C---:B------:R-:W-:Y:S01]  /*adb0*/  SHF.L.U32 R49, R56.reuse, 0x10, RZ ;  /* 0x0000001038317819 */ /* 0x040fe200000006ff */
        /* <DEDUP_REMOVED lines=8> */
[----:B------:R-:W-:Y:S01]  /*ae40*/  FFMA R2, R45, R46, R2 ;  /* 0x0000002e2d027223 */ /* 0x000fe20000000002 */
[C---:B------:R-:W-:Y:S01]  /*ae50*/  SHF.L.U32 R53, R58.reuse, 0x10, RZ ;  /* 0x000000103a357819 */ /* 0x040fe200000006ff */
[C---:B------:R-:W-:Y:S01]  /*ae60*/  FMUL R7, R43.reuse, R32 ;  /* 0x000000202b077220 */ /* 0x040fe20000400000 */
[----:B------:R-:W-:Y:S01]  /*ae70*/  LOP3.LUT R54, R58, 0xffff0000, RZ, 0xc0, !PT ;  /* 0xffff00003a367812 */ /* 0x000fe200078ec0ff */
[----:B------:R-:W-:Y:S01]  /*ae80*/  FMUL R3, R43, R33 ;  /* 0x000000212b037220 */ /* 0x000fe20000400000 */
[----:B------:R-:W-:Y:S01]  /*ae90*/  F2FP.BF16.F32.PACK_AB R98, R2, R0 ;  /* 0x000000000262723e */ /* 0x000fe200000010ff */
[----:B------:R-:W-:Y:S01]  /*aea0*/  FFMA R5, R45, R47, R5 ;  /* 0x0000002f2d057223 */ /* 0x000fe20000000005 */
[----:B------:R-:W-:Y:S01]  /*aeb0*/  SHF.L.U32 R55, R59, 0x10, RZ ;  /* 0x000000103b377819 */ /* 0x000fe200000006ff */
[----:B------:R-:W-:Y:S01]  /*aec0*/  FFMA R6, R45, R48, R6 ;  /* 0x000000302d067223 */ /* 0x000fe20000000006 */
[----:B------:R-:W-:Y:S01]  /*aed0*/  LOP3.LUT R56, R59, 0xffff0000, RZ, 0xc0, !PT ;  /* 0xffff00003b387812 */ /* 0x000fe200078ec0ff */
[C---:B------:R-:W-:Y:S01]  /*aee0*/  FFMA R7, R45.reuse, R49, R7 ;  /* 0x000000312d077223 */ /* 0x040fe20000000007 */
[----:B------:R-:W-:Y:S01]  /*aef0*/  SHF.L.U32 R57, R64, 0x10, RZ ;  /* 0x0000001040397819 */ /* 0x000fe200000006ff */
[----:B------:R-:W-:Y:S01]  /*af00*/  UIADD3 UR4, UPT, UPT, UR4, 0x160, URZ ;  /* 0x0000016004047890 */ /* 0x000fe2000fffe0ff */
[----:B------:R-:W-:Y:S01]  /*af10*/  F2FP.BF16.F32.PACK_AB R99, R6, R5 ;  /* 0x000000050663723e */ /* 0x000fe200000010ff */
[----:B------:R-:W-:Y:S01]  /*af20*/  FFMA R3, R45, R50, R3 ;  /* 0x000000322d037223 */ /* 0x000fe20000000003 */
[----:B------:R-:W-:Y:S01]  /*af30*/  LOP3.LUT R58, R64, 0xffff0000, RZ, 0xc0, !PT ;  /* 0xffff0000403a7812 */ /* 0x000fe200078ec0ff */
[----:B------:R-:W-:Y:S01]  /*af40*/  FMUL R0, R43, R34 ;  /* 0x000000222b007220 */ /* 0x000fe20000400000 */
[----:B------:R-:W-:Y:S01]  /*af50*/  SHF.L.U32 R59, R65, 0x10, RZ ;  /* 0x00000010413b7819 */ /* 0x000fe200000006ff */
[----:B------:R-:W-:Y:S01]  /*af60*/  FMUL R2, R43, R35 ;  /* 0x000000232b027220 */ /* 0x000fe20000400000 */
[----:B------:R-:W-:Y:S01]  /*af70*/  F2FP.BF16.F32.PACK_AB R28, R3, R7 ;  /* 0x00000007031c723e */ /* 0x000fe200000010ff */
[----:B------:R-:W-:Y:S01]  /*af80*/  UPRMT UR4, UR57, 0x654, UR4 ;  /* 0x0000065439047896 */ /* 0x000fe20008000004 */
[----:B------:R-:W-:Y:S01]  /*af90*/  LOP3.LUT R60, R65, 0xffff0000, RZ, 0xc0, !PT ;  /* 0xffff0000413c7812 */ /* 0x000fe200078ec0ff */
[C---:B------:R-:W-:Y:S01]  /*afa0*/  FMUL R4, R43.reuse, R36 ;  /* 0x000000242b047220 */ /* 0x040fe20000400000 */
[C---:B------:R-:W-:Y:S01]  /*afb0*/  SHF.L.U32 R61, R66.reuse, 0x10, RZ ;  /* 0x00000010423d7819 */ /* 0x040fe200000006ff */
[----:B------:R-:W-:Y:S01]  /*afc0*/  FMUL R5, R43, R37 ;  /* 0x000000252b057220 */ /* 0x000fe20000400000 */
[----:B------:R-:W-:Y:S01]  /*afd0*/  LOP3.LUT R62, R66, 0xffff0000, RZ, 0xc0, !PT ;  /* 0xffff0000423e7812 */ /* 0x000fe200078ec0ff */
[----:B------:R-:W-:Y:S01]  /*afe0*/  FFMA R0, R45, R51, R0 ;  /* 0x000000332d007223 */ /* 0x000fe20000000000 */
[----:B------:R-:W-:Y:S01]  /*aff0*/  FMUL R6, R43, R38 ;  /* 0x000000262b067220 */ /* 0x000fe20000400000 */
[----:B------:R-:W-:Y:S01]  /*b000*/  FFMA R2, R45, R52, R2 ;  /* 0x000000342d027223 */ /* 0x000fe20000000002 */
[----:B------:R-:W-:Y:S01]  /*b010*/  FMUL R3, R43, R39 ;  /* 0x000000272b037220 */ /* 0x000fe20000400000 */
[C---:B------:R-:W-:Y:S01]  /*b020*/  FFMA R4, R45.reuse, R53, R4 ;  /* 0x000000352d047223 */ /* 0x040fe20000000004 */
[C---:B------:R-:W-:Y:S01]  /*b030*/  FFMA R5, R45.reuse, R54, R5 ;  /* 0x000000362d057223 */ /* 0x040fe20000000005 */
[C---:B------:R-:W-:Y:S01]  /*b040*/  FFMA R6, R45.reuse, R55, R6 ;  /* 0x000000372d067223 */ /* 0x040fe20000000006 */
[C---:B------:R-:W-:Y:S01]  /*b050*/  FFMA R3, R45.reuse, R56, R3 ;  /* 0x000000382d037223 */ /* 0x040fe20000000003 */
[----:B------:R-:W-:Y:S01]  /*b060*/  FFMA R20, R45, R57, R20 ;  /* 0x000000392d147223 */ /* 0x000fe20000000014 */
[----:B------:R-:W-:Y:S01]  /*b070*/  FMUL R8, R43, R8 ;  /* 0x000000082b087220 */ /* 0x000fe20000400000 */
[----:B------:R-:W-:Y:S01]  /*b080*/  SYNCS.ARRIVE.TRANS64.RED.A1T0 RZ, [UR4], RZ ;  /* 0x000000ffffff79a7 */ /* 0x000fe20008100404 */
[----:B------:R1:W-:Y:S01]  /*b090*/  @!P1 STS.128 [R105+UR44+0x200], R96 ;  /* 0x0002006069009988 */ /* 0x0003e20008000c2c */
[----:B------:R-:W-:Y:S01]  /*b0a0*/  SHF.L.U32 R63, R67, 0x10, RZ ;  /* 0x00000010433f7819 */ /* 0x000fe200000006ff */
[----:B------:R-:W-:Y:S01]  /*b0b0*/  FFMA R21, R45, R58, R21 ;  /* 0x0000003a2d157223 */ /* 0x000fe20000000015 */
[----:B------:R-:W-:Y:S01]  /*b0c0*/  LOP3.LUT R64, R67, 0xffff0000, RZ, 0xc0, !PT ;  /* 0xffff000043407812 */ /* 0x000fe200078ec0ff */
[----:B------:R-:W-:Y:S01]  /*b0d0*/  FMUL R9, R43, R9 ;  /* 0x000000092b097220 */ /* 0x000fe20000400000 */
[C---:B------:R-:W-:Y:S01]  /*b0e0*/  SHF.L.U32 R24, R68.reuse, 0x10, RZ ;  /* 0x0000001044187819 */ /* 0x040fe200000006ff */
[----:B------:R-:W-:Y:S01]  /*b0f0*/  FFMA R22, R45, R59, R22 ;  /* 0x0000003b2d167223 */ /* 0x000fe20000000016 */
[----:B------:R-:W-:Y:S01]  /*b100*/  LOP3.LUT R25, R68, 0xffff0000, RZ, 0xc0, !PT ;  /* 0xffff000044197812 */ /* 0x000fe200078ec0ff */
[----:B------:R-:W-:Y:S01]  /*b110*/  FMUL R10, R43, R10 ;  /* 0x0000000a2b0a7220 */ /* 0x000fe20000400000 */
[----:B------:R-:W-:Y:S01]  /*b120*/  FFMA R23, R45, R60, R23 ;  /* 0x0000003c2d177223 */ /* 0x000fe20000000017 */
[----:B------:R-:W-:Y:S01]  /*b130*/  FMUL R11, R43, R11 ;  /* 0x0000000b2b0b7220 */ /* 0x000fe20000400000 */
[----:B------:R-:W-:Y:S01]  /*b140*/  F2FP.BF16.F32.PACK_AB R29, R2, R0 ;  /* 0x00000000021d723e */ /* 0x000fe200000010ff */
[----:B------:R-:W-:Y:S01]  /*b150*/  FFMA R8, R45, R61, R8 ;  /* 0x0000003d2d087223 */ /* 0x000fe20000000008 */
[----:B------:R-:W-:Y:S01]  /*b160*/  F2FP.BF16.F32.PACK_AB R30, R5, R4 ;  /* 0x00000004051e723e */ /* 0x000fe200000010ff */
[----:B------:R-:W-:Y:S01]  /*b170*/  FMUL R12, R43, R12 ;  /* 0x0000000c2b0c7220 */ /* 0x000fe20000400000 */
[----:B------:R-:W-:Y:S01]  /*b180*/  F2FP.BF16.F32.PACK_AB R31, R3, R6 ;  /* 0x00000006031f723e */ /* 0x000fe200000010ff */
[----:B------:R-:W-:Y:S01]  /*b190*/  FFMA R9, R45, R62, R9 ;  /* 0x0000003e2d097223 */ /* 0x000fe20000000009 */
[----:B------:R-:W-:Y:S01]  /*b1a0*/  FMUL R13, R43, R13 ;  /* 0x0000000d2b0d7220 */ /* 0x000fe20000400000 */
[----:B------:R-:W-:Y:S01]  /*b1b0*/  SHF.L.U32 R26, R69, 0x10, RZ ;  /* 0x00000010451a7819 */ /* 0x000fe200000006ff */
[----:B------:R-:W-:Y:S01]  /*b1c0*/  FFMA R10, R45, R63, R10 ;  /* 0x0000003f2d0a7223 */ /* 0x000fe2000000000a */
[----:B------:R1:W-:Y:S01]  /*b1d0*/  @!P1 STS.128 [R104+0x200], R28 ;  /* 0x0002001c68009388 */ /* 0x0003e20000000c00 */
[----:B------:R-:W-:Y:S01]  /*b1e0*/  FMUL R14, R43, R14 ;  /* 0x0000000e2b0e7220 */ /* 0x000fe20000400000 */
[----:B------:R-:W-:Y:S01]  /*b1f0*/  LOP3.LUT R40, R69, 0xffff0000, RZ, 0xc0, !PT ;  /* 0xffff000045287812 */ /* 0x000fe200078ec0ff */
[----:B------:R-:W-:Y:S01]  /*b200*/  FFMA R11, R45, R64, R11 ;  /* 0x000000402d0b7223 */ /* 0x000fe2000000000b */
[----:B------:R-:W-:Y:S01]  /*b210*/  FMUL R15, R43, R15 ;  /* 0x0000000f2b0f7220 */ /* 0x000fe20000400000 */
[C---:B------:R-:W-:Y:S01]  /*b220*/  SHF.L.U32 R65, R70.reuse, 0x10, RZ ;  /* 0x0000001046417819 */ /* 0x040fe200000006ff */
[----:B------:R-:W-:Y:S01]  /*b230*/  FFMA R12, R45, R24, R12 ;  /* 0x000000182d0c7223 */ /* 0x000fe2000000000c */
[----:B------:R-:W-:Y:S01]  /*b240*/  FMUL R16, R43, R16 ;  /* 0x000000102b107220 */ /* 0x000fe20000400000 */
[----:B------:R-:W-:Y:S01]  /*b250*/  LOP3.LUT R66, R70, 0xffff0000, RZ, 0xc0, !PT ;  /* 0xffff000046427812 */ /* 0x000fe200078ec0ff */
[----:B------:R-:W-:Y:S01]  /*b260*/  FFMA R13, R45, R25, R13 ;  /* 0x000000192d0d7223 */ /* 0x000fe2000000000d */
[----:B------:R-:W-:Y:S01]  /*b270*/  FMUL R17, R43, R17 ;  /* 0x000000112b117220 */ /* 0x000fe20000400000 */
[----:B------:R-:W-:Y:S01]  /*b280*/  SHF.L.U32 R67, R71, 0x10, RZ ;  /* 0x0000001047437819 */ /* 0x000fe200000006ff */
[----:B------:R-:W-:Y:S01]  /*b290*/  FFMA R14, R45, R26, R14 ;  /* 0x0000001a2d0e7223 */ /* 0x000fe2000000000e */
[----:B------:R-:W-:Y:S01]  /*b2a0*/  F2FP.BF16.F32.PACK_AB R20, R21, R20 ;  /* 0x000000141514723e */ /* 0x000fe200000010ff */
[----:B------:R-:W-:Y:S01]  /*b2b0*/  FMUL R18, R43, R18 ;  /* 0x000000122b127220 */ /* 0x000fe20000400000 */
[----:B------:R-:W-:Y:S01]  /*b2c0*/  LOP3.LUT R68, R71, 0xffff0000, RZ, 0xc0, !PT ;  /* 0xffff000047447812 */ /* 0x000fe200078ec0ff */
[----:B------:R-:W-:Y:S01]  /*b2d0*/  FFMA R15, R45, R40, R15 ;  /* 0x000000282d0f7223 */ /* 0x000fe2000000000f */
[----:B------:R-:W-:Y:S01]  /*b2e0*/  F2FP.BF16.F32.PACK_AB R21, R23, R22 ;  /* 0x000000161715723e */ /* 0x000fe200000010ff */
[----:B------:R-:W-:Y:S01]  /*b2f0*/  FMUL R19, R43, R19 ;  /* 0x000000132b137220 */ /* 0x000fe20000400000 */
[----:B------:R-:W-:Y:S01]  /*b300*/  F2FP.BF16.F32.PACK_AB R22, R9, R8 ;  /* 0x000000080916723e */ /* 0x000fe200000010ff */
[----:B------:R-:W-:Y:S01]  /*b310*/  FFMA R16, R45, R65, R16 ;  /* 0x000000412d107223 */ /* 0x000fe20000000010 */
[----:B------:R-:W-:Y:S01]  /*b320*/  F2FP.BF16.F32.PACK_AB R23, R11, R10 ;  /* 0x0000000a0b17723e */ /* 0x000fe200000010ff */
[C---:B------:R-:W-:Y:S01]  /*b330*/  FFMA R17, R45.reuse, R66, R17 ;  /* 0x000000422d117223 */ /* 0x040fe20000000011 */
[C---:B------:R-:W-:Y:S01]  /*b340*/  FFMA R18, R45.reuse, R67, R18 ;  /* 0x000000432d127223 */ /* 0x040fe20000000012 */
[----:B------:R-:W-:Y:S01]  /*b350*/  FFMA R19, R45, R68, R19 ;  /* 0x000000442d137223 */ /* 0x000fe20000000013 */
[----:B------:R-:W-:Y:S01]  /*b360*/  F2FP.BF16.F32.PACK_AB R12, R13, R12 ;  /* 0x0000000c0d0c723e */ /* 0x000fe200000010ff */
[----:B------:R1:W-:Y:S01]  /*b370*/  @!P1 STS.128 [R105+UR44+0xa00], R20 ;  /* 0x000a001469009988 */ /* 0x0003e20008000c2c */
[----:B------:R-:W-:Y:S01]  /*b380*/  F2FP.BF16.F32.PACK_AB R13, R15, R14 ;  /* 0x0000000e0f0d723e */ /* 0x000fe200000010ff */
[----:B------:R-:W-:Y:S01]  /*b390*/  BSSY.RECONVERGENT B0, `(.L_x_158) ;  /* 0x000001c000007945 */ /* 0x000fe20003800200 */
[----:B------:R-:W-:Y:S02]  /*b3a0*/  F2FP.BF16.F32.PACK_AB R14, R17, R16 ;  /* 0x00000010110e723e */ /* 0x000fe400000010ff */
[----:B------:R-:W-:Y:S02]  /*b3b0*/  F2FP.BF16.F32.PACK_AB R15, R19, R18 ;  /* 0x00000012130f723e */ /* 0x000fe400000010ff */
[----:B------:R-:W-:Y:S03]  /*b3c0*/  ISETP.NE.AND P0, PT, R88, RZ, PT ;  /* 0x000000ff5800720c */ /* 0x000fe60003f05270 */
[----:B------:R1:W-:Y:S01]  /*b3d0*/  @!P1 STS.128 [R104+0xa00], R12 ;  /* 0x000a000c68009388 */ /* 0x0003e20000000c00 */
[----:B------:R-:W-:Y:S01]  /*b3e0*/  @!PT LDS RZ, [RZ] ;  /* 0x00000000fffff984 */ /* 0x000fe20000000800 */
[----:B------:R-:W-:Y:S01]  /*b3f0*/  @!PT LDS RZ, [RZ] ;  /* 0x00000000fffff984 */ /* 0x000fe20000000800 */
[----:B------:R-:W-:Y:S01]  /*b400*/  @!PT LDS RZ, [RZ] ;  /* 0x00000000fffff984 */ /* 0x000fe20000000800 */
[----:B------:R-:W-:Y:S01]  /*b410*/  @!PT LDS RZ, [RZ] ;  /* 0x00000000fffff984 */ /* 0x000fe20000000800 */
[----:B------:R2:W-:Y:S07]  /*b420*/  MEMBAR.ALL.CTA ;  /* 0x0000000000007992 */ /* 0x0005ee0000008000 */
[----:B--2---:R-:W2:Y:S02]  /*b430*/  FENCE.VIEW.ASYNC.S ;  /* 0x00000000000073c6 */ /* 0x004ea40000000000 */
        /* <DEDUP_REMOVED lines=17> */
.L_x_159:
[----:B------:R-:W-:Y:S05]  /*b550*/  BSYNC.RECONVERGENT B0 ;  /* 0x0000000000007941 */ /* 0x000fea0003800200 */
.L_x_158:
[----:B------:R-:W-:Y:S01]  /*b560*/  UISETP.NE.AND UP0, UPT, UR47, URZ, UPT ;  /* 0x000000ff2f00728c */ /* 0x000fe2000bf05270 */
[----:B------:R-:W-:Y:S01]  /*b570*/  BSSY.RECONVERGENT B0, `(.L_x_160) ;  /* 0x0000009000007945 */ /* 0x000fe20003800200 */
[----:B------:R-:W-:Y:S04]  /*b580*/  UIADD3 UR4, UPT, UPT, UR46, 0x1, URZ ;  /* 0x000000012e047890 */ /* 0x000fe8000fffe0ff */
[----:B------:R-:W-:Y:S02]  /*b590*/  UISETP.EQ.XOR UP1, UPT, UR4, 0x3, UP0 ;  /* 0x000000030400788c */ /* 0x000fe40008722a70 */
[----:B------:R-:W-:Y:S02]  /*b5a0*/  UISETP.NE.AND UP0, UPT, UR4, 0x3, UPT ;  /* 0x000000030400788c */ /* 0x000fe4000bf05270 */
[----:B------:R-:W-:Y:S02]  /*b5b0*/  USEL UR5, URZ, 0x1, !UP1 ;  /* 0x00000001ff057887 */ /* 0x000fe4000c800000 */
[----:B------:R-:W-:Y:S02]  /*b5c0*/  USEL UR45, UR4, URZ, UP0 ;  /* 0x000000ff042d7287 */ /* 0x000fe40008000000 */
[----:B------:R-:W-:Y:S01]  /*b5d0*/  ULOP3.LUT UR58, UR58, UR5, URZ, 0x3c, !UPT ;  /* 0x000000053a3a7292 */ /* 0x000fe2000f8e3cff */
[----:B------:R-:W-:Y:S11]  /*b5e0*/  @P0 BRA `(.L_x_161) ;  /* 0x0000000000040947 */ /* 0x000ff60003800000 */
[----:B------:R-:W-:Y:S04]  /*b5f0*/  DEPBAR.LE SB0, 0x1 ;  /* 0x000080400000791a */ /* 0x000fe80000000000 */
.L_x_161:
[----:B------:R-:W-:Y:S05]  /*b600*/  BSYNC.RECONVERGENT B0 ;  /* 0x0000000000007941 */ /* 0x000fea0003800200 */
.L_x_160:
[----:B------:R-:W-:Y:S01]  /*b610*/  BAR.SYNC.DEFER_BLOCKING 0x1, 0x80 ;  /* 0x0042000000007b1d */ /* 0x000fe20000010000 */
[----:B------:R-:W-:Y:S01]  /*b620*/  UISETP.NE.AND UP0, UPT, UR56, -0x4, UPT ;  /* 0xfffffffc3800788c */ /* 0x000fe2000bf05270 */
[----:B------:R-:W-:Y:S08]  /*b630*/  IADD3 R84, PT, PT, R84, 0x1, RZ ;  /* 0x0000000154547810 */ /* 0x000ff00007ffe0ff */
[----:B------:R-:W-:Y:S05]  /*b640*/  BRA.U !UP0, `(.L_x_162) ;  /* 0x0000000108287547 */ /* 0x000fea000b800000 */
[----:B------:R-:W-:Y:S01]  /*b650*/  ISETP.NE.AND P0, PT, R103, RZ, PT ;  /* 0x000000ff6700720c */ /* 0x000fe20003f05270 */
[----:B------:R-:W-:Y:S01]  /*b660*/  IMAD.U32 R2, RZ, RZ, UR52 ;  /* 0x00000034ff027e24 */ /* 0x000fe2000f8e00ff */
[----:B------:R-:W-:Y:S01]  /*b670*/  UIADD3 UR4, UPT, UPT, UR52, 0x1, URZ ;  /* 0x0000000134047890 */ /* 0x000fe2000fffe0ff */
[----:B------:R-:W-:Y:S03]  /*b680*/  IMAD.U32 R0, RZ, RZ, UR57 ;  /* 0x00000039ff007e24 */ /* 0x000fe6000f8e00ff */
[----:B------:R-:W-:Y:S04]  /*b690*/  UISETP.NE.AND UP0, UPT, UR4, 0x3, UPT ;  /* 0x000000030400788c */ /* 0x000fe8000bf05270 */
[----:B------:R-:W-:Y:S03]  /*b6a0*/  USEL UR52, UR4, URZ, UP0 ;  /* 0x000000ff04347287 */ /* 0x000fe60008000000 */
[----:B------:R-:W-:Y:S05]  /*b6b0*/  @P0 LEA R2, R2, UR44, 0x3 ;  /* 0x0000002c02020c11 */ /* 0x000fea000f8e18ff */
[----:B------:R-:W-:Y:S05]  /*b6c0*/  @P0 VIADD R2, R2, 0x108 ;  /* 0x0000010802020836 */ /* 0x000fea0000000000 */
[----:B------:R-:W-:Y:S04]  /*b6d0*/  @P0 PRMT R0, R0, 0x654, R2 ;  /* 0x0000065400000816 */ /* 0x000fe80000000002 */
[----:B------:R2:W-:Y:S03]  /*b6e0*/  @P0 SYNCS.ARRIVE.TRANS64.RED.A1T0 RZ, [R0+URZ], RZ ;  /* 0x000000ff00ff09a7 */ /* 0x0005e600081004ff */
.L_x_162:
[----:B------:R-:W-:Y:S01]  /*b6f0*/  R2UR UR6, R102 ;  /* 0x00000000660672ca */ /* 0x000fe200000e0000 */
[----:B------:R-:W-:Y:S01]  /*b700*/  UIADD3 UR56, UPT, UPT, UR56, 0x4, URZ ;  /* 0x0000000438387890 */ /* 0x000fe2000fffe0ff */
[----:B------:R-:W-:Y:S02]  /*b710*/  R2UR UR5, R94 ;  /* 0x000000005e0572ca */ /* 0x000fe400000e0000 */
[----:B------:R-:W-:Y:S02]  /*b720*/  R2UR UR4, R95 ;  /* 0x000000005f0472ca */ /* 0x000fe400000e0000 */
[----:B------:R-:W-:Y:S02]  /*b730*/  R2UR UR36, R100 ;  /* 0x00000000642472ca */ /* 0x000fe400000e0000 */
[----:B------:R-:W-:Y:S02]  /*b740*/  ISETP.NE.AND P0, PT, R81, 0x2, PT ;  /* 0x000000025100780c */ /* 0x000fe40003f05270 */
[----:B------:R-:W-:Y:S02]  /*b750*/  ISETP.NE.AND P1, PT, R84, 0x2, PT ;  /* 0x000000025400780c */ /* 0x000fe40003f25270 */
[----:B------:R-:W-:Y:S01]  /*b760*/  SEL R2, RZ, 0x1, P0 ;  /* 0x00000001ff027807 */ /* 0x000fe20000000000 */
[----:B------:R-:W-:Y:S01]  /*b770*/  UISETP.NE.AND UP0, UPT, UR6, URZ, UPT ;  /* 0x000000ff0600728c */ /* 0x000fe2000bf05270 */
[----:B--2---:R-:W-:Y:S01]  /*b780*/  SEL R0, RZ, 0x1, P1 ;  /* 0x00000001ff007807 */ /* 0x004fe20000800000 */
[----:B------:R-:W-:Y:S01]  /*b790*/  UIADD3 UR26, UPT, UPT, UR37, UR5, URZ ;  /* 0x00000005251a7290 */ /* 0x000fe2000fffe0ff */
[----:B------:R-:W-:Y:S01]  /*b7a0*/  LOP3.LUT R82, R82, R2, RZ, 0x3c, !PT ;  /* 0x0000000252527212 */ /* 0x000fe200078e3cff */
[----:B------:R-:W-:Y:S01]  /*b7b0*/  UIADD3 UR20, UPT, UPT, UR38, UR4, URZ ;  /* 0x0000000426147290 */ /* 0x000fe2000fffe0ff */
[----:B------:R-:W-:Y:S02]  /*b7c0*/  LOP3.LUT R83, R83, R0, RZ, 0x3c, !PT ;  /* 0x0000000053537212 */ /* 0x000fe400078e3cff */
[----:B------:R-:W-:Y:S02]  /*b7d0*/  SEL R81, R81, RZ, P0 ;  /* 0x000000ff51517207 */ /* 0x000fe40000000000 */
[----:B------:R-:W-:Y:S01]  /*b7e0*/  SEL R84, R84, RZ, P1 ;  /* 0x000000ff54547207 */ /* 0x000fe20000800000 */
[----:B------:R-:W-:Y:S06]  /*b7f0*/  BRA.U UP0, `(.L_x_163) ;  /* 0xffffffb100587547 */ /* 0x000fec000b83ffff */
[----:B------:R-:W2:Y:S01]  /*b800*/  LDCU.64 UR4, c[0x0][0xc88] ;  /* 0x00019100ff0477ac */ /* 0x000ea20008000a00 */
[----:B------:R-:W3:Y:S01]  /*b810*/  LDCU.64 UR6, c[0x0][0xc90] ;  /* 0x00019200ff0677ac */ /* 0x000ee20008000a00 */
[----:B--2---:R-:W-:Y:S02]  /*b820*/  ISETP.NE.U32.AND P2, PT, RZ, UR4, PT ;  /* 0x00000004ff007c0c */ /* 0x004fe4000bf45070 */
[----:B---3--:R-:W-:Y:S02]  /*b830*/  ISETP.NE.U32.AND P1, PT, RZ, UR6, PT ;  /* 0x00000006ff007c0c */ /* 0x008fe4000bf25070 */
[----:B------:R-:W-:Y:S02]  /*b840*/  ISETP.NE.AND.EX P2, PT, RZ, UR5, PT, P2 ;  /* 0x00000005ff007c0c */ /* 0x000fe4000bf45320 */
[----:B------:R-:W-:-:S13]  /*b850*/  ISETP.NE.AND.EX P0, PT, RZ, UR7, PT, P1 ;  /* 0x00000007ff007c0c */ /* 0x000fda000bf05310 */
[----:B------:R-:W-:Y:S05]  /*b860*/  @P2 BRA P0, `(.L_x_164) ;  /* 0x00000000003c2947 */ /* 0x000fea0000000000 */
[----:B------:R-:W-:-:S13]  /*b870*/  ISETP.NE.AND.EX P1, PT, RZ, UR7, PT, P1 ;  /* 0x00000007ff007c0c */ /* 0x000fda000bf25310 */
[----:B------:R-:W-:Y:S05]  /*b880*/  @P1 BRA `(.L_x_165) ;  /* 0x00000000000c1947 */ /* 0x000fea0003800000 */
[----:B------:R-:W-:-:S13]  /*b890*/  FSETP.NEU.AND P0, PT, R45, RZ, PT ;  /* 0x000000ff2d00720b */ /* 0x000fda0003f0d000 */
[----:B------:R-:W-:Y:S05]  /*b8a0*/  @!P0 EXIT ;  /* 0x000000000000894d */ /* 0x000fea0003800000 */
[----:B------:R-:W-:Y:S05]  /*b8b0*/  BRA `(.L_x_164) ;  /* 0x0000000000287947 */ /* 0x000fea0003800000 */
.L_x_165:
[----:B------:R-:W-:Y:S01]  /*b8c0*/  ISETP.NE.AND P0, PT, R80, RZ, PT ;  /* 0x000000ff5000720c */ /* 0x000fe20003f05270 */
[----:B------:R-:W-:-:S12]  /*b8d0*/  BSSY.RECONVERGENT B0, `(.L_x_164) ;  /* 0x0000008000007945 */ /* 0x000fd80003800200 */
[----:B------:R-:W-:Y:S05]  /*b8e0*/  @P0 BRA `(.L_x_166) ;  /* 0x0000000000100947 */ /* 0x000fea0003800000 */
[----:B------:R-:W-:-:S04]  /*b8f0*/  ISETP.NE.U32.AND P0, PT, RZ, UR4, PT ;  /* 0x00000004ff007c0c */ /* 0x000fc8000bf05070 */
[----:B------:R-:W-:-:S13]  /*b900*/  ISETP.NE.AND.EX P0, PT, RZ, UR5, PT, P0 ;  /* 0x00000005ff007c0c */ /* 0x000fda000bf05300 */
[----:B------:R-:W-:Y:S05]  /*b910*/  @!P0 EXIT ;  /* 0x000000000000894d */ /* 0x000fea0003800000 */
[----:B------:R-:W-:Y:S05]  /*b920*/  BRA `(.L_x_167) ;  /* 0x0000000000087947 */ /* 0x000fea0003800000 */
.L_x_166:
[----:B------:R-:W-:-:S13]  /*b930*/  FSETP.NEU.AND P0, PT, R45, RZ, PT ;  /* 0x000000ff2d00720b */ /* 0x000fda0003f0d000 */
[----:B------:R-:W-:Y:S05]  /*b940*/  @!P0 EXIT ;  /* 0x000000000000894d */ /* 0x000fea0003800000 */
.L_x_167:
[----:B------:R-:W-:Y:S05]  /*b950*/  BSYNC.RECONVERGENT B0 ;  /* 0x0000000000007941 */ /* 0x000fea0003800200 */
.L_x_164:
[----:B------:R-:W-:Y:S01]  /*b960*/  ULEA UR6, UR52, UR44, 0x3 ;  /* 0x0000002c34067291 */ /* 0x000fe2000f8e18ff */
[----:B------:R-:W-:-:S04]  /*b970*/  DEPBAR.LE SB0, 0x0 ;  /* 0x000080000000791a */ /* 0x000fc80000000000 */
[----:B------:R-:W-:-:S04]  /*b980*/  UIADD3 UR6, UPT, UPT, UR6, 0x108, URZ ;  /* 0x0000010806067890 */ /* 0x000fc8000fffe0ff */
[----:B------:R-:W-:-:S09]  /*b990*/  UPRMT UR6, UR57, 0x654, UR6 ;  /* 0x0000065439067896 */ /* 0x000fd20008000006 */
[----:B------:R-:W-:Y:S01]  /*b9a0*/  SYNCS.ARRIVE.TRANS64.RED.A1T0 RZ, [UR6], RZ ;  /* 0x000000ffffff79a7 */ /* 0x000fe20008100406 */
[----:B------:R-:W-:Y:S05]  /*b9b0*/  EXIT ;  /* 0x000000000000794d */ /* 0x000fea0003800000 */
.L_x_25:
[----:B--2---:R2:W3:Y:S02]  /*b9c0*/  SYNCS.PHASECHK.TRANS64.TRYWAIT P0, [R0+URZ+0x180], R2 ;  /* 0x00018002000075a7 */ /* 0x0044e400080011ff */
[----:B---3--:R-:W-:Y:S05]  /*b9d0*/  @!P0 NANOSLEEP.SYNCS 0x989680 ;  /* 0x009896800000895d */ /* 0x008fea0003900000 */
[----:B------:R-:W3:Y:S02]  /*b9e0*/  @!P0 SYNCS.PHASECHK.TRANS64 P0, [R0+URZ+0x180], R2 ;  /* 0x00018002000085a7 */ /* 0x000ee400080010ff */
[----:B---3--:R-:W-:Y:S05]  /*b9f0*/  @!P0 BRA `(.L_x_25) ;  /* 0xfffffffc00f08947 */ /* 0x008fea000383ffff */
[----:B------:R-:W-:Y:S05]  /*ba00*/  BRA `(.L_x_168) ;  /* 0xffffff6000b07947 */ /* 0x000fea000383ffff */
.L_x_28:
[----:B-1----:R-:W-:-:S07]  /*ba10*/  MOV R0, UR33 ;  /* 0x0000002100007c02 */ /* 0x002fce0008000f00 */
.L_x_169:
[----:B-1----:R1:W2:Y:S02]  /*ba20*/  SYNCS.PHASECHK.TRANS64.TRYWAIT P0, [R0+URZ+0x78], R3 ;  /* 0x00007803000075a7 */ /* 0x0022a400080011ff */
[----:B--2---:R-:W-:Y:S05]  /*ba30*/  @!P0 NANOSLEEP.SYNCS 0x989680 ;  /* 0x009896800000895d */ /* 0x004fea0003900000 */
[----:B------:R-:W2:Y:S02]  /*ba40*/  @!P0 SYNCS.PHASECHK.TRANS64 P0, [R0+URZ+0x78], R3 ;  /* 0x00007803000085a7 */ /* 0x000ea400080010ff */
[----:B--2---:R-:W-:Y:S05]  /*ba50*/  @!P0 BRA `(.L_x_169) ;  /* 0xfffffffc00f08947 */ /* 0x004fea000383ffff */
[----:B------:R-:W-:Y:S05]  /*ba60*/  BRA `(.L_x_27) ;  /* 0xffffff6400087947 */ /* 0x000fea000383ffff */
.L_x_37:
[----:B-1----:R-:W-:-:S07]  /*ba70*/  MOV R0, UR33 ;  /* 0x0000002100007c02 */ /* 0x002fce0008000f00 */
.L_x_170:
[----:B-1----:R1:W2:Y:S02]  /*ba80*/  SYNCS.PHASECHK.TRANS64.TRYWAIT P0, [R0+URZ+0x78], R3 ;  /* 0x00007803000075a7 */ /* 0x0022a400080011ff */
[----:B--2---:R-:W-:Y:S05]  /*ba90*/  @!P0 NANOSLEEP.SYNCS 0x989680 ;  /* 0x009896800000895d */ /* 0x004fea0003900000 */
[----:B------:R-:W2:Y:S02]  /*baa0*/  @!P0 SYNCS.PHASECHK.TRANS64 P0, [R0+URZ+0x78], R3 ;  /* 0x00007803000085a7 */ /* 0x000ea400080010ff */
[----:B--2---:R-:W-:Y:S05]  /*bab0*/  @!P0 BRA `(.L_x_170) ;  /* 0xfffffffc00f08947 */ /* 0x004fea000383ffff */
[----:B------:R-:W-:Y:S05]  /*bac0*/  BRA `(.L_x_36) ;  /* 0xffffff6800247947 */ /* 0x000fea000383ffff */
.L_x_44:
[----:B-1----:R1:W4:Y:S02]  /*bad0*/  SYNCS.PHASECHK.TRANS64.TRYWAIT P0, [R3+URZ+0x130], R0 ;  /* 0x00013000030075a7 */ /* 0x00232400080011ff */
[----:B----4-:R-:W-:Y:S05]  /*bae0*/  @!P0 NANOSLEEP.SYNCS 0x989680 ;  /* 0x009896800000895d */ /* 0x010fea0003900000 */
[----:B------:R-:W4:Y:S02]  /*baf0*/  @!P0 SYNCS.PHASECHK.TRANS64 P0, [R3+URZ+0x130], R0 ;  /* 0x00013000030085a7 */ /* 0x000f2400080010ff */
[----:B----4-:R-:W-:Y:S05]  /*bb00*/  @!P0 BRA `(.L_x_44) ;  /* 0xfffffffc00f08947 */ /* 0x010fea000383ffff */
[----:B------:R-:W-:Y:S05]  /*bb10*/  BRA `(.L_x_171) ;  /* 0xffffff6c00207947 */ /* 0x000fea000383ffff */
.L_x_48:
[----:B------:R-:W-:-:S07]  /*bb20*/  MOV R0, UR4 ;  /* 0x0000000400007c02 */ /* 0x000fce0008000f00 */
.L_x_172:
[----:B-1----:R1:W2:Y:S02]  /*bb30*/  SYNCS.PHASECHK.TRANS64.TRYWAIT P0, [R0+URZ], R2 ;  /* 0x00000002000075a7 */ /* 0x0022a400080011ff */
[----:B--2---:R-:W-:Y:S05]  /*bb40*/  @!P0 NANOSLEEP.SYNCS 0x989680 ;  /* 0x009896800000895d */ /* 0x004fea0003900000 */
[----:B------:R-:W2:Y:S02]  /*bb50*/  @!P0 SYNCS.PHASECHK.TRANS64 P0, [R0+URZ], R2 ;  /* 0x00000002000085a7 */ /* 0x000ea400080010ff */
[----:B--2---:R-:W-:Y:S05]  /*bb60*/  @!P0 BRA `(.L_x_172) ;  /* 0xfffffffc00f08947 */ /* 0x004fea000383ffff */
[----:B------:R-:W-:Y:S05]  /*bb70*/  BRA `(.L_x_173) ;  /* 0xffffff7000cc7947 */ /* 0x000fea000383ffff */
.L_x_49:
[----:B------:R-:W-:-:S07]  /*bb80*/  MOV R0, UR5 ;  /* 0x0000000500007c02 */ /* 0x000fce0008000f00 */
.L_x_174:
[----:B-1----:R1:W2:Y:S02]  /*bb90*/  SYNCS.PHASECHK.TRANS64.TRYWAIT P0, [R0+URZ], R3 ;  /* 0x00000003000075a7 */ /* 0x0022a400080011ff */
[----:B--2---:R-:W-:Y:S05]  /*bba0*/  @!P0 NANOSLEEP.SYNCS 0x989680 ;  /* 0x009896800000895d */ /* 0x004fea0003900000 */
[----:B------:R-:W2:Y:S02]  /*bbb0*/  @!P0 SYNCS.PHASECHK.TRANS64 P0, [R0+URZ], R3 ;  /* 0x00000003000085a7 */ /* 0x000ea400080010ff */
[----:B--2---:R-:W-:Y:S05]  /*bbc0*/  @!P0 BRA `(.L_x_174) ;  /* 0xfffffffc00f08947 */ /* 0x004fea000383ffff */
[----:B------:R-:W-:Y:S05]  /*bbd0*/  BRA `(.L_x_175) ;  /* 0xffffff7000d87947 */ /* 0x000fea000383ffff */
.L_x_50:
[----:B------:R-:W-:-:S07]  /*bbe0*/  MOV R0, UR5 ;  /* 0x0000000500007c02 */ /* 0x000fce0008000f00 */
.L_x_176:
[----:B-1----:R1:W2:Y:S02]  /*bbf0*/  SYNCS.PHASECHK.TRANS64.TRYWAIT P0, [R0+URZ], R3 ;  /* 0x00000003000075a7 */ /* 0x0022a400080011ff */
[----:B--2---:R-:W-:Y:S05]  /*bc00*/  @!P0 NANOSLEEP.SYNCS 0x989680 ;  /* 0x009896800000895d */ /* 0x004fea0003900000 */
[----:B------:R-:W2:Y:S02]  /*bc10*/  @!P0 SYNCS.PHASECHK.TRANS64 P0, [R0+URZ], R3 ;  /* 0x00000003000085a7 */ /* 0x000ea400080010ff */
[----:B--2---:R-:W-:Y:S05]  /*bc20*/  @!P0 BRA `(.L_x_176) ;  /* 0xfffffffc00f08947 */ /* 0x004fea000383ffff */
[----:B------:R-:W-:Y:S05]  /*bc30*/  BRA `(.L_x_177) ;  /* 0xffffff7000e47947 */ /* 0x000fea000383ffff */
.L_x_51:
[----:B------:R-:W-:-:S07]  /*bc40*/  MOV R0, UR5 ;  /* 0x0000000500007c02 */ /* 0x000fce0008000f00 */
.L_x_178:
[----:B-1----:R1:W2:Y:S02]  /*bc50*/  SYNCS.PHASECHK.TRANS64.TRYWAIT P0, [R0+URZ], R3 ;  /* 0x00000003000075a7 */ /* 0x0022a400080011ff */
[----:B--2---:R-:W-:Y:S05]  /*bc60*/  @!P0 NANOSLEEP.SYNCS 0x989680 ;  /* 0x009896800000895d */ /* 0x004fea0003900000 */
[----:B------:R-:W2:Y:S02]  /*bc70*/  @!P0 SYNCS.PHASECHK.TRANS64 P0, [R0+URZ], R3 ;  /* 0x00000003000085a7 */ /* 0x000ea400080010ff */
[----:B--2---:R-:W-:Y:S05]  /*bc80*/  @!P0 BRA `(.L_x_178) ;  /* 0xfffffffc00f08947 */ /* 0x004fea000383ffff */
[----:B------:R-:W-:Y:S05]  /*bc90*/  BRA `(.L_x_179) ;  /* 0xffffff7000f07947 */ /* 0x000fea000383ffff */
.L_x_52:
[----:B------:R-:W-:-:S07]  /*bca0*/  MOV R0, UR5 ;  /* 0x0000000500007c02 */ /* 0x000fce0008000f00 */
.L_x_180:
[----:B-1----:R1:W2:Y:S02]  /*bcb0*/  SYNCS.PHASECHK.TRANS64.TRYWAIT P0, [R0+URZ], R3 ;  /* 0x00000003000075a7 */ /* 0x0022a400080011ff */
[----:B--2---:R-:W-:Y:S05]  /*bcc0*/  @!P0 NANOSLEEP.SYNCS 0x989680 ;  /* 0x009896800000895d */ /* 0x004fea0003900000 */
[----:B------:R-:W2:Y:S02]  /*bcd0*/  @!P0 SYNCS.PHASECHK.TRANS64 P0, [R0+URZ], R3 ;  /* 0x00000003000085a7 */ /* 0x000ea400080010ff */
[----:B--2---:R-:W-:Y:S05]  /*bce0*/  @!P0 BRA `(.L_x_180) ;  /* 0xfffffffc00f08947 */ /* 0x004fea000383ffff */
[----:B------:R-:W-:Y:S05]  /*bcf0*/  BRA `(.L_x_181) ;  /* 0xffffff7000fc7947 */ /* 0x000fea000383ffff */
.L_x_53:
[----:B------:R-:W-:-:S07]  /*bd00*/  MOV R0, UR5 ;  /* 0x0000000500007c02 */ /* 0x000fce0008000f00 */
.L_x_182:
[----:B-1----:R1:W2:Y:S02]  /*bd10*/  SYNCS.PHASECHK.TRANS64.TRYWAIT P0, [R0+URZ], R3 ;  /* 0x00000003000075a7 */ /* 0x0022a400080011ff */
[----:B--2---:R-:W-:Y:S05]  /*bd20*/  @!P0 NANOSLEEP.SYNCS 0x989680 ;  /* 0x009896800000895d */ /* 0x004fea0003900000 */
[----:B------:R-:W2:Y:S02]  /*bd30*/  @!P0 SYNCS.PHASECHK.TRANS64 P0, [R0+URZ], R3 ;  /* 0x00000003000085a7 */ /* 0x000ea400080010ff */
[----:B--2---:R-:W-:Y:S05]  /*bd40*/  @!P0 BRA `(.L_x_182) ;  /* 0xfffffffc00f08947 */ /* 0x004fea000383ffff */
[----:B------:R-:W-:Y:S05]  /*bd50*/  BRA `(.L_x_183) ;  /* 0xffffff7400087947 */ /* 0x000fea000383ffff */
.L_x_54:
[----:B------:R-:W-:-:S07]  /*bd60*/  MOV R0, UR5 ;  /* 0x0000000500007c02 */ /* 0x000fce0008000f00 */
.L_x_184:
[----:B-1----:R1:W2:Y:S02]  /*bd70*/  SYNCS.PHASECHK.TRANS64.TRYWAIT P0, [R0+URZ], R3 ;  /* 0x00000003000075a7 */ /* 0x0022a400080011ff */
[----:B--2---:R-:W-:Y:S05]  /*bd80*/  @!P0 NANOSLEEP.SYNCS 0x989680 ;  /* 0x009896800000895d */ /* 0x004fea0003900000 */
[----:B------:R-:W2:Y:S02]  /*bd90*/  @!P0 SYNCS.PHASECHK.TRANS64 P0, [R0+URZ], R3 ;  /* 0x00000003000085a7 */ /* 0x000ea400080010ff */
[----:B--2---:R-:W-:Y:S05]  /*bda0*/  @!P0 BRA `(.L_x_184) ;  /* 0xfffffffc00f08947 */ /* 0x004fea000383ffff */
[----:B------:R-:W-:Y:S05]  /*bdb0*/  BRA `(.L_x_185) ;  /* 0xffffff7400147947 */ /* 0x000fea000383ffff */
.L_x_55:
[----:B------:R-:W-:-:S07]  /*bdc0*/  MOV R0, UR5 ;  /* 0x0000000500007c02 */ /* 0x000fce0008000f00 */
.L_x_186:
[----:B-1----:R1:W2:Y:S02]  /*bdd0*/  SYNCS.PHASECHK.TRANS64.TRYWAIT P0, [R0+URZ], R3 ;  /* 0x00000003000075a7 */ /* 0x0022a400080011ff */
[----:B--2---:R-:W-:Y:S05]  /*bde0*/  @!P0 NANOSLEEP.SYNCS 0x989680 ;  /* 0x009896800000895d */ /* 0x004fea0003900000 */
[----:B------:R-:W2:Y:S02]  /*bdf0*/  @!P0 SYNCS.PHASECHK.TRANS64 P0, [R0+URZ], R3 ;  /* 0x00000003000085a7 */ /* 0x000ea400080010ff */
[----:B--2---:R-:W-:Y:S05]  /*be00*/  @!P0 BRA `(.L_x_186) ;  /* 0xfffffffc00f08947 */ /* 0x004fea000383ffff */
[----:B------:R-:W-:Y:S05]  /*be10*/  BRA `(.L_x_187) ;  /* 0xffffff7400207947 */ /* 0x000fea000383ffff */
.L_x_56:
[----:B------:R-:W-:-:S07]  /*be20*/  MOV R0, UR5 ;  /* 0x0000000500007c02 */ /* 0x000fce0008000f00 */
.L_x_188:
[----:B-1----:R1:W2:Y:S02]  /*be30*/  SYNCS.PHASECHK.TRANS64.TRYWAIT P0, [R0+URZ], R3 ;  /* 0x00000003000075a7 */ /* 0x0022a400080011ff */
[----:B--2---:R-:W-:Y:S05]  /*be40*/  @!P0 NANOSLEEP.SYNCS 0x989680 ;  /* 0x009896800000895d */ /* 0x004fea0003900000 */
[----:B------:R-:W2:Y:S02]  /*be50*/  @!P0 SYNCS.PHASECHK.TRANS64 P0, [R0+URZ], R3 ;  /* 0x00000003000085a7 */ /* 0x000ea400080010ff */
[----:B--2---:R-:W-:Y:S05]  /*be60*/  @!P0 BRA `(.L_x_188) ;  /* 0xfffffffc00f08947 */ /* 0x004fea000383ffff */
[----:B------:R-:W-:Y:S05]  /*be70*/  BRA `(.L_x_189) ;  /* 0xffffff74002c7947 */ /* 0x000fea000383ffff */
.L_x_57:
[----:B------:R-:W-:-:S07]  /*be80*/  MOV R0, UR5 ;  /* 0x0000000500007c02 */ /* 0x000fce0008000f00 */
.L_x_190:
[----:B-1----:R1:W2:Y:S02]  /*be90*/  SYNCS.PHASECHK.TRANS64.TRYWAIT P0, [R0+URZ], R3 ;  /* 0x00000003000075a7 */ /* 0x0022a400080011ff */
[----:B--2---:R-:W-:Y:S05]  /*bea0*/  @!P0 NANOSLEEP.SYNCS 0x989680 ;  /* 0x009896800000895d */ /* 0x004fea0003900000 */
[----:B------:R-:W2:Y:S02]  /*beb0*/  @!P0 SYNCS.PHASECHK.TRANS64 P0, [R0+URZ], R3 ;  /* 0x00000003000085a7 */ /* 0x000ea400080010ff */
[----:B--2---:R-:W-:Y:S05]  /*bec0*/  @!P0 BRA `(.L_x_190) ;  /* 0xfffffffc00f08947 */ /* 0x004fea000383ffff */
[----:B------:R-:W-:Y:S05]  /*bed0*/  BRA `(.L_x_191) ;  /* 0xffffff7400387947 */ /* 0x000fea000383ffff */
.L_x_58:
[----:B------:R-:W-:-:S07]  /*bee0*/  MOV R0, UR5 ;  /* 0x0000000500007c02 */ /* 0x000fce0008000f00 */
.L_x_192:
[----:B-1----:R1:W2:Y:S02]  /*bef0*/  SYNCS.PHASECHK.TRANS64.TRYWAIT P0, [R0+URZ], R3 ;  /* 0x00000003000075a7 */ /* 0x0022a400080011ff */
[----:B--2---:R-:W-:Y:S05]  /*bf00*/  @!P0 NANOSLEEP.SYNCS 0x989680 ;  /* 0x009896800000895d */ /* 0x004fea0003900000 */
[----:B------:R-:W2:Y:S02]  /*bf10*/  @!P0 SYNCS.PHASECHK.TRANS64 P0, [R0+URZ], R3 ;  /* 0x00000003000085a7 */ /* 0x000ea400080010ff */
[----:B--2---:R-:W-:Y:S05]  /*bf20*/  @!P0 BRA `(.L_x_192) ;  /* 0xfffffffc00f08947 */ /* 0x004fea000383ffff */
[----:B------:R-:W-:Y:S05]  /*bf30*/  BRA `(.L_x_193) ;  /* 0xffffff7400447947 */ /* 0x000fea000383ffff */
.L_x_59:
[----:B------:R-:W-:-:S07]  /*bf40*/  MOV R0, UR5 ;  /* 0x0000000500007c02 */ /* 0x000fce0008000f00 */
.L_x_194:
[----:B-1----:R1:W2:Y:S02]  /*bf50*/  SYNCS.PHASECHK.TRANS64.TRYWAIT P0, [R0+URZ], R3 ;  /* 0x00000003000075a7 */ /* 0x0022a400080011ff */
[----:B--2---:R-:W-:Y:S05]  /*bf60*/  @!P0 NANOSLEEP.SYNCS 0x989680 ;  /* 0x009896800000895d */ /* 0x004fea0003900000 */
[----:B------:R-:W2:Y:S02]  /*bf70*/  @!P0 SYNCS.PHASECHK.TRANS64 P0, [R0+URZ], R3 ;  /* 0x00000003000085a7 */ /* 0x000ea400080010ff */
[----:B--2---:R-:W-:Y:S05]  /*bf80*/  @!P0 BRA `(.L_x_194) ;  /* 0xfffffffc00f08947 */ /* 0x004fea000383ffff */
[----:B------:R-:W-:Y:S05]  /*bf90*/  BRA `(.L_x_195) ;  /* 0xffffff7400507947 */ /* 0x000fea000383ffff */
.L_x_60:
[----:B------:R-:W-:-:S07]  /*bfa0*/  MOV R0, UR5 ;  /* 0x0000000500007c02 */ /* 0x000fce0008000f00 */
.L_x_196:
[----:B-1----:R1:W2:Y:S02]  /*bfb0*/  SYNCS.PHASECHK.TRANS64.TRYWAIT P0, [R0+URZ], R3 ;  /* 0x00000003000075a7 */ /* 0x0022a400080011ff */
[----:B--2---:R-:W-:Y:S05]  /*bfc0*/  @!P0 NANOSLEEP.SYNCS 0x989680 ;  /* 0x009896800000895d */ /* 0x004fea0003900000 */
[----:B------:R-:W2:Y:S02]  /*bfd0*/  @!P0 SYNCS.PHASECHK.TRANS64 P0, [R0+URZ], R3 ;  /* 0x00000003000085a7 */ /* 0x000ea400080010ff */
[----:B--2---:R-:W-:Y:S05]  /*bfe0*/  @!P0 BRA `(.L_x_196) ;  /* 0xfffffffc00f08947 */ /* 0x004fea000383ffff */
[----:B------:R-:W-:Y:S05]  /*bff0*/  BRA `(.L_x_197) ;  /* 0xffffff74005c7947 */ /* 0x000fea000383ffff */
.L_x_61:
[----:B------:R-:W-:-:S07]  /*c000*/  MOV R0, UR5 ;  /* 0x0000000500007c02 */ /* 0x000fce0008000f00 */
.L_x_198:
[----:B-1----:R1:W2:Y:S02]  /*c010*/  SYNCS.PHASECHK.TRANS64.TRYWAIT P0, [R0+URZ], R3 ;  /* 0x00000003000075a7 */ /* 0x0022a400080011ff */
[----:B--2---:R-:W-:Y:S05]  /*c020*/  @!P0 NANOSLEEP.SYNCS 0x989680 ;  /* 0x009896800000895d */ /* 0x004fea0003900000 */
[----:B------:R-:W2:Y:S02]  /*c030*/  @!P0 SYNCS.PHASECHK.TRANS64 P0, [R0+URZ], R3 ;  /* 0x00000003000085a7 */ /* 0x000ea400080010ff */
[----:B--2---:R-:W-:Y:S05]  /*c040*/  @!P0 BRA `(.L_x_198) ;  /* 0xfffffffc00f08947 */ /* 0x004fea000383ffff */
[----:B------:R-:W-:Y:S05]  /*c050*/  BRA `(.L_x_199) ;  /* 0xffffff7400687947 */ /* 0x000fea000383ffff */
.L_x_64:
[----:B-1----:R1:W2:Y:S02]  /*c060*/  SYNCS.PHASECHK.TRANS64.TRYWAIT P0, [R2+URZ+0x170], R4 ;  /* 0x00017004020075a7 */ /* 0x0022a400080011ff */
[----:B--2---:R-:W-:Y:S05]  /*c070*/  @!P0 NANOSLEEP.SYNCS 0x989680 ;  /* 0x009896800000895d */ /* 0x004fea0003900000 */
[----:B------:R-:W2:Y:S02]  /*c080*/  @!P0 SYNCS.PHASECHK.TRANS64 P0, [R2+URZ+0x170], R4 ;  /* 0x00017004020085a7 */ /* 0x000ea400080010ff */
[----:B--2---:R-:W-:Y:S05]  /*c090*/  @!P0 BRA `(.L_x_64) ;  /* 0xfffffffc00f08947 */ /* 0x004fea000383ffff */
[----:B------:R-:W-:Y:S05]  /*c0a0*/  BRA `(.L_x_200) ;  /* 0xffffff7400c47947 */ /* 0x000fea000383ffff */
.L_x_65:
[----:B------:R-:W-:-:S07]  /*c0b0*/  MOV R2, UR4 ;  /* 0x0000000400027c02 */ /* 0x000fce0008000f00 */
.L_x_201:
[----:B-1----:R1:W2:Y:S02]  /*c0c0*/  SYNCS.PHASECHK.TRANS64.TRYWAIT P0, [R2+URZ+0x140], R5 ;  /* 0x00014005020075a7 */ /* 0x0022a400080011ff */
[----:B--2---:R-:W-:Y:S05]  /*c0d0*/  @!P0 NANOSLEEP.SYNCS 0x989680 ;  /* 0x009896800000895d */ /* 0x004fea0003900000 */
[----:B------:R-:W2:Y:S02]  /*c0e0*/  @!P0 SYNCS.PHASECHK.TRANS64 P0, [R2+URZ+0x140], R5 ;  /* 0x00014005020085a7 */ /* 0x000ea400080010ff */
[----:B--2---:R-:W-:Y:S05]  /*c0f0*/  @!P0 BRA `(.L_x_201) ;  /* 0xfffffffc00f08947 */ /* 0x004fea000383ffff */
[----:B------:R-:W-:Y:S05]  /*c100*/  BRA `(.L_x_202) ;  /* 0xffffff7400d47947 */ /* 0x000fea000383ffff */
.L_x_66:
[----:B-1----:R1:W2:Y:S02]  /*c110*/  SYNCS.PHASECHK.TRANS64.TRYWAIT P1, [R2+URZ+0x130], R4 ;  /* 0x00013004020075a7 */ /* 0x0022a400080211ff */
[----:B--2---:R-:W-:Y:S05]  /*c120*/  @!P1 NANOSLEEP.SYNCS 0x989680 ;  /* 0x009896800000995d */ /* 0x004fea0003900000 */
[----:B------:R-:W2:Y:S02]  /*c130*/  @!P1 SYNCS.PHASECHK.TRANS64 P1, [R2+URZ+0x130], R4 ;  /* 0x00013004020095a7 */ /* 0x000ea400080210ff */
[----:B--2---:R-:W-:Y:S05]  /*c140*/  @!P1 BRA `(.L_x_66) ;  /* 0xfffffffc00f09947 */ /* 0x004fea000383ffff */
[----:B------:R-:W-:Y:S05]  /*c150*/  BRA `(.L_x_203) ;  /* 0xffffff7800047947 */ /* 0x000fea000383ffff */
.L_x_69:
[----:B------:R-:W-:-:S07]  /*c160*/  MOV R0, UR4 ;  /* 0x0000000400007c02 */ /* 0x000fce0008000f00 */
.L_x_204:
[----:B-1----:R1:W2:Y:S02]  /*c170*/  SYNCS.PHASECHK.TRANS64.TRYWAIT P0, [R0+URZ+0x140], R2 ;  /* 0x00014002000075a7 */ /* 0x0022a400080011ff */
[----:B--2---:R-:W-:Y:S05]  /*c180*/  @!P0 NANOSLEEP.SYNCS 0x989680 ;  /* 0x009896800000895d */ /* 0x004fea0003900000 */
[----:B------:R-:W2:Y:S02]  /*c190*/  @!P0 SYNCS.PHASECHK.TRANS64 P0, [R0+URZ+0x140], R2 ;  /* 0x00014002000085a7 */ /* 0x000ea400080010ff */
[----:B--2---:R-:W-:Y:S05]  /*c1a0*/  @!P0 BRA `(.L_x_204) ;  /* 0xfffffffc00f08947 */ /* 0x004fea000383ffff */
[----:B------:R-:W-:Y:S05]  /*c1b0*/  BRA `(.L_x_68) ;  /* 0xffffff7800587947 */ /* 0x000fea000383ffff */
.L_x_76:
[----:B-1----:R1:W2:Y:S02]  /*c1c0*/  SYNCS.PHASECHK.TRANS64.TRYWAIT P0, [R2+URZ+0x130], R0 ;  /* 0x00013000020075a7 */ /* 0x0022a400080011ff */
[----:B--2---:R-:W-:Y:S05]  /*c1d0*/  @!P0 NANOSLEEP.SYNCS 0x989680 ;  /* 0x009896800000895d */ /* 0x004fea0003900000 */
[----:B------:R-:W2:Y:S02]  /*c1e0*/  @!P0 SYNCS.PHASECHK.TRANS64 P0, [R2+URZ+0x130], R0 ;  /* 0x00013000020085a7 */ /* 0x000ea400080010ff */
[----:B--2---:R-:W-:Y:S05]  /*c1f0*/  @!P0 BRA `(.L_x_76) ;  /* 0xfffffffc00f08947 */ /* 0x004fea000383ffff */
[----:B------:R-:W-:Y:S05]  /*c200*/  BRA `(.L_x_205) ;  /* 0xffffff7c00f47947 */ /* 0x000fea000383ffff */
.L_x_79:
[----:B------:R-:W-:-:S07]  /*c210*/  MOV R0, UR44 ;  /* 0x0000002c00007c02 */ /* 0x000fce0008000f00 */
.L_x_206:
[----:B-1----:R1:W2:Y:S02]  /*c220*/  SYNCS.PHASECHK.TRANS64.TRYWAIT P0, [R0+URZ+0x160], R2 ;  /* 0x00016002000075a7 */ /* 0x0022a400080011ff */
[----:B--2---:R-:W-:Y:S05]  /*c230*/  @!P0 NANOSLEEP.SYNCS 0x989680 ;  /* 0x009896800000895d */ /* 0x004fea0003900000 */
[----:B------:R-:W2:Y:S02]  /*c240*/  @!P0 SYNCS.PHASECHK.TRANS64 P0, [R0+URZ+0x160], R2 ;  /* 0x00016002000085a7 */ /* 0x000ea400080010ff */
[----:B--2---:R-:W-:Y:S05]  /*c250*/  @!P0 BRA `(.L_x_206) ;  /* 0xfffffffc00f08947 */ /* 0x004fea000383ffff */
[----:B------:R-:W-:Y:S05]  /*c260*/  BRA `(.L_x_207) ;  /* 0xffffff8400847947 */ /* 0x000fea000383ffff */
.L_x_82:
[----:B------:R-:W-:Y:S07]  /*c270*/  MOV R0, UR7 ;  /* 0x0000000700007c02 */ /* 0x000fee0008000f00 */
.L_x_208:
[----:B-1----:R1:W2:Y:S02]  /*c280*/  SYNCS.PHASECHK.TRANS64.TRYWAIT P0, [R0+URZ], R2 ;  /* 0x00000002000075a7 */ /* 0x0022a400080011ff */
[----:B--2---:R-:W-:Y:S05]  /*c290*/  @!P0 NANOSLEEP.SYNCS 0x989680 ;  /* 0x009896800000895d */ /* 0x004fea0003900000 */
[----:B------:R-:W2:Y:S02]  /*c2a0*/  @!P0 SYNCS.PHASECHK.TRANS64 P0, [R0+URZ], R2 ;  /* 0x00000002000085a7 */ /* 0x000ea400080010ff */
[----:B--2---:R-:W-:Y:S05]  /*c2b0*/  @!P0 BRA `(.L_x_208) ;  /* 0xfffffffc00f08947 */ /* 0x004fea000383ffff */
[----:B------:R-:W-:Y:S05]  /*c2c0*/  BRA `(.L_x_81) ;  /* 0xffffff8400cc7947 */ /* 0x000fea000383ffff */
.L_x_85:
[----:B------:R-:W-:-:S07]  /*c2d0*/  MOV R0, UR4 ;  /* 0x0000000400007c02 */ /* 0x000fce0008000f00 */
.L_x_209:
[----:B--2---:R2:W4:Y:S02]  /*c2e0*/  SYNCS.PHASECHK.TRANS64.TRYWAIT P0, [R0+URZ], R2 ;  /* 0x00000002000075a7 */ /* 0x00452400080011ff */
[----:B----4-:R-:W-:Y:S05]  /*c2f0*/  @!P0 NANOSLEEP.SYNCS 0x989680 ;  /* 0x009896800000895d */ /* 0x010fea0003900000 */
[----:B------:R-:W4:Y:S02]  /*c300*/  @!P0 SYNCS.PHASECHK.TRANS64 P0, [R0+URZ], R2 ;  /* 0x00000002000085a7 */ /* 0x000f2400080010ff */
[----:B----4-:R-:W-:Y:S05]  /*c310*/  @!P0 BRA `(.L_x_209) ;  /* 0xfffffffc00f08947 */ /* 0x010fea000383ffff */
[----:B------:R-:W-:Y:S05]  /*c320*/  BRA `(.L_x_210) ;  /* 0xffffff8800bc7947 */ /* 0x000fea000383ffff */
.L_x_86:
[----:B------:R-:W-:-:S07]  /*c330*/  MOV R0, UR4 ;  /* 0x0000000400007c02 */ /* 0x000fce0008000f00 */
.L_x_211:
[----:B-1----:R1:W2:Y:S02]  /*c340*/  SYNCS.PHASECHK.TRANS64.TRYWAIT P0, [R0+URZ], R2 ;  /* 0x00000002000075a7 */ /* 0x0022a400080011ff */
[----:B--2---:R-:W-:Y:S05]  /*c350*/  @!P0 NANOSLEEP.SYNCS 0x989680 ;  /* 0x009896800000895d */ /* 0x004fea0003900000 */
[----:B------:R-:W2:Y:S02]  /*c360*/  @!P0 SYNCS.PHASECHK.TRANS64 P0, [R0+URZ], R2 ;  /* 0x00000002000085a7 */ /* 0x000ea400080010ff */
[----:B--2---:R-:W-:Y:S05]  /*c370*/  @!P0 BRA `(.L_x_211) ;  /* 0xfffffffc00f08947 */ /* 0x004fea000383ffff */
[----:B------:R-:W-:Y:S05]  /*c380*/  BRA `(.L_x_212) ;  /* 0xffffff8800c87947 */ /* 0x000fea000383ffff */
.L_x_91:
[----:B---3--:R3:W1:Y:S02]  /*c390*/  SYNCS.PHASECHK.TRANS64.TRYWAIT P0, [R12+URZ+0x130], R0 ;  /* 0x000130000c0075a7 */ /* 0x00866400080011ff */
[----:B-1----:R-:W-:Y:S05]  /*c3a0*/  @!P0 NANOSLEEP.SYNCS 0x989680 ;  /* 0x009896800000895d */ /* 0x002fea0003900000 */
[----:B------:R-:W1:Y:S02]  /*c3b0*/  @!P0 SYNCS.PHASECHK.TRANS64 P0, [R12+URZ+0x130], R0 ;  /* 0x000130000c0085a7 */ /* 0x000e6400080010ff */
[----:B-1----:R-:W-:Y:S05]  /*c3c0*/  @!P0 BRA `(.L_x_91) ;  /* 0xfffffffc00f08947 */ /* 0x002fea000383ffff */
[----:B------:R-:W-:Y:S05]  /*c3d0*/  BRA `(.L_x_213) ;  /* 0xffffff8c00d87947 */ /* 0x000fea000383ffff */
.L_x_94:
[----:B-1----:R-:W-:Y:S07]  /*c3e0*/  MOV R0, UR29 ;  /* 0x0000001d00007c02 */ /* 0x002fee0008000f00 */
.L_x_214:
[----:B-1----:R1:W2:Y:S02]  /*c3f0*/  SYNCS.PHASECHK.TRANS64.TRYWAIT P2, [R0+URZ+0x128], R6 ;  /* 0x00012806000075a7 */ /* 0x0022a400080411ff */
[----:B--2---:R-:W-:Y:S05]  /*c400*/  @!P2 NANOSLEEP.SYNCS 0x989680 ;  /* 0x009896800000a95d */ /* 0x004fea0003900000 */
[----:B------:R-:W2:Y:S02]  /*c410*/  @!P2 SYNCS.PHASECHK.TRANS64 P2, [R0+URZ+0x128], R6 ;  /* 0x000128060000a5a7 */ /* 0x000ea400080410ff */
[----:B--2---:R-:W-:Y:S05]  /*c420*/  @!P2 BRA `(.L_x_214) ;  /* 0xfffffffc00f0a947 */ /* 0x004fea000383ffff */
[----:B------:R-:W-:Y:S05]  /*c430*/  BRA `(.L_x_93) ;  /* 0xffffff94003c7947 */ /* 0x000fea000383ffff */
.L_x_97:
[----:B------:R-:W-:Y:S07]  /*c440*/  MOV R0, UR4 ;  /* 0x0000000400007c02 */ /* 0x000fee0008000f00 */
.L_x_215:
[----:B-1----:R1:W2:Y:S02]  /*c450*/  SYNCS.PHASECHK.TRANS64.TRYWAIT P0, [R0+URZ+0x108], R9 ;  /* 0x00010809000075a7 */ /* 0x0022a400080011ff */
[----:B--2---:R-:W-:Y:S05]  /*c460*/  @!P0 NANOSLEEP.SYNCS 0x989680 ;  /* 0x009896800000895d */ /* 0x004fea0003900000 */
[----:B------:R-:W2:Y:S02]  /*c470*/  @!P0 SYNCS.PHASECHK.TRANS64 P0, [R0+URZ+0x108], R9 ;  /* 0x00010809000085a7 */ /* 0x000ea400080010ff */
[----:B--2---:R-:W-:Y:S05]  /*c480*/  @!P0 BRA `(.L_x_215) ;  /* 0xfffffffc00f08947 */ /* 0x004fea000383ffff */
[----:B------:R-:W-:Y:S05]  /*c490*/  BRA `(.L_x_216) ;  /* 0xffffff94009c7947 */ /* 0x000fea000383ffff */
.L_x_98:
[----:B------:R-:W-:Y:S07]  /*c4a0*/  MOV R0, UR7 ;  /* 0x0000000700007c02 */ /* 0x000fee0008000f00 */
.L_x_217:
[----:B-1----:R1:W2:Y:S02]  /*c4b0*/  SYNCS.PHASECHK.TRANS64.TRYWAIT P0, [R0+URZ+0x108], R10 ;  /* 0x0001080a000075a7 */ /* 0x0022a400080011ff */
[----:B--2---:R-:W-:Y:S05]  /*c4c0*/  @!P0 NANOSLEEP.SYNCS 0x989680 ;  /* 0x009896800000895d */ /* 0x004fea0003900000 */
[----:B------:R-:W2:Y:S02]  /*c4d0*/  @!P0 SYNCS.PHASECHK.TRANS64 P0, [R0+URZ+0x108], R10 ;  /* 0x0001080a000085a7 */ /* 0x000ea400080010ff */
[----:B--2---:R-:W-:Y:S05]  /*c4e0*/  @!P0 BRA `(.L_x_217) ;  /* 0xfffffffc00f08947 */ /* 0x004fea000383ffff */
[----:B------:R-:W-:Y:S05]  /*c4f0*/  BRA `(.L_x_218) ;  /* 0xffffff9800187947 */ /* 0x000fea000383ffff */
.L_x_99:
[----:B------:R-:W-:Y:S07]  /*c500*/  MOV R0, UR5 ;  /* 0x0000000500007c02 */ /* 0x000fee0008000f00 */
.L_x_219:
[----:B-1----:R1:W2:Y:S02]  /*c510*/  SYNCS.PHASECHK.TRANS64.TRYWAIT P0, [R0+URZ+0x108], R10 ;  /* 0x0001080a000075a7 */ /* 0x0022a400080011ff */
[----:B--2---:R-:W-:Y:S05]  /*c520*/  @!P0 NANOSLEEP.SYNCS 0x989680 ;  /* 0x009896800000895d */ /* 0x004fea0003900000 */
[----:B------:R-:W2:Y:S02]  /*c530*/  @!P0 SYNCS.PHASECHK.TRANS64 P0, [R0+URZ+0x108], R10 ;  /* 0x0001080a000085a7 */ /* 0x000ea400080010ff */
[----:B--2---:R-:W-:Y:S05]  /*c540*/  @!P0 BRA `(.L_x_219) ;  /* 0xfffffffc00f08947 */ /* 0x004fea000383ffff */
[----:B------:R-:W-:Y:S05]  /*c550*/  BRA `(.L_x_220) ;  /* 0xffffff98009c7947 */ /* 0x000fea000383ffff */
.L_x_100:
[----:B------:R-:W-:Y:S07]  /*c560*/  MOV R0, UR4 ;  /* 0x0000000400007c02 */ /* 0x000fee0008000f00 */
.L_x_221:
[----:B-1----:R1:W2:Y:S02]  /*c570*/  SYNCS.PHASECHK.TRANS64.TRYWAIT P0, [R0+URZ+0x108], R6 ;  /* 0x00010806000075a7 */ /* 0x0022a400080011ff */
[----:B--2---:R-:W-:Y:S05]  /*c580*/  @!P0 NANOSLEEP.SYNCS 0x989680 ;  /* 0x009896800000895d */ /* 0x004fea0003900000 */
[----:B------:R-:W2:Y:S02]  /*c590*/  @!P0 SYNCS.PHASECHK.TRANS64 P0, [R0+URZ+0x108], R6 ;  /* 0x00010806000085a7 */ /* 0x000ea400080010ff */
[----:B--2---:R-:W-:Y:S05]  /*c5a0*/  @!P0 BRA `(.L_x_221) ;  /* 0xfffffffc00f08947 */ /* 0x004fea000383ffff */
[----:B------:R-:W-:Y:S05]  /*c5b0*/  BRA `(.L_x_222) ;  /* 0xffffff9c001c7947 */ /* 0x000fea000383ffff */
.L_x_102:
[----:B------:R-:W-:-:S07]  /*c5c0*/  MOV R0, UR4 ;  /* 0x0000000400007c02 */ /* 0x000fce0008000f00 */
.L_x_223:
[----:B-1----:R1:W2:Y:S02]  /*c5d0*/  SYNCS.PHASECHK.TRANS64.TRYWAIT P0, [R0+URZ], R2 ;  /* 0x00000002000075a7 */ /* 0x0022a400080011ff */
[----:B--2---:R-:W-:Y:S05]  /*c5e0*/  @!P0 NANOSLEEP.SYNCS 0x989680 ;  /* 0x009896800000895d */ /* 0x004fea0003900000 */
[----:B------:R-:W2:Y:S02]  /*c5f0*/  @!P0 SYNCS.PHASECHK.TRANS64 P0, [R0+URZ], R2 ;  /* 0x00000002000085a7 */ /* 0x000ea400080010ff */
[----:B--2---:R-:W-:Y:S05]  /*c600*/  @!P0 BRA `(.L_x_223) ;  /* 0xfffffffc00f08947 */ /* 0x004fea000383ffff */
[----:B------:R-:W-:Y:S05]  /*c610*/  BRA `(.L_x_224) ;  /* 0xffffff9c00c87947 */ /* 0x000fea000383ffff */
.L_x_103:
[----:B------:R-:W-:-:S07]  /*c620*/  MOV R0, UR5 ;  /* 0x0000000500007c02 */ /* 0x000fce0008000f00 */
.L_x_225:
[----:B-1----:R1:W2:Y:S02]  /*c630*/  SYNCS.PHASECHK.TRANS64.TRYWAIT P0, [R0+URZ], R2 ;  /* 0x00000002000075a7 */ /* 0x0022a400080011ff */
[----:B--2---:R-:W-:Y:S05]  /*c640*/  @!P0 NANOSLEEP.SYNCS 0x989680 ;  /* 0x009896800000895d */ /* 0x004fea0003900000 */
[----:B------:R-:W2:Y:S02]  /*c650*/  @!P0 SYNCS.PHASECHK.TRANS64 P0, [R0+URZ], R2 ;  /* 0x00000002000085a7 */ /* 0x000ea400080010ff */
[----:B--2---:R-:W-:Y:S05]  /*c660*/  @!P0 BRA `(.L_x_225) ;  /* 0xfffffffc00f08947 */ /* 0x004fea000383ffff */
[----:B------:R-:W-:Y:S05]  /*c670*/  BRA `(.L_x_226) ;  /* 0xffffff9c00d47947 */ /* 0x000fea000383ffff */
.L_x_105:
[----:B-1----:R1:W3:Y:S02]  /*c680*/  SYNCS.PHASECHK.TRANS64.TRYWAIT P0, [R0+URZ+0x130], R2 ;  /* 0x00013002000075a7 */ /* 0x0022e400080011ff */
[----:B---3--:R-:W-:Y:S05]  /*c690*/  @!P0 NANOSLEEP.SYNCS 0x989680 ;  /* 0x009896800000895d */ /* 0x008fea0003900000 */
[----:B------:R-:W3:Y:S02]  /*c6a0*/  @!P0 SYNCS.PHASECHK.TRANS64 P0, [R0+URZ+0x130], R2 ;  /* 0x00013002000085a7 */ /* 0x000ee400080010ff */
[----:B---3--:R-:W-:Y:S05]  /*c6b0*/  @!P0 BRA `(.L_x_105) ;  /* 0xfffffffc00f08947 */ /* 0x008fea000383ffff */
[----:B------:R-:W-:Y:S05]  /*c6c0*/  BRA `(.L_x_227) ;  /* 0xffffffa000b87947 */ /* 0x000fea000383ffff */
.L_x_115:
[----:B-1----:R1:W2:Y:S02]  /*c6d0*/  SYNCS.PHASECHK.TRANS64.TRYWAIT P0, [R0+URZ+0xf0], R3 ;  /* 0x0000f003000075a7 */ /* 0x0022a400080011ff */
[----:B--2---:R-:W-:Y:S05]  /*c6e0*/  @!P0 NANOSLEEP.SYNCS 0x989680 ;  /* 0x009896800000895d */ /* 0x004fea0003900000 */
[----:B------:R-:W2:Y:S02]  /*c6f0*/  @!P0 SYNCS.PHASECHK.TRANS64 P0, [R0+URZ+0xf0], R3 ;  /* 0x0000f003000085a7 */ /* 0x000ea400080010ff */
[----:B--2---:R-:W-:Y:S05]  /*c700*/  @!P0 BRA `(.L_x_115) ;  /* 0xfffffffc00f08947 */ /* 0x004fea000383ffff */
[----:B------:R-:W-:Y:S05]  /*c710*/  BRA `(.L_x_114) ;  /* 0xffffffb000487947 */ /* 0x000fea000383ffff */
.L_x_117:
[----:B-1----:R1:W4:Y:S02]  /*c720*/  SYNCS.PHASECHK.TRANS64.TRYWAIT P0, [R106+URZ+0x150], R2 ;  /* 0x000150026a0075a7 */ /* 0x00232400080011ff */
[----:B----4-:R-:W-:Y:S05]  /*c730*/  @!P0 NANOSLEEP.SYNCS 0x989680 ;  /* 0x009896800000895d */ /* 0x010fea0003900000 */
[----:B------:R-:W4:Y:S02]  /*c740*/  @!P0 SYNCS.PHASECHK.TRANS64 P0, [R106+URZ+0x150], R2 ;  /* 0x000150026a0085a7 */ /* 0x000f2400080010ff */
[----:B----4-:R-:W-:Y:S05]  /*c750*/  @!P0 BRA `(.L_x_117) ;  /* 0xfffffffc00f08947 */ /* 0x010fea000383ffff */
[----:B------:R-:W-:Y:S05]  /*c760*/  BRA `(.L_x_116) ;  /* 0xffffffb0007c7947 */ /* 0x000fea000383ffff */
.L_x_130:
[----:B-1----:R1:W3:Y:S02]  /*c770*/  SYNCS.PHASECHK.TRANS64.TRYWAIT P0, [R2+URZ+0xf0], R0 ;  /* 0x0000f000020075a7 */ /* 0x0022e400080011ff */
[----:B---3--:R-:W-:Y:S05]  /*c780*/  @!P0 NANOSLEEP.SYNCS 0x989680 ;  /* 0x009896800000895d */ /* 0x008fea0003900000 */
[----:B------:R-:W3:Y:S02]  /*c790*/  @!P0 SYNCS.PHASECHK.TRANS64 P0, [R2+URZ+0xf0], R0 ;  /* 0x0000f000020085a7 */ /* 0x000ee400080010ff */
[----:B---3--:R-:W-:Y:S05]  /*c7a0*/  @!P0 BRA `(.L_x_130) ;  /* 0xfffffffc00f08947 */ /* 0x008fea000383ffff */
[----:B------:R-:W-:Y:S05]  /*c7b0*/  BRA `(.L_x_129) ;  /* 0xffffffc0003c7947 */ /* 0x000fea000383ffff */
.L_x_142:
[----:B--2---:R2:W3:Y:S02]  /*c7c0*/  SYNCS.PHASECHK.TRANS64.TRYWAIT P0, [R21+URZ+0xf0], R20 ;  /* 0x0000f014150075a7 */ /* 0x0044e400080011ff */
[----:B---3--:R-:W-:Y:S05]  /*c7d0*/  @!P0 NANOSLEEP.SYNCS 0x989680 ;  /* 0x009896800000895d */ /* 0x008fea0003900000 */
[----:B------:R-:W3:Y:S02]  /*c7e0*/  @!P0 SYNCS.PHASECHK.TRANS64 P0, [R21+URZ+0xf0], R20 ;  /* 0x0000f014150085a7 */ /* 0x000ee400080010ff */
[----:B---3--:R-:W-:Y:S05]  /*c7f0*/  @!P0 BRA `(.L_x_142) ;  /* 0xfffffffc00f08947 */ /* 0x008fea000383ffff */
[----:B------:R-:W-:Y:S05]  /*c800*/  BRA `(.L_x_141) ;  /* 0xffffffd000187947 */ /* 0x000fea000383ffff */
.L_x_154:
[----:B--2---:R2:W3:Y:S02]  /*c810*/  SYNCS.PHASECHK.TRANS64.TRYWAIT P0, [R0+URZ+0xf0], R114 ;  /* 0x0000f072000075a7 */ /* 0x0044e400080011ff */
[----:B---3--:R-:W-:Y:S05]  /*c820*/  @!P0 NANOSLEEP.SYNCS 0x989680 ;  /* 0x009896800000895d */ /* 0x008fea0003900000 */
[----:B------:R-:W3:Y:S02]  /*c830*/  @!P0 SYNCS.PHASECHK.TRANS64 P0, [R0+URZ+0xf0], R114 ;  /* 0x0000f072000085a7 */ /* 0x000ee400080010ff */
[----:B---3--:R-:W-:Y:S05]  /*c840*/  @!P0 BRA `(.L_x_154) ;  /* 0xfffffffc00f08947 */ /* 0x008fea000383ffff */
[----:B------:R-:W-:Y:S05]  /*c850*/  BRA `(.L_x_153) ;  /* 0xffffffdc00e87947 */ /* 0x000fea000383ffff */
        .weak           $__internal_0_$__cuda_sm10x_tcgen05_guardrail_trap_col_being_dealloced_not_returned_by_alloc
        .type           $__internal_0_$__cuda_sm10x_tcgen05_guardrail_trap_col_being_dealloced_not_returned_by_alloc,@function
        .size           $__internal_0_$__cuda_sm10x_tcgen05_guardrail_trap_col_being_dealloced_not_returned_by_alloc,($__internal_1_$__cuda_sm10x_tcgen05_guardrail_trap_phase_invalid_during_alloc - $__internal_0_$__cuda_sm10x_tcgen05_guardrail_trap_col_being_dealloced_not_returned_by_alloc)
$__internal_0_$__cuda_sm10x_tcgen05_guardrail_trap_col_being_dealloced_not_returned_by_alloc:
[----:B------:R-:W-:Y:S05]  /*c860*/  BPT.TRAP 0x1 ;  /* 0x000000040000795c */ /* 0x000fea0000300000 */
[----:B------:R-:W-:-:S04]  /*c870*/  HFMA2 R3, -RZ, RZ, 0, 0 ;  /* 0x00000000ff037431 */ /* 0x000fc800000001ff */
[----:B------:R-:W-:Y:S05]  /*c880*/  RET.REL.NODEC R2 `(_ZN7cutlass13device_kernelINS_4gemm6kernel13GemmUniversalIN4cute5tupleIJiiiiEEENS1_10collective13CollectiveMmaINS1_46MainloopSm100TmaUmmaWarpSpecializedBlockScaledILi15ELi2ELi2ENS5_IJNS4_1CILi2EEENSA_ILi4EEENSA_ILi1EEEEEEEENS5_IJNSA_ILi128EEENSA_ILi64EEESG_EEENS5_IJNS_12float_e2m1_tENS_13float_ue4m3_tEEEENS5_IJNS5_IJlSD_lEEENS4_6LayoutINS5_IJNS5_IJNS5_IJNSA_ILi32EEESC_EEEiEEENS5_IJNS5_IJNSA_ILi16EEESC_EEEiEEENS5_IJSD_iEEEEEENS5_IJST_NS5_IJNS5_IJNSA_ILi0EEESD_EEENSA_ILi512EEEEEENS5_IJSW_iEEEEEEEEEEESL_S13_NS4_8TiledMMAINS4_8MMA_AtomIJNS4_17SM100_MMA_MXF4_SSISJ_SJ_fSK_Li128ELi64ELi16ELNS4_4UMMA5MajorE0ELS18_0ELNS17_7ScaleInE0ELS19_0EEEEEENSN_INS5_IJSD_SD_SD_EEENS5_IJSW_SW_SW_EEEEENS5_IJNS4_10UnderscoreES1F_S1F_EEEEENS5_IJNS4_23SM90_TMA_LOAD_MULTICASTES1I_EEENS5_IJNS4_14ComposedLayoutINS4_7SwizzleILi2ELi4ELi3EEENS4_18smem_ptr_flag_bitsILi4EEENSN_INS5_IJNSA_ILi8EEESG_EEENS5_IJSG_SD_EEEEEEENSN_INS5_IJNS5_IJNS5_IJSP_SD_EEESS_EEESD_NS5_IJSD_SB_EEEEEENS5_IJNS5_IJNS5_IJSS_SY_EEESX_EEESW_NS5_IJSC_SY_EEEEEEEEEEEvNS4_8identityES1J_S23_vS24_EENS_8epilogue10collective18CollectiveEpilogueINS26_23Sm100TmaWarpSpecializedILi3ELi2ELi16ELb1ELb0EEEJNS5_IJSH_SH_SG_EEENS5_IJNSN_ISH_SD_EENSN_INS5_IJSR_SB_EEENS5_IJSD_SO_EEEEEEEENS_10bfloat16_tESM_S2H_SM_NS26_6fusion15FusionCallbacksIS2A_NS2I_17LinearCombinationIS2H_fS2H_fLNS_15FloatRoundStyleE2EEES2B_S2G_JEEENS4_5SM1004TMEM4LOAD26SM100_TMEM_LOAD_32dp32b16xENS4_13SM90_TMA_LOADENS1K_INS1L_ILi1ELi4ELi3EEENS1N_ILi16EEENSN_INS5_IJS1P_SR_EEENS5_IJSR_SD_EEEEEEENS4_39AutoVectorizingCopyWithAssumedAlignmentILi128EEENS4_14SM90_TMA_STOREES2Y_S30_S30_EEEvvEEEEvNT_6ParamsE) ;  /* 0xffffff3402dc7950 */ /* 0x000fea0003c3ffff */
        .weak           $__internal_1_$__cuda_sm10x_tcgen05_guardrail_trap_phase_invalid_during_alloc
        .type           $__internal_1_$__cuda_sm10x_tcgen05_guardrail_trap_phase_invalid_during_alloc,@function
        .size           $__internal_1_$__cuda_sm10x_tcgen05_guardrail_trap_phase_invalid_during_alloc,($__internal_2_$__cuda_sm10x_tcgen05_guardrail_trap_unallocated_columns_being_dealloced - $__internal_1_$__cuda_sm10x_tcgen05_guardrail_trap_phase_invalid_during_alloc)
$__internal_1_$__cuda_sm10x_tcgen05_guardrail_trap_phase_invalid_during_alloc:
[----:B------:R-:W-:Y:S05]  /*c890*/  BPT.TRAP 0x1 ;  /* 0x000000040000795c */ /* 0x000fea0000300000 */
[----:B------:R-:W-:-:S04]  /*c8a0*/  MOV R5, 0x0 ;  /* 0x0000000000057802 */ /* 0x000fc80000000f00 */
[----:B------:R-:W-:Y:S05]  /*c8b0*/  RET.REL.NODEC R4 `(_ZN7cutlass13device_kernelINS_4gemm6kernel13GemmUniversalIN4cute5tupleIJiiiiEEENS1_10collective13CollectiveMmaINS1_46MainloopSm100TmaUmmaWarpSpecializedBlockScaledILi15ELi2ELi2ENS5_IJNS4_1CILi2EEENSA_ILi4EEENSA_ILi1EEEEEEEENS5_IJNSA_ILi128EEENSA_ILi64EEESG_EEENS5_IJNS_12float_e2m1_tENS_13float_ue4m3_tEEEENS5_IJNS5_IJlSD_lEEENS4_6LayoutINS5_IJNS5_IJNS5_IJNSA_ILi32EEESC_EEEiEEENS5_IJNS5_IJNSA_ILi16EEESC_EEEiEEENS5_IJSD_iEEEEEENS5_IJST_NS5_IJNS5_IJNSA_ILi0EEESD_EEENSA_ILi512EEEEEENS5_IJSW_iEEEEEEEEEEESL_S13_NS4_8TiledMMAINS4_8MMA_AtomIJNS4_17SM100_MMA_MXF4_SSISJ_SJ_fSK_Li128ELi64ELi16ELNS4_4UMMA5MajorE0ELS18_0ELNS17_7ScaleInE0ELS19_0EEEEEENSN_INS5_IJSD_SD_SD_EEENS5_IJSW_SW_SW_EEEEENS5_IJNS4_10UnderscoreES1F_S1F_EEEEENS5_IJNS4_23SM90_TMA_LOAD_MULTICASTES1I_EEENS5_IJNS4_14ComposedLayoutINS4_7SwizzleILi2ELi4ELi3EEENS4_18smem_ptr_flag_bitsILi4EEENSN_INS5_IJNSA_ILi8EEESG_EEENS5_IJSG_SD_EEEEEEENSN_INS5_IJNS5_IJNS5_IJSP_SD_EEESS_EEESD_NS5_IJSD_SB_EEEEEENS5_IJNS5_IJNS5_IJSS_SY_EEESX_EEESW_NS5_IJSC_SY_EEEEEEEEEEEvNS4_8identityES1J_S23_vS24_EENS_8epilogue10collective18CollectiveEpilogueINS26_23Sm100TmaWarpSpecializedILi3ELi2ELi16ELb1ELb0EEEJNS5_IJSH_SH_SG_EEENS5_IJNSN_ISH_SD_EENSN_INS5_IJSR_SB_EEENS5_IJSD_SO_EEEEEEEENS_10bfloat16_tESM_S2H_SM_NS26_6fusion15FusionCallbacksIS2A_NS2I_17LinearCombinationIS2H_fS2H_fLNS_15FloatRoundStyleE2EEES2B_S2G_JEEENS4_5SM1004TMEM4LOAD26SM100_TMEM_LOAD_32dp32b16xENS4_13SM90_TMA_LOADENS1K_INS1L_ILi1ELi4ELi3EEENS1N_ILi16EEENSN_INS5_IJS1P_SR_EEENS5_IJSR_SD_EEEEEEENS4_39AutoVectorizingCopyWithAssumedAlignmentILi128EEENS4_14SM90_TMA_STOREES2Y_S30_S30_EEEvvEEEEvNT_6ParamsE) ;  /* 0xffffff3404d07950 */ /* 0x000fea0003c3ffff */
        .weak           $__internal_2_$__cuda_sm10x_tcgen05_guardrail_trap_unallocated_columns_being_dealloced
        .type           $__internal_2_$__cuda_sm10x_tcgen05_guardrail_trap_unallocated_columns_being_dealloced,@function
        .size           $__internal_2_$__cuda_sm10x_tcgen05_guardrail_trap_unallocated_columns_being_dealloced,(.L_x_229 - $__internal_2_$__cuda_sm10x_tcgen05_guardrail_trap_unallocated_columns_being_dealloced)
$__internal_2_$__cuda_sm10x_tcgen05_guardrail_trap_unallocated_columns_being_dealloced:
[----:B------:R-:W-:Y:S05]  /*c8c0*/  BPT.TRAP 0x1 ;  /* 0x000000040000795c */ /* 0x000fea0000300000 */
[----:B------:R-:W-:-:S04]  /*c8d0*/  HFMA2 R3, -RZ, RZ, 0, 0 ;  /* 0x00000000ff037431 */ /* 0x000fc800000001ff */
[----:B------:R-:W-:Y:S05]  /*c8e0*/  RET.REL.NODEC R2 `(_ZN7cutlass13device_kernelINS_4gemm6kernel13GemmUniversalIN4cute5tupleIJiiiiEEENS1_10collective13CollectiveMmaINS1_46MainloopSm100TmaUmmaWarpSpecializedBlockScaledILi15ELi2ELi2ENS5_IJNS4_1CILi2EEENSA_ILi4EEENSA_ILi1EEEEEEEENS5_IJNSA_ILi128EEENSA_ILi64EEESG_EEENS5_IJNS_12float_e2m1_tENS_13float_ue4m3_tEEEENS5_IJNS5_IJlSD_lEEENS4_6LayoutINS5_IJNS5_IJNS5_IJNSA_ILi32EEESC_EEEiEEENS5_IJNS5_IJNSA_ILi16EEESC_EEEiEEENS5_IJSD_iEEEEEENS5_IJST_NS5_IJNS5_IJNSA_ILi0EEESD_EEENSA_ILi512EEEEEENS5_IJSW_iEEEEEEEEEEESL_S13_NS4_8TiledMMAINS4_8MMA_AtomIJNS4_17SM100_MMA_MXF4_SSISJ_SJ_fSK_Li128ELi64ELi16ELNS4_4UMMA5MajorE0ELS18_0ELNS17_7ScaleInE0ELS19_0EEEEEENSN_INS5_IJSD_SD_SD_EEENS5_IJSW_SW_SW_EEEEENS5_IJNS4_10UnderscoreES1F_S1F_EEEEENS5_IJNS4_23SM90_TMA_LOAD_MULTICASTES1I_EEENS5_IJNS4_14ComposedLayoutINS4_7SwizzleILi2ELi4ELi3EEENS4_18smem_ptr_flag_bitsILi4EEENSN_INS5_IJNSA_ILi8EEESG_EEENS5_IJSG_SD_EEEEEEENSN_INS5_IJNS5_IJNS5_IJSP_SD_EEESS_EEESD_NS5_IJSD_SB_EEEEEENS5_IJNS5_IJNS5_IJSS_SY_EEESX_EEESW_NS5_IJSC_SY_EEEEEEEEEEEvNS4_8identityES1J_S23_vS24_EENS_8epilogue10collective18CollectiveEpilogueINS26_23Sm100TmaWarpSpecializedILi3ELi2ELi16ELb1ELb0EEEJNS5_IJSH_SH_SG_EEENS5_IJNSN_ISH_SD_EENSN_INS5_IJSR_SB_EEENS5_IJSD_SO_EEEEEEEENS_10bfloat16_tESM_S2H_SM_NS26_6fusion15FusionCallbacksIS2A_NS2I_17LinearCombinationIS2H_fS2H_fLNS_15FloatRoundStyleE2EEES2B_S2G_JEEENS4_5SM1004TMEM4LOAD26SM100_TMEM_LOAD_32dp32b16xENS4_13SM90_TMA_LOADENS1K_INS1L_ILi1ELi4ELi3EEENS1N_ILi16EEENSN_INS5_IJS1P_SR_EEENS5_IJSR_SD_EEEEEEENS4_39AutoVectorizingCopyWithAssumedAlignmentILi128EEENS4_14SM90_TMA_STOREES2Y_S30_S30_EEEvvEEEEvNT_6ParamsE) ;  /* 0xffffff3402c47950 */ /* 0x000fea0003c3ffff */
.L_x_228:
[----:B------:R-:W-:-:S00]  /*c8f0*/  BRA `(.L_x_228) ;  /* 0xfffffffc00fc7947 */ /* 0x000fc0000383ffff */
[----:B------:R-:W-:-:S00]  /*c900*/  NOP ;  /* 0x0000000000007918 */ /* 0x000fc00000000000 */
[----:B------:R-:W-:-:S00]  /*c910*/  NOP ;  /* 0x0000000000007918 */ /* 0x000fc00000000000 */
[----:B------:R-:W-:-:S00]  /*c920*/  NOP ;  /* 0x0000000000007918 */ /* 0x000fc00000000000 */
[----:B------:R-:W-:-:S00]  /*c930*/  NOP ;  /* 0x0000000000007918 */ /* 0x000fc00000000000 */
[----:B------:R-:W-:-:S00]  /*c940*/  NOP ;  /* 0x0000000000007918 */ /* 0x000fc00000000000 */
[----:B------:R-:W-:-:S00]  /*c950*/  NOP ;  /* 0x0000000000007918 */ /* 0x000fc00000000000 */
[----:B------:R-:W-:-:S00]  /*c960*/  NOP ;  /* 0x0000000000007918 */ /* 0x000fc00000000000 */
[----:B------:R-:W-:-:S00]  /*c970*/  NOP ;  /* 0x0000000000007918 */ /* 0x000fc00000000000 */
.L_x_229:


//--------------------- .nv.global.init           --------------------------
	.section	.nv.global.init,"aw",@progbits
.nv.global.init:
	.type		$str$29,@object
	.size		$str$29,($str$30 - $str$29)
$str$29:
        /*0000*/ 	.byte	0x28, 0x61, 0x64, 0x64, 0x72, 0x65, 0x73, 0x73, 0x20, 0x26, 0x20, 0x6d, 0x61, 0x73, 0x6b, 0x29
        /*0010*/ 	.byte	0x20, 0x3d, 0x3d, 0x20, 0x30, 0x00
	.type		$str$30,@object
	.size		$str$30,($str$26 - $str$30)
$str$30:
        /*0016*/ 	.byte	0x2f, 0x74, 0x6d, 0x70, 0x2f, 0x63, 0x75, 0x74, 0x6c, 0x61, 0x73, 0x73, 0x5f, 0x73, 0x77, 0x65
        /*0026*/ 	.byte	0x65, 0x70, 0x5f, 0x73, 0x72, 0x63, 0x2f, 0x69, 0x6e, 0x63, 0x6c, 0x75, 0x64, 0x65, 0x2f, 0x63
        /*0036*/ 	.byte	0x75, 0x74, 0x65, 0x2f, 0x70, 0x6f, 0x69, 0x6e, 0x74, 0x65, 0x72, 0x5f, 0x66, 0x6c, 0x61, 0x67
        /*0046*/ 	.byte	0x67, 0x65, 0x64, 0x2e, 0x68, 0x70, 0x70, 0x00
	.type		$str$26,@object
	.size		$str$26,($str$25 - $str$26)
$str$26:
        /*004e*/ 	.byte	0x2f, 0x74, 0x6d, 0x70, 0x2f, 0x63, 0x75, 0x74, 0x6c, 0x61, 0x73, 0x73, 0x5f, 0x73, 0x77, 0x65
        /*005e*/ 	.byte	0x65, 0x70, 0x5f, 0x73, 0x72, 0x63, 0x2f, 0x69, 0x6e, 0x63, 0x6c, 0x75, 0x64, 0x65, 0x2f, 0x63
        /*006e*/ 	.byte	0x75, 0x74, 0x65, 0x2f, 0x61, 0x74, 0x6f, 0x6d, 0x2f, 0x63, 0x6f, 0x70, 0x79, 0x5f, 0x74, 0x72
        /*007e*/ 	.byte	0x61, 0x69, 0x74, 0x73, 0x5f, 0x73, 0x6d, 0x31, 0x30, 0x30, 0x2e, 0x68, 0x70, 0x70, 0x00
	.type		$str$25,@object
	.size		$str$25,(__unnamed_1 - $str$25)
$str$25:
        /*008d*/ 	.byte	0x28, 0x28, 0x75, 0x69, 0x6e, 0x74, 0x33, 0x32, 0x5f, 0x74, 0x28, 0x74, 0x68, 0x72, 0x65, 0x61
        /*009d*/ 	.byte	0x64, 0x49, 0x64, 0x78, 0x2e, 0x78, 0x29, 0x20, 0x2f, 0x20, 0x33, 0x32, 0x29, 0x20, 0x25, 0x20
        /*00ad*/ 	.byte	0x34, 0x29, 0x20, 0x3d, 0x3d, 0x20, 0x28, 0x28, 0x28, 0x74, 0x6d, 0x65, 0x6d, 0x5f, 0x61, 0x64
        /*00bd*/ 	.byte	0x64, 0x72, 0x20, 0x3e, 0x3e, 0x20, 0x31, 0x36, 0x29, 0x20, 0x2f, 0x20, 0x33, 0x32, 0x29, 0x20
        /*00cd*/ 	.byte	0x25, 0x20, 0x34, 0x29, 0x00
	.type		__unnamed_1,@object
	.size		__unnamed_1,(__unnamed_2 - __unnamed_1)
__unnamed_1:
        /*00d2*/ 	.byte	0x61, 0x75, 0x74, 0x6f, 0x20, 0x63, 0x75, 0x74, 0x65, 0x3a, 0x3a, 0x61, 0x73, 0x5f, 0x70, 0x6f
        /* <DEDUP_REMOVED lines=24> */
        /*0262*/ 	.byte	0x43, 0x3c, 0x32, 0x30, 0x34, 0x38, 0x3e, 0x3e, 0x3e, 0x3e, 0x5d, 0x00
	.type		__unnamed_2,@object
	.size		__unnamed_2,(.L_2 - __unnamed_2)
__unnamed_2:
        /* <DEDUP_REMOVED lines=40> */
        /*04ee*/ 	.byte	0x3a, 0x3a, 0x43, 0x3c, 0x30, 0x3e, 0x3e, 0x3e, 0x3e, 0x5d, 0x00
.L_2:


//--------------------- .nv.shared._ZN7cutlass13device_kernelINS_4gemm6kernel13GemmUniversalIN4cute5tupleIJiiiiEEENS1_10collective13CollectiveMmaINS1_46MainloopSm100TmaUmmaWarpSpecializedBlockScaledILi15ELi2ELi2ENS5_IJNS4_1CILi2EEENSA_ILi4EEENSA_ILi1EEEEEEEENS5_IJNSA_ILi128EEENSA_ILi64EEESG_EEENS5_IJNS_12float_e2m1_tENS_13float_ue4m3_tEEEENS5_IJNS5_IJlSD_lEEENS4_6LayoutINS5_IJNS5_IJNS5_IJNSA_ILi32EEESC_EEEiEEENS5_IJNS5_IJNSA_ILi16EEESC_EEEiEEENS5_IJSD_iEEEEEENS5_IJST_NS5_IJNS5_IJNSA_ILi0EEESD_EEENSA_ILi512EEEEEENS5_IJSW_iEEEEEEEEEEESL_S13_NS4_8TiledMMAINS4_8MMA_AtomIJNS4_17SM100_MMA_MXF4_SSISJ_SJ_fSK_Li128ELi64ELi16ELNS4_4UMMA5MajorE0ELS18_0ELNS17_7ScaleInE0ELS19_0EEEEEENSN_INS5_IJSD_SD_SD_EEENS5_IJSW_SW_SW_EEEEENS5_IJNS4_10UnderscoreES1F_S1F_EEEEENS5_IJNS4_23SM90_TMA_LOAD_MULTICASTES1I_EEENS5_IJNS4_14ComposedLayoutINS4_7SwizzleILi2ELi4ELi3EEENS4_18smem_ptr_flag_bitsILi4EEENSN_INS5_IJNSA_ILi8EEESG_EEENS5_IJSG_SD_EEEEEEENSN_INS5_IJNS5_IJNS5_IJSP_SD_EEESS_EEESD_NS5_IJSD_SB_EEEEEENS5_IJNS5_IJNS5_IJSS_SY_EEESX_EEESW_NS5_IJSC_SY_EEEEEEEEEEEvNS4_8identityES1J_S23_vS24_EENS_8epilogue10collective18CollectiveEpilogueINS26_23Sm100TmaWarpSpecializedILi3ELi2ELi16ELb1ELb0EEEJNS5_IJSH_SH_SG_EEENS5_IJNSN_ISH_SD_EENSN_INS5_IJSR_SB_EEENS5_IJSD_SO_EEEEEEEENS_10bfloat16_tESM_S2H_SM_NS26_6fusion15FusionCallbacksIS2A_NS2I_17LinearCombinationIS2H_fS2H_fLNS_15FloatRoundStyleE2EEES2B_S2G_JEEENS4_5SM1004TMEM4LOAD26SM100_TMEM_LOAD_32dp32b16xENS4_13SM90_TMA_LOADENS1K_INS1L_ILi1ELi4ELi3EEENS1N_ILi16EEENSN_INS5_IJS1P_SR_EEENS5_IJSR_SD_EEEEEEENS4_39AutoVectorizingCopyWithAssumedAlignmentILi128EEENS4_14SM90_TMA_STOREES2Y_S30_S30_EEEvvEEEEvNT_6ParamsE --------------------------
	.section	.nv.shared._ZN7cutlass13device_kernelINS_4gemm6kernel13GemmUniversalIN4cute5tupleIJiiiiEEENS1_10collective13CollectiveMmaINS1_46MainloopSm100TmaUmmaWarpSpecializedBlockScaledILi15ELi2ELi2ENS5_IJNS4_1CILi2EEENSA_ILi4EEENSA_ILi1EEEEEEEENS5_IJNSA_ILi128EEENSA_ILi64EEESG_EEENS5_IJNS_12float_e2m1_tENS_13float_ue4m3_tEEEENS5_IJNS5_IJlSD_lEEENS4_6LayoutINS5_IJNS5_IJNS5_IJNSA_ILi32EEESC_EEEiEEENS5_IJNS5_IJNSA_ILi16EEESC_EEEiEEENS5_IJSD_iEEEEEENS5_IJST_NS5_IJNS5_IJNSA_ILi0EEESD_EEENSA_ILi512EEEEEENS5_IJSW_iEEEEEEEEEEESL_S13_NS4_8TiledMMAINS4_8MMA_AtomIJNS4_17SM100_MMA_MXF4_SSISJ_SJ_fSK_Li128ELi64ELi16ELNS4_4UMMA5MajorE0ELS18_0ELNS17_7ScaleInE0ELS19_0EEEEEENSN_INS5_IJSD_SD_SD_EEENS5_IJSW_SW_SW_EEEEENS5_IJNS4_10UnderscoreES1F_S1F_EEEEENS5_IJNS4_23SM90_TMA_LOAD_MULTICASTES1I_EEENS5_IJNS4_14ComposedLayoutINS4_7SwizzleILi2ELi4ELi3EEENS4_18smem_ptr_flag_bitsILi4EEENSN_INS5_IJNSA_ILi8EEESG_EEENS5_IJSG_SD_EEEEEEENSN_INS5_IJNS5_IJNS5_IJSP_SD_EEESS_EEESD_NS5_IJSD_SB_EEEEEENS5_IJNS5_IJNS5_IJSS_SY_EEESX_EEESW_NS5_IJSC_SY_EEEEEEEEEEEvNS4_8identityES1J_S23_vS24_EENS_8epilogue10collective18CollectiveEpilogueINS26_23Sm100TmaWarpSpecializedILi3ELi2ELi16ELb1ELb0EEEJNS5_IJSH_SH_SG_EEENS5_IJNSN_ISH_SD_EENSN_INS5_IJSR_SB_EEENS5_IJSD_SO_EEEEEEEENS_10bfloat16_tESM_S2H_SM_NS26_6fusion15FusionCallbacksIS2A_NS2I_17LinearCombinationIS2H_fS2H_fLNS_15FloatRoundStyleE2EEES2B_S2G_JEEENS4_5SM1004TMEM4LOAD26SM100_TMEM_LOAD_32dp32b16xENS4_13SM90_TMA_LOADENS1K_INS1L_ILi1ELi4ELi3EEENS1N_ILi16EEENSN_INS5_IJS1P_SR_EEENS5_IJSR_SD_EEEEEEENS4_39AutoVectorizingCopyWithAssumedAlignmentILi128EEENS4_14SM90_TMA_STOREES2Y_S30_S30_EEEvvEEEEvNT_6ParamsE,"aw",@nobits
	.sectionflags	@""
	.align	16
	.zero		1024


//--------------------- .nv.shared.reserved.0     --------------------------
	.section	.nv.shared.reserved.0,"aw",@nobits
	.weak		__nv_reservedSMEM_offset_0_alias
	.size		__nv_reservedSMEM_offset_0_alias, 0, 64
	.other		__nv_reservedSMEM_offset_0_alias,@"STO_CUDA_RESERVED_SHARED STV_DEFAULT"
__nv_reservedSMEM_offset_0_alias:
	.zero		0
.nv.shared.reserved.0:
	.zero		64
	.weak		__nv_reservedSMEM_tcgen05_partition
	.type		__nv_reservedSMEM_tcgen05_partition,@object
	.size		__nv_reservedSMEM_tcgen05_partition,(.L_0 - __nv_reservedSMEM_tcgen05_partition)
__nv_reservedSMEM_tcgen05_partition:
	.zero		32
.L_0:


//--------------------- .nv.global                --------------------------
	.section	.nv.global,"aw",@nobits
.nv.global:
	.type		_ZN40_INTERNAL_0cd6d304_4_k_cu_5962f2fe_374204cute1_E,@object
	.size		_ZN40_INTERNAL_0cd6d304_4_k_cu_5962f2fe_374204cute1_E,(_ZN40_INTERNAL_0cd6d304_4_k_cu_5962f2fe_374204cuda3std3__45__cpo6cbeginE - _ZN40_INTERNAL_0cd6d304_4_k_cu_5962f2fe_374204cute1_E)
_ZN40_INTERNAL_0cd6d304_4_k_cu_5962f2fe_374204cute1_E:
	.zero		1
	.type		_ZN40_INTERNAL_0cd6d304_4_k_cu_5962f2fe_374204cuda3std3__45__cpo6cbeginE,@object
	.size		_ZN40_INTERNAL_0cd6d304_4_k_cu_5962f2fe_374204cuda3std3__45__cpo6cbeginE,(_ZN40_INTERNAL_0cd6d304_4_k_cu_5962f2fe_374204cuda3std3__48in_placeE - _ZN40_INTERNAL_0cd6d304_4_k_cu_5962f2fe_374204cuda3std3__45__cpo6cbeginE)
_ZN40_INTERNAL_0cd6d304_4_k_cu_5962f2fe_374204cuda3std3__45__cpo6cbeginE:
	.zero		1
	.type		_ZN40_INTERNAL_0cd6d304_4_k_cu_5962f2fe_374204cuda3std3__48in_placeE,@object
	.size		_ZN40_INTERNAL_0cd6d304_4_k_cu_5962f2fe_374204cuda3std3__48in_placeE,(_ZN40_INTERNAL_0cd6d304_4_k_cu_5962f2fe_374204cuda3std6ranges3__45__cpo9iter_moveE - _ZN40_INTERNAL_0cd6d304_4_k_cu_5962f2fe_374204cuda3std3__48in_placeE)
_ZN40_INTERNAL_0cd6d304_4_k_cu_5962f2fe_374204cuda3std3__48in_placeE:
	.zero		1
	.type		_ZN40_INTERNAL_0cd6d304_4_k_cu_5962f2fe_374204cuda3std6ranges3__45__cpo9iter_moveE,@object
	.size		_ZN40_INTERNAL_0cd6d304_4_k_cu_5962f2fe_374204cuda3std6ranges3__45__cpo9iter_moveE,(_ZN40_INTERNAL_0cd6d304_4_k_cu_5962f2fe_374204cuda3std3__45__cpo5beginE - _ZN40_INTERNAL_0cd6d304_4_k_cu_5962f2fe_374204cuda3std6ranges3__45__cpo9iter_moveE)
_ZN40_INTERNAL_0cd6d304_4_k_cu_5962f2fe_374204cuda3std6ranges3__45__cpo9iter_moveE:
	.zero		1
	.type		_ZN40_INTERNAL_0cd6d304_4_k_cu_5962f2fe_374204cuda3std3__45__cpo5beginE,@object
	.size		_ZN40_INTERNAL_0cd6d304_4_k_cu_5962f2fe_374204cuda3std3__45__cpo5beginE,(_ZN40_INTERNAL_0cd6d304_4_k_cu_5962f2fe_374204cuda3std3__442_GLOBAL__N__0cd6d304_4_k_cu_5962f2fe_374206ignoreE - _ZN40_INTERNAL_0cd6d304_4_k_cu_5962f2fe_374204cuda3std3__45__cpo5beginE)
_ZN40_INTERNAL_0cd6d304_4_k_cu_5962f2fe_374204cuda3std3__45__cpo5beginE:
	.zero		1
	.type		_ZN40_INTERNAL_0cd6d304_4_k_cu_5962f2fe_374204cuda3std3__442_GLOBAL__N__0cd6d304_4_k_cu_5962f2fe_374206ignoreE,@object
	.size		_ZN40_INTERNAL_0cd6d304_4_k_cu_5962f2fe_374204cuda3std3__442_GLOBAL__N__0cd6d304_4_k_cu_5962f2fe_374206ignoreE,(_ZN40_INTERNAL_0cd6d304_4_k_cu_5962f2fe_374204cute7productE - _ZN40_INTERNAL_0cd6d304_4_k_cu_5962f2fe_374204cuda3std3__442_GLOBAL__N__0cd6d304_4_k_cu_5962f2fe_374206ignoreE)
_ZN40_INTERNAL_0cd6d304_4_k_cu_5962f2fe_374204cuda3std3__442_GLOBAL__N__0cd6d304_4_k_cu_5962f2fe_374206ignoreE:
	.zero		1
	.type		_ZN40_INTERNAL_0cd6d304_4_k_cu_5962f2fe_374204cute7productE,@object
	.size		_ZN40_INTERNAL_0cd6d304_4_k_cu_5962f2fe_374204cute7productE,(_ZN40_INTERNAL_0cd6d304_4_k_cu_5962f2fe_374204cuda3std3__45__cpo3endE - _ZN40_INTERNAL_0cd6d304_4_k_cu_5962f2fe_374204cute7productE)
_ZN40_INTERNAL_0cd6d304_4_k_cu_5962f2fe_374204cute7productE:
	.zero		1
	.type		_ZN40_INTERNAL_0cd6d304_4_k_cu_5962f2fe_374204cuda3std3__45__cpo3endE,@object
	.size		_ZN40_INTERNAL_0cd6d304_4_k_cu_5962f2fe_374204cuda3std3__45__cpo3endE,(_ZN40_INTERNAL_0cd6d304_4_k_cu_5962f2fe_374204cuda3std3__419piecewise_constructE - _ZN40_INTERNAL_0cd6d304_4_k_cu_5962f2fe_374204cuda3std3__45__cpo3endE)
_ZN40_INTERNAL_0cd6d304_4_k_cu_5962f2fe_374204cuda3std3__45__cpo3endE:
	.zero		1
	.type		_ZN40_INTERNAL_0cd6d304_4_k_cu_5962f2fe_374204cuda3std3__419piecewise_constructE,@object
	.size		_ZN40_INTERNAL_0cd6d304_4_k_cu_5962f2fe_374204cuda3std3__419piecewise_constructE,(_ZN40_INTERNAL_0cd6d304_4_k_cu_5962f2fe_374204cuda3std3__45__cpo4cendE - _ZN40_INTERNAL_0cd6d304_4_k_cu_5962f2fe_374204cuda3std3__419piecewise_constructE)
_ZN40_INTERNAL_0cd6d304_4_k_cu_5962f2fe_374204cuda3std3__419piecewise_constructE:
	.zero		1
	.type		_ZN40_INTERNAL_0cd6d304_4_k_cu_5962f2fe_374204cuda3std3__45__cpo4cendE,@object
	.size		_ZN40_INTERNAL_0cd6d304_4_k_cu_5962f2fe_374204cuda3std3__45__cpo4cendE,(_ZN40_INTERNAL_0cd6d304_4_k_cu_5962f2fe_374204cuda3std6ranges3__45__cpo4swapE - _ZN40_INTERNAL_0cd6d304_4_k_cu_5962f2fe_374204cuda3std3__45__cpo4cendE)
_ZN40_INTERNAL_0cd6d304_4_k_cu_5962f2fe_374204cuda3std3__45__cpo4cendE:
	.zero		1
	.type		_ZN40_INTERNAL_0cd6d304_4_k_cu_5962f2fe_374204cuda3std6ranges3__45__cpo4swapE,@object
	.size		_ZN40_INTERNAL_0cd6d304_4_k_cu_5962f2fe_374204cuda3std6ranges3__45__cpo4swapE,(.L_10 - _ZN40_INTERNAL_0cd6d304_4_k_cu_5962f2fe_374204cuda3std6ranges3__45__cpo4swapE)
_ZN40_INTERNAL_0cd6d304_4_k_cu_5962f2fe_374204cuda3std6ranges3__45__cpo4swapE:
	.zero		1
.L_10:


//--------------------- .nv.constant0._ZN7cutlass13device_kernelINS_4gemm6kernel13GemmUniversalIN4cute5tupleIJiiiiEEENS1_10collective13CollectiveMmaINS1_46MainloopSm100TmaUmmaWarpSpecializedBlockScaledILi15ELi2ELi2ENS5_IJNS4_1CILi2EEENSA_ILi4EEENSA_ILi1EEEEEEEENS5_IJNSA_ILi128EEENSA_ILi64EEESG_EEENS5_IJNS_12float_e2m1_tENS_13float_ue4m3_tEEEENS5_IJNS5_IJlSD_lEEENS4_6LayoutINS5_IJNS5_IJNS5_IJNSA_ILi32EEESC_EEEiEEENS5_IJNS5_IJNSA_ILi16EEESC_EEEiEEENS5_IJSD_iEEEEEENS5_IJST_NS5_IJNS5_IJNSA_ILi0EEESD_EEENSA_ILi512EEEEEENS5_IJSW_iEEEEEEEEEEESL_S13_NS4_8TiledMMAINS4_8MMA_AtomIJNS4_17SM100_MMA_MXF4_SSISJ_SJ_fSK_Li128ELi64ELi16ELNS4_4UMMA5MajorE0ELS18_0ELNS17_7ScaleInE0ELS19_0EEEEEENSN_INS5_IJSD_SD_SD_EEENS5_IJSW_SW_SW_EEEEENS5_IJNS4_10UnderscoreES1F_S1F_EEEEENS5_IJNS4_23SM90_TMA_LOAD_MULTICASTES1I_EEENS5_IJNS4_14ComposedLayoutINS4_7SwizzleILi2ELi4ELi3EEENS4_18smem_ptr_flag_bitsILi4EEENSN_INS5_IJNSA_ILi8EEESG_EEENS5_IJSG_SD_EEEEEEENSN_INS5_IJNS5_IJNS5_IJSP_SD_EEESS_EEESD_NS5_IJSD_SB_EEEEEENS5_IJNS5_IJNS5_IJSS_SY_EEESX_EEESW_NS5_IJSC_SY_EEEEEEEEEEEvNS4_8identityES1J_S23_vS24_EENS_8epilogue10collective18CollectiveEpilogueINS26_23Sm100TmaWarpSpecializedILi3ELi2ELi16ELb1ELb0EEEJNS5_IJSH_SH_SG_EEENS5_IJNSN_ISH_SD_EENSN_INS5_IJSR_SB_EEENS5_IJSD_SO_EEEEEEEENS_10bfloat16_tESM_S2H_SM_NS26_6fusion15FusionCallbacksIS2A_NS2I_17LinearCombinationIS2H_fS2H_fLNS_15FloatRoundStyleE2EEES2B_S2G_JEEENS4_5SM1004TMEM4LOAD26SM100_TMEM_LOAD_32dp32b16xENS4_13SM90_TMA_LOADENS1K_INS1L_ILi1ELi4ELi3EEENS1N_ILi16EEENSN_INS5_IJS1P_SR_EEENS5_IJSR_SD_EEEEEEENS4_39AutoVectorizingCopyWithAssumedAlignmentILi128EEENS4_14SM90_TMA_STOREES2Y_S30_S30_EEEvvEEEEvNT_6ParamsE --------------------------
	.section	.nv.constant0._ZN7cutlass13device_kernelINS_4gemm6kernel13GemmUniversalIN4cute5tupleIJiiiiEEENS1_10collective13CollectiveMmaINS1_46MainloopSm100TmaUmmaWarpSpecializedBlockScaledILi15ELi2ELi2ENS5_IJNS4_1CILi2EEENSA_ILi4EEENSA_ILi1EEEEEEEENS5_IJNSA_ILi128EEENSA_ILi64EEESG_EEENS5_IJNS_12float_e2m1_tENS_13float_ue4m3_tEEEENS5_IJNS5_IJlSD_lEEENS4_6LayoutINS5_IJNS5_IJNS5_IJNSA_ILi32EEESC_EEEiEEENS5_IJNS5_IJNSA_ILi16EEESC_EEEiEEENS5_IJSD_iEEEEEENS5_IJST_NS5_IJNS5_IJNSA_ILi0EEESD_EEENSA_ILi512EEEEEENS5_IJSW_iEEEEEEEEEEESL_S13_NS4_8TiledMMAINS4_8MMA_AtomIJNS4_17SM100_MMA_MXF4_SSISJ_SJ_fSK_Li128ELi64ELi16ELNS4_4UMMA5MajorE0ELS18_0ELNS17_7ScaleInE0ELS19_0EEEEEENSN_INS5_IJSD_SD_SD_EEENS5_IJSW_SW_SW_EEEEENS5_IJNS4_10UnderscoreES1F_S1F_EEEEENS5_IJNS4_23SM90_TMA_LOAD_MULTICASTES1I_EEENS5_IJNS4_14ComposedLayoutINS4_7SwizzleILi2ELi4ELi3EEENS4_18smem_ptr_flag_bitsILi4EEENSN_INS5_IJNSA_ILi8EEESG_EEENS5_IJSG_SD_EEEEEEENSN_INS5_IJNS5_IJNS5_IJSP_SD_EEESS_EEESD_NS5_IJSD_SB_EEEEEENS5_IJNS5_IJNS5_IJSS_SY_EEESX_EEESW_NS5_IJSC_SY_EEEEEEEEEEEvNS4_8identityES1J_S23_vS24_EENS_8epilogue10collective18CollectiveEpilogueINS26_23Sm100TmaWarpSpecializedILi3ELi2ELi16ELb1ELb0EEEJNS5_IJSH_SH_SG_EEENS5_IJNSN_ISH_SD_EENSN_INS5_IJSR_SB_EEENS5_IJSD_SO_EEEEEEEENS_10bfloat16_tESM_S2H_SM_NS26_6fusion15FusionCallbacksIS2A_NS2I_17LinearCombinationIS2H_fS2H_fLNS_15FloatRoundStyleE2EEES2B_S2G_JEEENS4_5SM1004TMEM4LOAD26SM100_TMEM_LOAD_32dp32b16xENS4_13SM90_TMA_LOADENS1K_INS1L_ILi1ELi4ELi3EEENS1N_ILi16EEENSN_INS5_IJS1P_SR_EEENS5_IJSR_SD_EEEEEEENS4_39AutoVectorizingCopyWithAssumedAlignmentILi128EEENS4_14SM90_TMA_STOREES2Y_S30_S30_EEEvvEEEEvNT_6ParamsE,"a",@progbits
	.sectionflags	@""
	.align	4
.nv.constant0._ZN7cutlass13device_kernelINS_4gemm6kernel13GemmUniversalIN4cute5tupleIJiiiiEEENS1_10collective13CollectiveMmaINS1_46MainloopSm100TmaUmmaWarpSpecializedBlockScaledILi15ELi2ELi2ENS5_IJNS4_1CILi2EEENSA_ILi4EEENSA_ILi1EEEEEEEENS5_IJNSA_ILi128EEENSA_ILi64EEESG_EEENS5_IJNS_12float_e2m1_tENS_13float_ue4m3_tEEEENS5_IJNS5_IJlSD_lEEENS4_6LayoutINS5_IJNS5_IJNS5_IJNSA_ILi32EEESC_EEEiEEENS5_IJNS5_IJNSA_ILi16EEESC_EEEiEEENS5_IJSD_iEEEEEENS5_IJST_NS5_IJNS5_IJNSA_ILi0EEESD_EEENSA_ILi512EEEEEENS5_IJSW_iEEEEEEEEEEESL_S13_NS4_8TiledMMAINS4_8MMA_AtomIJNS4_17SM100_MMA_MXF4_SSISJ_SJ_fSK_Li128ELi64ELi16ELNS4_4UMMA5MajorE0ELS18_0ELNS17_7ScaleInE0ELS19_0EEEEEENSN_INS5_IJSD_SD_SD_EEENS5_IJSW_SW_SW_EEEEENS5_IJNS4_10UnderscoreES1F_S1F_EEEEENS5_IJNS4_23SM90_TMA_LOAD_MULTICASTES1I_EEENS5_IJNS4_14ComposedLayoutINS4_7SwizzleILi2ELi4ELi3EEENS4_18smem_ptr_flag_bitsILi4EEENSN_INS5_IJNSA_ILi8EEESG_EEENS5_IJSG_SD_EEEEEEENSN_INS5_IJNS5_IJNS5_IJSP_SD_EEESS_EEESD_NS5_IJSD_SB_EEEEEENS5_IJNS5_IJNS5_IJSS_SY_EEESX_EEESW_NS5_IJSC_SY_EEEEEEEEEEEvNS4_8identityES1J_S23_vS24_EENS_8epilogue10collective18CollectiveEpilogueINS26_23Sm100TmaWarpSpecializedILi3ELi2ELi16ELb1ELb0EEEJNS5_IJSH_SH_SG_EEENS5_IJNSN_ISH_SD_EENSN_INS5_IJSR_SB_EEENS5_IJSD_SO_EEEEEEEENS_10bfloat16_tESM_S2H_SM_NS26_6fusion15FusionCallbacksIS2A_NS2I_17LinearCombinationIS2H_fS2H_fLNS_15FloatRoundStyleE2EEES2B_S2G_JEEENS4_5SM1004TMEM4LOAD26SM100_TMEM_LOAD_32dp32b16xENS4_13SM90_TMA_LOADENS1K_INS1L_ILi1ELi4ELi3EEENS1N_ILi16EEENSN_INS5_IJS1P_SR_EEENS5_IJSR_SD_EEEEEEENS4_39AutoVectorizingCopyWithAssumedAlignmentILi128EEENS4_14SM90_TMA_STOREES2Y_S30_S30_EEEvvEEEEvNT_6ParamsE:
	.zero		3968


//--------------------- SYMBOLS --------------------------

	.type		.nv.reservedSmem.offset0,@object
	.size		.nv.reservedSmem.offset0,0x4
	.type		.nv.reservedSmem.cap,@object
	.size		.nv.reservedSmem.cap,0x4
	.type		__assertfail,@function
